//
// Generated by NVIDIA NVVM Compiler
//
// Compiler Build ID: CL-36424714
// Cuda compilation tools, release 13.0, V13.0.88
// Based on NVVM 20.0.0
//

.version 9.0
.target sm_100
.address_size 64

	// .globl	_Z7extendfPfS_iiiii
.global .align 4 .b8 __cudart_i2opi_f[24] = {65, 144, 67, 60, 153, 149, 98, 219, 192, 221, 52, 245, 209, 87, 39, 252, 41, 21, 68, 78, 110, 131, 249, 162};

.visible .entry _Z7extendfPfS_iiiii(
	.param .u64 .ptr .align 1 _Z7extendfPfS_iiiii_param_0,
	.param .u64 .ptr .align 1 _Z7extendfPfS_iiiii_param_1,
	.param .u32 _Z7extendfPfS_iiiii_param_2,
	.param .u32 _Z7extendfPfS_iiiii_param_3,
	.param .u32 _Z7extendfPfS_iiiii_param_4,
	.param .u32 _Z7extendfPfS_iiiii_param_5,
	.param .u32 _Z7extendfPfS_iiiii_param_6
)
{
	.reg .pred 	%p<6>;
	.reg .b32 	%r<50>;
	.reg .b32 	%f<2>;
	.reg .b64 	%rd<9>;

	ld.param.u64 	%rd1, [_Z7extendfPfS_iiiii_param_0];
	ld.param.u64 	%rd2, [_Z7extendfPfS_iiiii_param_1];
	ld.param.u32 	%r5, [_Z7extendfPfS_iiiii_param_2];
	ld.param.u32 	%r6, [_Z7extendfPfS_iiiii_param_3];
	ld.param.u32 	%r10, [_Z7extendfPfS_iiiii_param_4];
	ld.param.u32 	%r8, [_Z7extendfPfS_iiiii_param_5];
	ld.param.u32 	%r11, [_Z7extendfPfS_iiiii_param_6];
	mov.u32 	%r12, %ctaid.x;
	mov.u32 	%r13, %ntid.x;
	mov.u32 	%r14, %tid.x;
	mad.lo.s32 	%r1, %r12, %r13, %r14;
	mov.u32 	%r15, %ctaid.y;
	mov.u32 	%r16, %ntid.y;
	mov.u32 	%r17, %tid.y;
	mad.lo.s32 	%r18, %r15, %r16, %r17;
	mov.u32 	%r19, %ctaid.z;
	mov.u32 	%r20, %ntid.z;
	mov.u32 	%r21, %tid.z;
	mad.lo.s32 	%r3, %r19, %r20, %r21;
	div.s32 	%r22, %r3, %r8;
	max.s32 	%r23, %r1, %r18;
	setp.ge.s32 	%p1, %r23, %r10;
	setp.lt.s32 	%p2, %r8, 0;
	setp.ge.s32 	%p3, %r22, %r11;
	or.pred  	%p4, %p1, %p3;
	or.pred  	%p5, %p4, %p2;
	@%p5 bra 	$L__BB0_2;
	rem.s32 	%r24, %r3, %r8;
	cvta.to.global.u64 	%rd3, %rd2;
	cvta.to.global.u64 	%rd4, %rd1;
	mad.lo.s32 	%r25, %r22, %r8, %r24;
	mad.lo.s32 	%r26, %r25, %r10, %r18;
	mad.lo.s32 	%r27, %r26, %r10, %r1;
	add.s32 	%r28, %r10, -3;
	add.s32 	%r29, %r1, -1;
	min.s32 	%r30, %r28, %r29;
	max.s32 	%r31, %r30, 0;
	add.s32 	%r32, %r18, -1;
	min.s32 	%r33, %r28, %r32;
	max.s32 	%r34, %r33, 0;
	add.s32 	%r35, %r10, -2;
	add.s32 	%r36, %r8, -3;
	add.s32 	%r37, %r24, -1;
	min.s32 	%r38, %r36, %r37;
	max.s32 	%r39, %r38, 0;
	neg.s32 	%r40, %r5;
	add.s32 	%r41, %r6, %r11;
	add.s32 	%r42, %r41, -3;
	add.s32 	%r43, %r22, -1;
	min.s32 	%r44, %r42, %r43;
	max.s32 	%r45, %r40, %r44;
	add.s32 	%r46, %r8, -2;
	mad.lo.s32 	%r47, %r45, %r46, %r39;
	mad.lo.s32 	%r48, %r47, %r35, %r34;
	mad.lo.s32 	%r49, %r48, %r35, %r31;
	mul.wide.s32 	%rd5, %r49, 4;
	add.s64 	%rd6, %rd3, %rd5;
	ld.global.f32 	%f1, [%rd6];
	mul.wide.s32 	%rd7, %r27, 4;
	add.s64 	%rd8, %rd4, %rd7;
	st.global.f32 	[%rd8], %f1;
$L__BB0_2:
	ret;

}
	// .globl	_Z4gradP6float4Pfffiii
.visible .entry _Z4gradP6float4Pfffiii(
	.param .u64 .ptr .align 1 _Z4gradP6float4Pfffiii_param_0,
	.param .u64 .ptr .align 1 _Z4gradP6float4Pfffiii_param_1,
	.param .f32 _Z4gradP6float4Pfffiii_param_2,
	.param .f32 _Z4gradP6float4Pfffiii_param_3,
	.param .u32 _Z4gradP6float4Pfffiii_param_4,
	.param .u32 _Z4gradP6float4Pfffiii_param_5,
	.param .u32 _Z4gradP6float4Pfffiii_param_6
)
{
	.reg .pred 	%p<6>;
	.reg .b32 	%r<34>;
	.reg .b32 	%f<28>;
	.reg .b64 	%rd<15>;

	ld.param.u64 	%rd1, [_Z4gradP6float4Pfffiii_param_0];
	ld.param.u64 	%rd2, [_Z4gradP6float4Pfffiii_param_1];
	ld.param.f32 	%f1, [_Z4gradP6float4Pfffiii_param_2];
	ld.param.f32 	%f2, [_Z4gradP6float4Pfffiii_param_3];
	ld.param.u32 	%r7, [_Z4gradP6float4Pfffiii_param_4];
	ld.param.u32 	%r6, [_Z4gradP6float4Pfffiii_param_5];
	ld.param.u32 	%r8, [_Z4gradP6float4Pfffiii_param_6];
	mov.u32 	%r10, %ctaid.x;
	mov.u32 	%r11, %ntid.x;
	mov.u32 	%r12, %tid.x;
	mad.lo.s32 	%r1, %r10, %r11, %r12;
	mov.u32 	%r13, %ctaid.y;
	mov.u32 	%r14, %ntid.y;
	mov.u32 	%r15, %tid.y;
	mad.lo.s32 	%r16, %r13, %r14, %r15;
	mov.u32 	%r17, %ctaid.z;
	mov.u32 	%r18, %ntid.z;
	mov.u32 	%r19, %tid.z;
	mad.lo.s32 	%r3, %r17, %r18, %r19;
	div.s32 	%r20, %r3, %r6;
	max.s32 	%r21, %r1, %r16;
	setp.ge.s32 	%p1, %r21, %r7;
	setp.lt.s32 	%p2, %r6, 0;
	setp.ge.s32 	%p3, %r20, %r8;
	or.pred  	%p4, %p1, %p3;
	or.pred  	%p5, %p4, %p2;
	@%p5 bra 	$L__BB1_2;
	rem.s32 	%r22, %r3, %r6;
	cvta.to.global.u64 	%rd3, %rd2;
	cvta.to.global.u64 	%rd4, %rd1;
	mad.lo.s32 	%r23, %r20, %r6, %r22;
	mad.lo.s32 	%r24, %r23, %r7, %r16;
	mad.lo.s32 	%r25, %r24, %r7, %r1;
	add.s32 	%r26, %r7, 1;
	mad.lo.s32 	%r27, %r16, %r7, %r16;
	add.s32 	%r28, %r27, %r1;
	mad.lo.s32 	%r29, %r7, %r7, %r7;
	add.s32 	%r30, %r29, %r26;
	mad.lo.s32 	%r31, %r30, %r22, %r28;
	mad.lo.s32 	%r32, %r30, %r6, %r30;
	mad.lo.s32 	%r33, %r32, %r20, %r31;
	mul.wide.s32 	%rd5, %r33, 4;
	add.s64 	%rd6, %rd3, %rd5;
	ld.global.f32 	%f3, [%rd6+4];
	ld.global.f32 	%f4, [%rd6];
	sub.f32 	%f5, %f3, %f4;
	mul.f32 	%f6, %f1, %f5;
	mul.wide.s32 	%rd7, %r25, 16;
	add.s64 	%rd8, %rd4, %rd7;
	ld.global.v4.f32 	{%f7, %f8, %f9, %f10}, [%rd8];
	fma.rn.f32 	%f11, %f6, 0f3F000000, %f7;
	st.global.f32 	[%rd8], %f11;
	mul.wide.s32 	%rd9, %r26, 4;
	add.s64 	%rd10, %rd6, %rd9;
	ld.global.f32 	%f12, [%rd10];
	ld.global.f32 	%f13, [%rd6];
	sub.f32 	%f14, %f12, %f13;
	mul.f32 	%f15, %f1, %f14;
	fma.rn.f32 	%f16, %f15, 0f3F000000, %f8;
	st.global.f32 	[%rd8+4], %f16;
	mul.wide.s32 	%rd11, %r30, 4;
	add.s64 	%rd12, %rd6, %rd11;
	ld.global.f32 	%f17, [%rd12];
	ld.global.f32 	%f18, [%rd6];
	sub.f32 	%f19, %f17, %f18;
	mul.f32 	%f20, %f1, %f19;
	mul.f32 	%f21, %f20, 0f3F000000;
	fma.rn.f32 	%f22, %f2, %f21, %f9;
	st.global.f32 	[%rd8+8], %f22;
	mul.wide.s32 	%rd13, %r32, 4;
	add.s64 	%rd14, %rd6, %rd13;
	ld.global.f32 	%f23, [%rd14];
	ld.global.f32 	%f24, [%rd6];
	sub.f32 	%f25, %f23, %f24;
	mul.f32 	%f26, %f1, %f25;
	fma.rn.f32 	%f27, %f26, 0f3F000000, %f10;
	st.global.f32 	[%rd8+12], %f27;
$L__BB1_2:
	ret;

}
	// .globl	_Z3divPfS_P6float4ffiii
.visible .entry _Z3divPfS_P6float4ffiii(
	.param .u64 .ptr .align 1 _Z3divPfS_P6float4ffiii_param_0,
	.param .u64 .ptr .align 1 _Z3divPfS_P6float4ffiii_param_1,
	.param .u64 .ptr .align 1 _Z3divPfS_P6float4ffiii_param_2,
	.param .f32 _Z3divPfS_P6float4ffiii_param_3,
	.param .f32 _Z3divPfS_P6float4ffiii_param_4,
	.param .u32 _Z3divPfS_P6float4ffiii_param_5,
	.param .u32 _Z3divPfS_P6float4ffiii_param_6,
	.param .u32 _Z3divPfS_P6float4ffiii_param_7
)
{
	.reg .pred 	%p<6>;
	.reg .b32 	%r<39>;
	.reg .b32 	%f<29>;
	.reg .b64 	%rd<32>;

	ld.param.u64 	%rd1, [_Z3divPfS_P6float4ffiii_param_0];
	ld.param.u64 	%rd2, [_Z3divPfS_P6float4ffiii_param_1];
	ld.param.u64 	%rd3, [_Z3divPfS_P6float4ffiii_param_2];
	ld.param.f32 	%f1, [_Z3divPfS_P6float4ffiii_param_3];
	ld.param.f32 	%f2, [_Z3divPfS_P6float4ffiii_param_4];
	ld.param.u32 	%r7, [_Z3divPfS_P6float4ffiii_param_5];
	ld.param.u32 	%r6, [_Z3divPfS_P6float4ffiii_param_6];
	ld.param.u32 	%r8, [_Z3divPfS_P6float4ffiii_param_7];
	mov.u32 	%r10, %ctaid.x;
	mov.u32 	%r11, %ntid.x;
	mov.u32 	%r12, %tid.x;
	mad.lo.s32 	%r1, %r10, %r11, %r12;
	mov.u32 	%r13, %ctaid.y;
	mov.u32 	%r14, %ntid.y;
	mov.u32 	%r15, %tid.y;
	mad.lo.s32 	%r16, %r13, %r14, %r15;
	mov.u32 	%r17, %ctaid.z;
	mov.u32 	%r18, %ntid.z;
	mov.u32 	%r19, %tid.z;
	mad.lo.s32 	%r3, %r17, %r18, %r19;
	div.s32 	%r20, %r3, %r6;
	max.s32 	%r21, %r1, %r16;
	setp.ge.s32 	%p1, %r21, %r7;
	setp.lt.s32 	%p2, %r6, 0;
	setp.ge.s32 	%p3, %r20, %r8;
	or.pred  	%p4, %p1, %p3;
	or.pred  	%p5, %p4, %p2;
	@%p5 bra 	$L__BB2_2;
	rem.s32 	%r22, %r3, %r6;
	cvta.to.global.u64 	%rd4, %rd2;
	cvta.to.global.u64 	%rd5, %rd1;
	cvta.to.global.u64 	%rd6, %rd3;
	mad.lo.s32 	%r23, %r20, %r6, %r22;
	mad.lo.s32 	%r24, %r23, %r7, %r16;
	mad.lo.s32 	%r25, %r24, %r7, %r1;
	add.s32 	%r26, %r7, 1;
	mad.lo.s32 	%r27, %r16, %r7, %r16;
	add.s32 	%r28, %r27, %r26;
	mad.lo.s32 	%r29, %r7, %r7, %r7;
	add.s32 	%r30, %r29, %r26;
	mul.lo.s32 	%r31, %r30, %r22;
	add.s32 	%r32, %r31, %r30;
	mad.lo.s32 	%r33, %r30, %r6, %r30;
	mul.lo.s32 	%r34, %r33, %r20;
	add.s32 	%r35, %r34, %r33;
	add.s32 	%r36, %r28, %r1;
	add.s32 	%r37, %r36, %r32;
	add.s32 	%r38, %r37, %r35;
	mul.wide.s32 	%rd7, %r25, 4;
	add.s64 	%rd8, %rd4, %rd7;
	ld.global.f32 	%f3, [%rd8];
	add.s64 	%rd9, %rd5, %rd7;
	st.global.f32 	[%rd9], %f3;
	mul.wide.s32 	%rd10, %r38, 16;
	add.s64 	%rd11, %rd6, %rd10;
	ld.global.f32 	%f4, [%rd11];
	ld.global.f32 	%f5, [%rd11+16];
	sub.f32 	%f6, %f4, %f5;
	mul.f32 	%f7, %f1, %f6;
	mul.f32 	%f8, %f7, 0f3F000000;
	sub.f32 	%f9, %f3, %f8;
	st.global.f32 	[%rd9], %f9;
	cvt.s64.s32 	%rd12, %r35;
	cvt.s64.s32 	%rd13, %r32;
	cvt.s64.s32 	%rd14, %r27;
	cvt.s64.s32 	%rd15, %r1;
	add.s64 	%rd16, %rd14, %rd15;
	add.s64 	%rd17, %rd16, %rd13;
	add.s64 	%rd18, %rd17, %rd12;
	shl.b64 	%rd19, %rd18, 4;
	add.s64 	%rd20, %rd6, %rd19;
	ld.global.f32 	%f10, [%rd20+20];
	ld.global.f32 	%f11, [%rd11+20];
	sub.f32 	%f12, %f10, %f11;
	mul.f32 	%f13, %f1, %f12;
	mul.f32 	%f14, %f13, 0f3F000000;
	sub.f32 	%f15, %f9, %f14;
	st.global.f32 	[%rd9], %f15;
	cvt.s64.s32 	%rd21, %r31;
	cvt.s64.s32 	%rd22, %r36;
	add.s64 	%rd23, %rd21, %rd22;
	add.s64 	%rd24, %rd23, %rd12;
	shl.b64 	%rd25, %rd24, 4;
	add.s64 	%rd26, %rd6, %rd25;
	ld.global.f32 	%f16, [%rd26+24];
	ld.global.f32 	%f17, [%rd11+24];
	sub.f32 	%f18, %f16, %f17;
	mul.f32 	%f19, %f1, %f18;
	mul.f32 	%f20, %f19, 0f3F000000;
	mul.f32 	%f21, %f2, %f20;
	sub.f32 	%f22, %f15, %f21;
	st.global.f32 	[%rd9], %f22;
	cvt.s64.s32 	%rd27, %r34;
	cvt.s64.s32 	%rd28, %r37;
	add.s64 	%rd29, %rd28, %rd27;
	shl.b64 	%rd30, %rd29, 4;
	add.s64 	%rd31, %rd6, %rd30;
	ld.global.f32 	%f23, [%rd31+28];
	ld.global.f32 	%f24, [%rd11+28];
	sub.f32 	%f25, %f23, %f24;
	mul.f32 	%f26, %f1, %f25;
	mul.f32 	%f27, %f26, 0f3F000000;
	sub.f32 	%f28, %f22, %f27;
	st.global.f32 	[%rd9], %f28;
$L__BB2_2:
	ret;

}
	// .globl	_Z5copysP6float2S0_iiiii
.visible .entry _Z5copysP6float2S0_iiiii(
	.param .u64 .ptr .align 1 _Z5copysP6float2S0_iiiii_param_0,
	.param .u64 .ptr .align 1 _Z5copysP6float2S0_iiiii_param_1,
	.param .u32 _Z5copysP6float2S0_iiiii_param_2,
	.param .u32 _Z5copysP6float2S0_iiiii_param_3,
	.param .u32 _Z5copysP6float2S0_iiiii_param_4,
	.param .u32 _Z5copysP6float2S0_iiiii_param_5,
	.param .u32 _Z5copysP6float2S0_iiiii_param_6
)
{
	.reg .pred 	%p<7>;
	.reg .b32 	%r<32>;
	.reg .b32 	%f<5>;
	.reg .b64 	%rd<13>;

	ld.param.u64 	%rd3, [_Z5copysP6float2S0_iiiii_param_0];
	ld.param.u64 	%rd4, [_Z5copysP6float2S0_iiiii_param_1];
	ld.param.u32 	%r4, [_Z5copysP6float2S0_iiiii_param_2];
	ld.param.u32 	%r5, [_Z5copysP6float2S0_iiiii_param_3];
	ld.param.u32 	%r6, [_Z5copysP6float2S0_iiiii_param_4];
	ld.param.u32 	%r8, [_Z5copysP6float2S0_iiiii_param_5];
	ld.param.u32 	%r9, [_Z5copysP6float2S0_iiiii_param_6];
	cvta.to.global.u64 	%rd1, %rd3;
	cvta.to.global.u64 	%rd2, %rd4;
	mov.u32 	%r10, %ntid.x;
	mov.u32 	%r11, %ctaid.x;
	mov.u32 	%r12, %tid.x;
	mad.lo.s32 	%r1, %r10, %r11, %r12;
	mov.u32 	%r13, %ntid.y;
	mov.u32 	%r14, %ctaid.y;
	mov.u32 	%r15, %tid.y;
	mad.lo.s32 	%r16, %r13, %r14, %r15;
	mov.u32 	%r17, %ntid.z;
	mov.u32 	%r18, %ctaid.z;
	mov.u32 	%r19, %tid.z;
	mad.lo.s32 	%r3, %r17, %r18, %r19;
	setp.ge.s32 	%p1, %r1, %r5;
	setp.ge.s32 	%p2, %r16, %r8;
	or.pred  	%p3, %p1, %p2;
	setp.ge.s32 	%p4, %r3, %r9;
	or.pred  	%p5, %p3, %p4;
	@%p5 bra 	$L__BB3_4;
	setp.eq.s32 	%p6, %r4, 0;
	@%p6 bra 	$L__BB3_3;
	not.b32 	%r20, %r1;
	add.s32 	%r21, %r5, %r20;
	mul.lo.s32 	%r22, %r5, %r16;
	add.s32 	%r23, %r21, %r22;
	mul.lo.s32 	%r24, %r5, %r3;
	mad.lo.s32 	%r25, %r8, %r24, %r23;
	mul.wide.s32 	%rd5, %r25, 8;
	add.s64 	%rd6, %rd2, %rd5;
	ld.global.v2.f32 	{%f1, %f2}, [%rd6];
	add.s32 	%r26, %r22, %r1;
	mad.lo.s32 	%r27, %r24, %r6, %r26;
	mul.wide.s32 	%rd7, %r27, 8;
	add.s64 	%rd8, %rd1, %rd7;
	st.global.v2.f32 	[%rd8], {%f1, %f2};
	bra.uni 	$L__BB3_4;
$L__BB3_3:
	mad.lo.s32 	%r28, %r5, %r16, %r1;
	mul.lo.s32 	%r29, %r5, %r3;
	mad.lo.s32 	%r30, %r8, %r29, %r28;
	mul.wide.s32 	%rd9, %r30, 8;
	add.s64 	%rd10, %rd2, %rd9;
	ld.global.v2.f32 	{%f3, %f4}, [%rd10];
	mad.lo.s32 	%r31, %r29, %r6, %r28;
	mul.wide.s32 	%rd11, %r31, 8;
	add.s64 	%rd12, %rd1, %rd11;
	st.global.v2.f32 	[%rd12], {%f3, %f4};
$L__BB3_4:
	ret;

}
	// .globl	_Z4addsP6float2S0_iiiii
.visible .entry _Z4addsP6float2S0_iiiii(
	.param .u64 .ptr .align 1 _Z4addsP6float2S0_iiiii_param_0,
	.param .u64 .ptr .align 1 _Z4addsP6float2S0_iiiii_param_1,
	.param .u32 _Z4addsP6float2S0_iiiii_param_2,
	.param .u32 _Z4addsP6float2S0_iiiii_param_3,
	.param .u32 _Z4addsP6float2S0_iiiii_param_4,
	.param .u32 _Z4addsP6float2S0_iiiii_param_5,
	.param .u32 _Z4addsP6float2S0_iiiii_param_6
)
{
	.reg .pred 	%p<7>;
	.reg .b32 	%r<32>;
	.reg .b32 	%f<13>;
	.reg .b64 	%rd<13>;

	ld.param.u64 	%rd3, [_Z4addsP6float2S0_iiiii_param_0];
	ld.param.u64 	%rd4, [_Z4addsP6float2S0_iiiii_param_1];
	ld.param.u32 	%r4, [_Z4addsP6float2S0_iiiii_param_2];
	ld.param.u32 	%r5, [_Z4addsP6float2S0_iiiii_param_3];
	ld.param.u32 	%r6, [_Z4addsP6float2S0_iiiii_param_4];
	ld.param.u32 	%r8, [_Z4addsP6float2S0_iiiii_param_5];
	ld.param.u32 	%r9, [_Z4addsP6float2S0_iiiii_param_6];
	cvta.to.global.u64 	%rd1, %rd3;
	cvta.to.global.u64 	%rd2, %rd4;
	mov.u32 	%r10, %ntid.x;
	mov.u32 	%r11, %ctaid.x;
	mov.u32 	%r12, %tid.x;
	mad.lo.s32 	%r1, %r10, %r11, %r12;
	mov.u32 	%r13, %ntid.y;
	mov.u32 	%r14, %ctaid.y;
	mov.u32 	%r15, %tid.y;
	mad.lo.s32 	%r16, %r13, %r14, %r15;
	mov.u32 	%r17, %ntid.z;
	mov.u32 	%r18, %ctaid.z;
	mov.u32 	%r19, %tid.z;
	mad.lo.s32 	%r3, %r17, %r18, %r19;
	setp.ge.s32 	%p1, %r1, %r5;
	setp.ge.s32 	%p2, %r16, %r8;
	or.pred  	%p3, %p1, %p2;
	setp.ge.s32 	%p4, %r3, %r9;
	or.pred  	%p5, %p3, %p4;
	@%p5 bra 	$L__BB4_4;
	setp.eq.s32 	%p6, %r4, 0;
	@%p6 bra 	$L__BB4_3;
	mul.lo.s32 	%r20, %r5, %r16;
	add.s32 	%r21, %r20, %r1;
	mul.lo.s32 	%r22, %r5, %r3;
	mad.lo.s32 	%r23, %r22, %r6, %r21;
	mul.wide.s32 	%rd5, %r23, 8;
	add.s64 	%rd6, %rd2, %rd5;
	ld.global.v2.f32 	{%f1, %f2}, [%rd6];
	not.b32 	%r24, %r1;
	add.s32 	%r25, %r5, %r24;
	add.s32 	%r26, %r25, %r20;
	mad.lo.s32 	%r27, %r8, %r22, %r26;
	mul.wide.s32 	%rd7, %r27, 8;
	add.s64 	%rd8, %rd1, %rd7;
	ld.global.v2.f32 	{%f3, %f4}, [%rd8];
	add.f32 	%f5, %f1, %f3;
	add.f32 	%f6, %f2, %f4;
	st.global.v2.f32 	[%rd8], {%f5, %f6};
	bra.uni 	$L__BB4_4;
$L__BB4_3:
	mad.lo.s32 	%r28, %r5, %r16, %r1;
	mul.lo.s32 	%r29, %r5, %r3;
	mad.lo.s32 	%r30, %r29, %r6, %r28;
	mul.wide.s32 	%rd9, %r30, 8;
	add.s64 	%rd10, %rd2, %rd9;
	ld.global.v2.f32 	{%f7, %f8}, [%rd10];
	mad.lo.s32 	%r31, %r8, %r29, %r28;
	mul.wide.s32 	%rd11, %r31, 8;
	add.s64 	%rd12, %rd1, %rd11;
	ld.global.v2.f32 	{%f9, %f10}, [%rd12];
	add.f32 	%f11, %f7, %f9;
	add.f32 	%f12, %f8, %f10;
	st.global.v2.f32 	[%rd12], {%f11, %f12};
$L__BB4_4:
	ret;

}
	// .globl	_Z4addgPfP6float2fiii
.visible .entry _Z4addgPfP6float2fiii(
	.param .u64 .ptr .align 1 _Z4addgPfP6float2fiii_param_0,
	.param .u64 .ptr .align 1 _Z4addgPfP6float2fiii_param_1,
	.param .f32 _Z4addgPfP6float2fiii_param_2,
	.param .u32 _Z4addgPfP6float2fiii_param_3,
	.param .u32 _Z4addgPfP6float2fiii_param_4,
	.param .u32 _Z4addgPfP6float2fiii_param_5
)
{
	.reg .pred 	%p<6>;
	.reg .b32 	%r<20>;
	.reg .b32 	%f<5>;
	.reg .b64 	%rd<9>;

	ld.param.u64 	%rd1, [_Z4addgPfP6float2fiii_param_0];
	ld.param.u64 	%rd2, [_Z4addgPfP6float2fiii_param_1];
	ld.param.f32 	%f1, [_Z4addgPfP6float2fiii_param_2];
	ld.param.u32 	%r4, [_Z4addgPfP6float2fiii_param_3];
	ld.param.u32 	%r6, [_Z4addgPfP6float2fiii_param_4];
	ld.param.u32 	%r7, [_Z4addgPfP6float2fiii_param_5];
	mov.u32 	%r8, %ntid.x;
	mov.u32 	%r9, %ctaid.x;
	mov.u32 	%r10, %tid.x;
	mad.lo.s32 	%r1, %r8, %r9, %r10;
	mov.u32 	%r11, %ntid.y;
	mov.u32 	%r12, %ctaid.y;
	mov.u32 	%r13, %tid.y;
	mad.lo.s32 	%r14, %r11, %r12, %r13;
	mov.u32 	%r15, %ntid.z;
	mov.u32 	%r16, %ctaid.z;
	mov.u32 	%r17, %tid.z;
	mad.lo.s32 	%r3, %r15, %r16, %r17;
	setp.ge.s32 	%p1, %r1, %r4;
	setp.ge.s32 	%p2, %r14, %r6;
	or.pred  	%p3, %p1, %p2;
	setp.ge.s32 	%p4, %r3, %r7;
	or.pred  	%p5, %p3, %p4;
	@%p5 bra 	$L__BB5_2;
	cvta.to.global.u64 	%rd3, %rd2;
	cvta.to.global.u64 	%rd4, %rd1;
	mad.lo.s32 	%r18, %r6, %r3, %r14;
	mad.lo.s32 	%r19, %r18, %r4, %r1;
	mul.wide.s32 	%rd5, %r19, 8;
	add.s64 	%rd6, %rd3, %rd5;
	ld.global.f32 	%f2, [%rd6];
	mul.wide.s32 	%rd7, %r19, 4;
	add.s64 	%rd8, %rd4, %rd7;
	ld.global.f32 	%f3, [%rd8];
	fma.rn.f32 	%f4, %f1, %f2, %f3;
	st.global.f32 	[%rd8], %f4;
$L__BB5_2:
	ret;

}
	// .globl	_Z4addfPfP6float2fiii
.visible .entry _Z4addfPfP6float2fiii(
	.param .u64 .ptr .align 1 _Z4addfPfP6float2fiii_param_0,
	.param .u64 .ptr .align 1 _Z4addfPfP6float2fiii_param_1,
	.param .f32 _Z4addfPfP6float2fiii_param_2,
	.param .u32 _Z4addfPfP6float2fiii_param_3,
	.param .u32 _Z4addfPfP6float2fiii_param_4,
	.param .u32 _Z4addfPfP6float2fiii_param_5
)
{
	.reg .pred 	%p<6>;
	.reg .b32 	%r<26>;
	.reg .b32 	%f<6>;
	.reg .b64 	%rd<9>;

	ld.param.u64 	%rd1, [_Z4addfPfP6float2fiii_param_0];
	ld.param.u64 	%rd2, [_Z4addfPfP6float2fiii_param_1];
	ld.param.f32 	%f1, [_Z4addfPfP6float2fiii_param_2];
	ld.param.u32 	%r7, [_Z4addfPfP6float2fiii_param_3];
	ld.param.u32 	%r6, [_Z4addfPfP6float2fiii_param_4];
	ld.param.u32 	%r8, [_Z4addfPfP6float2fiii_param_5];
	mov.u32 	%r10, %ctaid.x;
	mov.u32 	%r11, %ntid.x;
	mov.u32 	%r12, %tid.x;
	mad.lo.s32 	%r1, %r10, %r11, %r12;
	mov.u32 	%r13, %ctaid.y;
	mov.u32 	%r14, %ntid.y;
	mov.u32 	%r15, %tid.y;
	mad.lo.s32 	%r16, %r13, %r14, %r15;
	mov.u32 	%r17, %ctaid.z;
	mov.u32 	%r18, %ntid.z;
	mov.u32 	%r19, %tid.z;
	mad.lo.s32 	%r3, %r17, %r18, %r19;
	div.s32 	%r20, %r3, %r6;
	max.s32 	%r21, %r1, %r16;
	setp.ge.s32 	%p1, %r21, %r7;
	setp.lt.s32 	%p2, %r6, 0;
	setp.ge.s32 	%p3, %r20, %r8;
	or.pred  	%p4, %p1, %p3;
	or.pred  	%p5, %p4, %p2;
	@%p5 bra 	$L__BB6_2;
	cvta.to.global.u64 	%rd3, %rd2;
	cvta.to.global.u64 	%rd4, %rd1;
	rem.s32 	%r22, %r3, %r6;
	mad.lo.s32 	%r23, %r20, %r6, %r22;
	mad.lo.s32 	%r24, %r23, %r7, %r16;
	mad.lo.s32 	%r25, %r24, %r7, %r1;
	mul.wide.s32 	%rd5, %r25, 8;
	add.s64 	%rd6, %rd3, %rd5;
	ld.global.f32 	%f2, [%rd6];
	mul.f32 	%f3, %f1, %f2;
	mul.wide.s32 	%rd7, %r25, 4;
	add.s64 	%rd8, %rd4, %rd7;
	ld.global.f32 	%f4, [%rd8];
	sub.f32 	%f5, %f4, %f3;
	st.global.f32 	[%rd8], %f5;
$L__BB6_2:
	ret;

}
	// .globl	_Z12makecomplexfP6float2Pfiii
.visible .entry _Z12makecomplexfP6float2Pfiii(
	.param .u64 .ptr .align 1 _Z12makecomplexfP6float2Pfiii_param_0,
	.param .u64 .ptr .align 1 _Z12makecomplexfP6float2Pfiii_param_1,
	.param .u32 _Z12makecomplexfP6float2Pfiii_param_2,
	.param .u32 _Z12makecomplexfP6float2Pfiii_param_3,
	.param .u32 _Z12makecomplexfP6float2Pfiii_param_4
)
{
	.reg .pred 	%p<6>;
	.reg .b32 	%r<26>;
	.reg .b32 	%f<3>;
	.reg .b64 	%rd<9>;

	ld.param.u64 	%rd1, [_Z12makecomplexfP6float2Pfiii_param_0];
	ld.param.u64 	%rd2, [_Z12makecomplexfP6float2Pfiii_param_1];
	ld.param.u32 	%r7, [_Z12makecomplexfP6float2Pfiii_param_2];
	ld.param.u32 	%r6, [_Z12makecomplexfP6float2Pfiii_param_3];
	ld.param.u32 	%r8, [_Z12makecomplexfP6float2Pfiii_param_4];
	mov.u32 	%r10, %ctaid.x;
	mov.u32 	%r11, %ntid.x;
	mov.u32 	%r12, %tid.x;
	mad.lo.s32 	%r1, %r10, %r11, %r12;
	mov.u32 	%r13, %ctaid.y;
	mov.u32 	%r14, %ntid.y;
	mov.u32 	%r15, %tid.y;
	mad.lo.s32 	%r16, %r13, %r14, %r15;
	mov.u32 	%r17, %ctaid.z;
	mov.u32 	%r18, %ntid.z;
	mov.u32 	%r19, %tid.z;
	mad.lo.s32 	%r3, %r17, %r18, %r19;
	div.s32 	%r20, %r3, %r6;
	max.s32 	%r21, %r1, %r16;
	setp.ge.s32 	%p1, %r21, %r7;
	setp.lt.s32 	%p2, %r6, 0;
	setp.ge.s32 	%p3, %r20, %r8;
	or.pred  	%p4, %p1, %p3;
	or.pred  	%p5, %p4, %p2;
	@%p5 bra 	$L__BB7_2;
	cvta.to.global.u64 	%rd3, %rd2;
	cvta.to.global.u64 	%rd4, %rd1;
	rem.s32 	%r22, %r3, %r6;
	mad.lo.s32 	%r23, %r20, %r6, %r22;
	mad.lo.s32 	%r24, %r23, %r7, %r16;
	mad.lo.s32 	%r25, %r24, %r7, %r1;
	mul.wide.s32 	%rd5, %r25, 4;
	add.s64 	%rd6, %rd3, %rd5;
	ld.global.f32 	%f1, [%rd6];
	mul.wide.s32 	%rd7, %r25, 8;
	add.s64 	%rd8, %rd4, %rd7;
	mov.f32 	%f2, 0f00000000;
	st.global.v2.f32 	[%rd8], {%f1, %f2};
$L__BB7_2:
	ret;

}
	// .globl	_Z13makerealstepfPfP6float2iii
.visible .entry _Z13makerealstepfPfP6float2iii(
	.param .u64 .ptr .align 1 _Z13makerealstepfPfP6float2iii_param_0,
	.param .u64 .ptr .align 1 _Z13makerealstepfPfP6float2iii_param_1,
	.param .u32 _Z13makerealstepfPfP6float2iii_param_2,
	.param .u32 _Z13makerealstepfPfP6float2iii_param_3,
	.param .u32 _Z13makerealstepfPfP6float2iii_param_4
)
{
	.reg .pred 	%p<4>;
	.reg .b32 	%r<24>;
	.reg .b32 	%f<2>;
	.reg .b64 	%rd<9>;

	ld.param.u64 	%rd1, [_Z13makerealstepfPfP6float2iii_param_0];
	ld.param.u64 	%rd2, [_Z13makerealstepfPfP6float2iii_param_1];
	ld.param.u32 	%r6, [_Z13makerealstepfPfP6float2iii_param_2];
	ld.param.u32 	%r5, [_Z13makerealstepfPfP6float2iii_param_3];
	ld.param.u32 	%r7, [_Z13makerealstepfPfP6float2iii_param_4];
	mov.u32 	%r8, %ctaid.x;
	mov.u32 	%r9, %ntid.x;
	mov.u32 	%r10, %tid.x;
	mad.lo.s32 	%r1, %r8, %r9, %r10;
	mov.u32 	%r11, %ctaid.y;
	mov.u32 	%r12, %ntid.y;
	mov.u32 	%r13, %tid.y;
	mad.lo.s32 	%r14, %r11, %r12, %r13;
	mov.u32 	%r15, %ctaid.z;
	mov.u32 	%r16, %ntid.z;
	mov.u32 	%r17, %tid.z;
	mad.lo.s32 	%r3, %r15, %r16, %r17;
	max.s32 	%r18, %r1, %r14;
	setp.ge.s32 	%p1, %r18, %r6;
	setp.ge.s32 	%p2, %r3, %r7;
	or.pred  	%p3, %p1, %p2;
	@%p3 bra 	$L__BB8_2;
	cvta.to.global.u64 	%rd3, %rd2;
	cvta.to.global.u64 	%rd4, %rd1;
	mad.lo.s32 	%r19, %r6, %r14, %r1;
	mul.lo.s32 	%r20, %r6, %r3;
	mul.lo.s32 	%r21, %r20, %r6;
	add.s32 	%r22, %r19, %r21;
	mad.lo.s32 	%r23, %r21, %r5, %r19;
	mul.wide.s32 	%rd5, %r22, 8;
	add.s64 	%rd6, %rd3, %rd5;
	ld.global.f32 	%f1, [%rd6];
	mul.wide.s32 	%rd7, %r23, 4;
	add.s64 	%rd8, %rd4, %rd7;
	st.global.f32 	[%rd8], %f1;
$L__BB8_2:
	ret;

}
	// .globl	_Z12makecomplexRP6float2Pfiii
.visible .entry _Z12makecomplexRP6float2Pfiii(
	.param .u64 .ptr .align 1 _Z12makecomplexRP6float2Pfiii_param_0,
	.param .u64 .ptr .align 1 _Z12makecomplexRP6float2Pfiii_param_1,
	.param .u32 _Z12makecomplexRP6float2Pfiii_param_2,
	.param .u32 _Z12makecomplexRP6float2Pfiii_param_3,
	.param .u32 _Z12makecomplexRP6float2Pfiii_param_4
)
{
	.reg .pred 	%p<6>;
	.reg .b32 	%r<20>;
	.reg .b32 	%f<3>;
	.reg .b64 	%rd<9>;

	ld.param.u64 	%rd1, [_Z12makecomplexRP6float2Pfiii_param_0];
	ld.param.u64 	%rd2, [_Z12makecomplexRP6float2Pfiii_param_1];
	ld.param.u32 	%r4, [_Z12makecomplexRP6float2Pfiii_param_2];
	ld.param.u32 	%r6, [_Z12makecomplexRP6float2Pfiii_param_3];
	ld.param.u32 	%r7, [_Z12makecomplexRP6float2Pfiii_param_4];
	mov.u32 	%r8, %ctaid.x;
	mov.u32 	%r9, %ntid.x;
	mov.u32 	%r10, %tid.x;
	mad.lo.s32 	%r1, %r8, %r9, %r10;
	mov.u32 	%r11, %ctaid.y;
	mov.u32 	%r12, %ntid.y;
	mov.u32 	%r13, %tid.y;
	mad.lo.s32 	%r14, %r11, %r12, %r13;
	mov.u32 	%r15, %ctaid.z;
	mov.u32 	%r16, %ntid.z;
	mov.u32 	%r17, %tid.z;
	mad.lo.s32 	%r3, %r15, %r16, %r17;
	setp.ge.s32 	%p1, %r1, %r4;
	setp.ge.s32 	%p2, %r14, %r6;
	or.pred  	%p3, %p1, %p2;
	setp.ge.s32 	%p4, %r3, %r7;
	or.pred  	%p5, %p3, %p4;
	@%p5 bra 	$L__BB9_2;
	cvta.to.global.u64 	%rd3, %rd2;
	cvta.to.global.u64 	%rd4, %rd1;
	mad.lo.s32 	%r18, %r6, %r3, %r14;
	mad.lo.s32 	%r19, %r18, %r4, %r1;
	mul.wide.s32 	%rd5, %r19, 4;
	add.s64 	%rd6, %rd3, %rd5;
	ld.global.f32 	%f1, [%rd6];
	mul.wide.s32 	%rd7, %r19, 8;
	add.s64 	%rd8, %rd4, %rd7;
	mov.f32 	%f2, 0f00000000;
	st.global.v2.f32 	[%rd8], {%f1, %f2};
$L__BB9_2:
	ret;

}
	// .globl	_Z4mulcP6float2fiii
.visible .entry _Z4mulcP6float2fiii(
	.param .u64 .ptr .align 1 _Z4mulcP6float2fiii_param_0,
	.param .f32 _Z4mulcP6float2fiii_param_1,
	.param .u32 _Z4mulcP6float2fiii_param_2,
	.param .u32 _Z4mulcP6float2fiii_param_3,
	.param .u32 _Z4mulcP6float2fiii_param_4
)
{
	.reg .pred 	%p<6>;
	.reg .b32 	%r<20>;
	.reg .b32 	%f<6>;
	.reg .b64 	%rd<5>;

	ld.param.u64 	%rd1, [_Z4mulcP6float2fiii_param_0];
	ld.param.f32 	%f1, [_Z4mulcP6float2fiii_param_1];
	ld.param.u32 	%r4, [_Z4mulcP6float2fiii_param_2];
	ld.param.u32 	%r6, [_Z4mulcP6float2fiii_param_3];
	ld.param.u32 	%r7, [_Z4mulcP6float2fiii_param_4];
	mov.u32 	%r8, %ntid.x;
	mov.u32 	%r9, %ctaid.x;
	mov.u32 	%r10, %tid.x;
	mad.lo.s32 	%r1, %r8, %r9, %r10;
	mov.u32 	%r11, %ntid.y;
	mov.u32 	%r12, %ctaid.y;
	mov.u32 	%r13, %tid.y;
	mad.lo.s32 	%r14, %r11, %r12, %r13;
	mov.u32 	%r15, %ntid.z;
	mov.u32 	%r16, %ctaid.z;
	mov.u32 	%r17, %tid.z;
	mad.lo.s32 	%r3, %r15, %r16, %r17;
	setp.ge.s32 	%p1, %r1, %r4;
	setp.ge.s32 	%p2, %r14, %r6;
	or.pred  	%p3, %p1, %p2;
	setp.ge.s32 	%p4, %r3, %r7;
	or.pred  	%p5, %p3, %p4;
	@%p5 bra 	$L__BB10_2;
	cvta.to.global.u64 	%rd2, %rd1;
	mad.lo.s32 	%r18, %r6, %r3, %r14;
	mad.lo.s32 	%r19, %r18, %r4, %r1;
	mul.wide.s32 	%rd3, %r19, 8;
	add.s64 	%rd4, %rd2, %rd3;
	ld.global.v2.f32 	{%f2, %f3}, [%rd4];
	mul.f32 	%f4, %f1, %f2;
	mul.f32 	%f5, %f1, %f3;
	st.global.v2.f32 	[%rd4], {%f4, %f5};
$L__BB10_2:
	ret;

}
	// .globl	_Z4mulrPffiii
.visible .entry _Z4mulrPffiii(
	.param .u64 .ptr .align 1 _Z4mulrPffiii_param_0,
	.param .f32 _Z4mulrPffiii_param_1,
	.param .u32 _Z4mulrPffiii_param_2,
	.param .u32 _Z4mulrPffiii_param_3,
	.param .u32 _Z4mulrPffiii_param_4
)
{
	.reg .pred 	%p<6>;
	.reg .b32 	%r<26>;
	.reg .b32 	%f<4>;
	.reg .b64 	%rd<5>;

	ld.param.u64 	%rd1, [_Z4mulrPffiii_param_0];
	ld.param.f32 	%f1, [_Z4mulrPffiii_param_1];
	ld.param.u32 	%r7, [_Z4mulrPffiii_param_2];
	ld.param.u32 	%r6, [_Z4mulrPffiii_param_3];
	ld.param.u32 	%r8, [_Z4mulrPffiii_param_4];
	mov.u32 	%r10, %ctaid.x;
	mov.u32 	%r11, %ntid.x;
	mov.u32 	%r12, %tid.x;
	mad.lo.s32 	%r1, %r10, %r11, %r12;
	mov.u32 	%r13, %ctaid.y;
	mov.u32 	%r14, %ntid.y;
	mov.u32 	%r15, %tid.y;
	mad.lo.s32 	%r16, %r13, %r14, %r15;
	mov.u32 	%r17, %ctaid.z;
	mov.u32 	%r18, %ntid.z;
	mov.u32 	%r19, %tid.z;
	mad.lo.s32 	%r3, %r17, %r18, %r19;
	div.s32 	%r20, %r3, %r6;
	max.s32 	%r21, %r1, %r16;
	setp.ge.s32 	%p1, %r21, %r7;
	setp.lt.s32 	%p2, %r6, 0;
	setp.ge.s32 	%p3, %r20, %r8;
	or.pred  	%p4, %p1, %p3;
	or.pred  	%p5, %p4, %p2;
	@%p5 bra 	$L__BB11_2;
	cvta.to.global.u64 	%rd2, %rd1;
	rem.s32 	%r22, %r3, %r6;
	mad.lo.s32 	%r23, %r20, %r6, %r22;
	mad.lo.s32 	%r24, %r23, %r7, %r16;
	mad.lo.s32 	%r25, %r24, %r7, %r1;
	mul.wide.s32 	%rd3, %r25, 4;
	add.s64 	%rd4, %rd2, %rd3;
	ld.global.f32 	%f2, [%rd4];
	mul.f32 	%f3, %f1, %f2;
	st.global.f32 	[%rd4], %f3;
$L__BB11_2:
	ret;

}
	// .globl	_Z6decphiP6float2S0_S0_iiii
.visible .entry _Z6decphiP6float2S0_S0_iiii(
	.param .u64 .ptr .align 1 _Z6decphiP6float2S0_S0_iiii_param_0,
	.param .u64 .ptr .align 1 _Z6decphiP6float2S0_S0_iiii_param_1,
	.param .u64 .ptr .align 1 _Z6decphiP6float2S0_S0_iiii_param_2,
	.param .u32 _Z6decphiP6float2S0_S0_iiii_param_3,
	.param .u32 _Z6decphiP6float2S0_S0_iiii_param_4,
	.param .u32 _Z6decphiP6float2S0_S0_iiii_param_5,
	.param .u32 _Z6decphiP6float2S0_S0_iiii_param_6
)
{
	.reg .pred 	%p<11>;
	.reg .b32 	%r<77>;
	.reg .b32 	%f<107>;
	.reg .b64 	%rd<35>;

	ld.param.u64 	%rd4, [_Z6decphiP6float2S0_S0_iiii_param_0];
	ld.param.u64 	%rd5, [_Z6decphiP6float2S0_S0_iiii_param_1];
	ld.param.u64 	%rd6, [_Z6decphiP6float2S0_S0_iiii_param_2];
	ld.param.u32 	%r34, [_Z6decphiP6float2S0_S0_iiii_param_3];
	ld.param.u32 	%r32, [_Z6decphiP6float2S0_S0_iiii_param_4];
	ld.param.u32 	%r33, [_Z6decphiP6float2S0_S0_iiii_param_5];
	ld.param.u32 	%r35, [_Z6decphiP6float2S0_S0_iiii_param_6];
	cvta.to.global.u64 	%rd1, %rd6;
	cvta.to.global.u64 	%rd2, %rd5;
	mov.u32 	%r36, %ctaid.x;
	mov.u32 	%r37, %ntid.x;
	mov.u32 	%r38, %tid.x;
	mad.lo.s32 	%r1, %r36, %r37, %r38;
	mov.u32 	%r39, %ctaid.y;
	mov.u32 	%r40, %ntid.y;
	mul.lo.s32 	%r2, %r39, %r40;
	mov.u32 	%r3, %tid.y;
	add.s32 	%r41, %r2, %r3;
	mov.u32 	%r42, %ctaid.z;
	mov.u32 	%r43, %ntid.z;
	mov.u32 	%r44, %tid.z;
	mad.lo.s32 	%r5, %r42, %r43, %r44;
	max.s32 	%r45, %r1, %r41;
	setp.ge.s32 	%p1, %r45, %r34;
	setp.ge.s32 	%p2, %r5, %r35;
	or.pred  	%p3, %p1, %p2;
	@%p3 bra 	$L__BB12_10;
	cvta.to.global.u64 	%rd7, %rd4;
	mad.lo.s32 	%r6, %r34, %r41, %r1;
	mul.lo.s32 	%r46, %r34, %r5;
	mul.lo.s32 	%r7, %r46, %r34;
	add.s32 	%r47, %r6, %r7;
	mul.wide.s32 	%rd8, %r47, 8;
	add.s64 	%rd3, %rd7, %rd8;
	mov.f32 	%f11, 0f00000000;
	st.global.v2.f32 	[%rd3], {%f11, %f11};
	setp.lt.s32 	%p4, %r33, 1;
	@%p4 bra 	$L__BB12_10;
	mul.lo.s32 	%r8, %r34, %r34;
	mad.lo.s32 	%r9, %r7, %r33, %r6;
	and.b32  	%r10, %r33, 3;
	setp.lt.u32 	%p5, %r33, 4;
	mov.b32 	%r76, 0;
	mov.f32 	%f103, 0f00000000;
	mov.f32 	%f104, %f103;
	@%p5 bra 	$L__BB12_5;
	and.b32  	%r50, %r33, 2147483644;
	neg.s32 	%r74, %r50;
	shl.b32 	%r72, %r32, 1;
	mul.lo.s32 	%r71, %r32, 3;
	mul.lo.s32 	%r51, %r33, %r34;
	mad.lo.s32 	%r52, %r51, %r5, %r3;
	add.s32 	%r53, %r52, %r2;
	mad.lo.s32 	%r69, %r34, %r53, %r1;
	mov.f32 	%f103, 0f00000000;
	mov.b32 	%r70, 0;
	mul.wide.s32 	%rd13, %r8, 8;
	mov.u32 	%r73, %r32;
$L__BB12_4:
	.pragma "nounroll";
	and.b32  	%r76, %r33, 2147483644;
	mul.wide.s32 	%rd9, %r69, 8;
	add.s64 	%rd10, %rd2, %rd9;
	ld.global.v2.f32 	{%f14, %f15}, [%rd10];
	div.s32 	%r54, %r70, %r33;
	mul.wide.s32 	%rd11, %r54, 8;
	add.s64 	%rd12, %rd1, %rd11;
	ld.global.v2.f32 	{%f16, %f17}, [%rd12];
	mul.f32 	%f18, %f15, %f17;
	fma.rn.f32 	%f19, %f14, %f16, %f18;
	add.f32 	%f20, %f104, %f19;
	st.global.f32 	[%rd3], %f20;
	ld.global.f32 	%f21, [%rd10];
	ld.global.f32 	%f22, [%rd12];
	mul.f32 	%f23, %f15, %f22;
	mul.f32 	%f24, %f21, %f17;
	sub.f32 	%f25, %f23, %f24;
	add.f32 	%f26, %f103, %f25;
	st.global.f32 	[%rd3+4], %f26;
	add.s64 	%rd14, %rd10, %rd13;
	ld.global.v2.f32 	{%f27, %f28}, [%rd14];
	div.s32 	%r55, %r73, %r33;
	mul.wide.s32 	%rd15, %r55, 8;
	add.s64 	%rd16, %rd1, %rd15;
	ld.global.v2.f32 	{%f29, %f30}, [%rd16];
	mul.f32 	%f31, %f28, %f30;
	fma.rn.f32 	%f32, %f27, %f29, %f31;
	add.f32 	%f33, %f20, %f32;
	st.global.f32 	[%rd3], %f33;
	ld.global.f32 	%f34, [%rd14];
	ld.global.f32 	%f35, [%rd16];
	mul.f32 	%f36, %f28, %f35;
	mul.f32 	%f37, %f34, %f30;
	sub.f32 	%f38, %f36, %f37;
	add.f32 	%f39, %f26, %f38;
	st.global.f32 	[%rd3+4], %f39;
	add.s64 	%rd17, %rd14, %rd13;
	ld.global.v2.f32 	{%f40, %f41}, [%rd17];
	div.s32 	%r56, %r72, %r33;
	mul.wide.s32 	%rd18, %r56, 8;
	add.s64 	%rd19, %rd1, %rd18;
	ld.global.v2.f32 	{%f42, %f43}, [%rd19];
	mul.f32 	%f44, %f41, %f43;
	fma.rn.f32 	%f45, %f40, %f42, %f44;
	add.f32 	%f46, %f33, %f45;
	st.global.f32 	[%rd3], %f46;
	ld.global.f32 	%f47, [%rd17];
	ld.global.f32 	%f48, [%rd19];
	mul.f32 	%f49, %f41, %f48;
	mul.f32 	%f50, %f47, %f43;
	sub.f32 	%f51, %f49, %f50;
	add.f32 	%f52, %f39, %f51;
	st.global.f32 	[%rd3+4], %f52;
	add.s64 	%rd20, %rd17, %rd13;
	ld.global.v2.f32 	{%f53, %f54}, [%rd20];
	div.s32 	%r57, %r71, %r33;
	mul.wide.s32 	%rd21, %r57, 8;
	add.s64 	%rd22, %rd1, %rd21;
	ld.global.v2.f32 	{%f55, %f56}, [%rd22];
	mul.f32 	%f57, %f54, %f56;
	fma.rn.f32 	%f58, %f53, %f55, %f57;
	add.f32 	%f104, %f46, %f58;
	st.global.f32 	[%rd3], %f104;
	ld.global.f32 	%f59, [%rd20];
	ld.global.f32 	%f60, [%rd22];
	mul.f32 	%f61, %f54, %f60;
	mul.f32 	%f62, %f59, %f56;
	sub.f32 	%f63, %f61, %f62;
	add.f32 	%f103, %f52, %f63;
	st.global.f32 	[%rd3+4], %f103;
	add.s32 	%r74, %r74, 4;
	shl.b32 	%r58, %r32, 2;
	add.s32 	%r73, %r73, %r58;
	add.s32 	%r72, %r72, %r58;
	add.s32 	%r71, %r71, %r58;
	add.s32 	%r70, %r70, %r58;
	shl.b32 	%r59, %r8, 2;
	add.s32 	%r69, %r69, %r59;
	setp.ne.s32 	%p6, %r74, 0;
	@%p6 bra 	$L__BB12_4;
$L__BB12_5:
	setp.eq.s32 	%p7, %r10, 0;
	@%p7 bra 	$L__BB12_10;
	setp.eq.s32 	%p8, %r10, 1;
	@%p8 bra 	$L__BB12_8;
	mad.lo.s32 	%r60, %r8, %r76, %r9;
	mul.wide.s32 	%rd23, %r60, 8;
	add.s64 	%rd24, %rd2, %rd23;
	ld.global.v2.f32 	{%f64, %f65}, [%rd24];
	mul.lo.s32 	%r61, %r76, %r32;
	div.s32 	%r62, %r61, %r33;
	mul.wide.s32 	%rd25, %r62, 8;
	add.s64 	%rd26, %rd1, %rd25;
	ld.global.v2.f32 	{%f66, %f67}, [%rd26];
	mul.f32 	%f68, %f65, %f67;
	fma.rn.f32 	%f69, %f64, %f66, %f68;
	add.f32 	%f70, %f104, %f69;
	st.global.f32 	[%rd3], %f70;
	ld.global.f32 	%f71, [%rd24];
	ld.global.f32 	%f72, [%rd26];
	mul.f32 	%f73, %f65, %f72;
	mul.f32 	%f74, %f71, %f67;
	sub.f32 	%f75, %f73, %f74;
	add.f32 	%f76, %f103, %f75;
	st.global.f32 	[%rd3+4], %f76;
	mul.wide.s32 	%rd27, %r8, 8;
	add.s64 	%rd28, %rd24, %rd27;
	ld.global.v2.f32 	{%f77, %f78}, [%rd28];
	add.s32 	%r63, %r61, %r32;
	div.s32 	%r64, %r63, %r33;
	mul.wide.s32 	%rd29, %r64, 8;
	add.s64 	%rd30, %rd1, %rd29;
	ld.global.v2.f32 	{%f79, %f80}, [%rd30];
	mul.f32 	%f81, %f78, %f80;
	fma.rn.f32 	%f82, %f77, %f79, %f81;
	add.f32 	%f104, %f70, %f82;
	st.global.f32 	[%rd3], %f104;
	ld.global.f32 	%f83, [%rd28];
	ld.global.f32 	%f84, [%rd30];
	mul.f32 	%f85, %f78, %f84;
	mul.f32 	%f86, %f83, %f80;
	sub.f32 	%f87, %f85, %f86;
	add.f32 	%f103, %f76, %f87;
	st.global.f32 	[%rd3+4], %f103;
	add.s32 	%r76, %r76, 2;
$L__BB12_8:
	and.b32  	%r65, %r33, 1;
	setp.eq.b32 	%p9, %r65, 1;
	not.pred 	%p10, %p9;
	@%p10 bra 	$L__BB12_10;
	mad.lo.s32 	%r66, %r8, %r76, %r9;
	mul.wide.s32 	%rd31, %r66, 8;
	add.s64 	%rd32, %rd2, %rd31;
	ld.global.v2.f32 	{%f88, %f89}, [%rd32];
	mul.lo.s32 	%r67, %r76, %r32;
	div.s32 	%r68, %r67, %r33;
	mul.wide.s32 	%rd33, %r68, 8;
	add.s64 	%rd34, %rd1, %rd33;
	ld.global.v2.f32 	{%f90, %f91}, [%rd34];
	mul.f32 	%f92, %f89, %f91;
	fma.rn.f32 	%f93, %f88, %f90, %f92;
	add.f32 	%f94, %f104, %f93;
	st.global.f32 	[%rd3], %f94;
	ld.global.f32 	%f95, [%rd32];
	ld.global.f32 	%f96, [%rd34];
	mul.f32 	%f97, %f89, %f96;
	mul.f32 	%f98, %f95, %f91;
	sub.f32 	%f99, %f97, %f98;
	add.f32 	%f100, %f103, %f99;
	st.global.f32 	[%rd3+4], %f100;
$L__BB12_10:
	ret;

}
	// .globl	_Z6recphiP6float2S0_S0_iiii
.visible .entry _Z6recphiP6float2S0_S0_iiii(
	.param .u64 .ptr .align 1 _Z6recphiP6float2S0_S0_iiii_param_0,
	.param .u64 .ptr .align 1 _Z6recphiP6float2S0_S0_iiii_param_1,
	.param .u64 .ptr .align 1 _Z6recphiP6float2S0_S0_iiii_param_2,
	.param .u32 _Z6recphiP6float2S0_S0_iiii_param_3,
	.param .u32 _Z6recphiP6float2S0_S0_iiii_param_4,
	.param .u32 _Z6recphiP6float2S0_S0_iiii_param_5,
	.param .u32 _Z6recphiP6float2S0_S0_iiii_param_6
)
{
	.reg .pred 	%p<11>;
	.reg .b32 	%r<76>;
	.reg .b32 	%f<104>;
	.reg .b64 	%rd<35>;

	ld.param.u64 	%rd5, [_Z6recphiP6float2S0_S0_iiii_param_0];
	ld.param.u64 	%rd4, [_Z6recphiP6float2S0_S0_iiii_param_1];
	ld.param.u64 	%rd6, [_Z6recphiP6float2S0_S0_iiii_param_2];
	ld.param.u32 	%r33, [_Z6recphiP6float2S0_S0_iiii_param_3];
	ld.param.u32 	%r31, [_Z6recphiP6float2S0_S0_iiii_param_4];
	ld.param.u32 	%r32, [_Z6recphiP6float2S0_S0_iiii_param_5];
	ld.param.u32 	%r34, [_Z6recphiP6float2S0_S0_iiii_param_6];
	cvta.to.global.u64 	%rd1, %rd5;
	cvta.to.global.u64 	%rd2, %rd6;
	mov.u32 	%r35, %ctaid.x;
	mov.u32 	%r36, %ntid.x;
	mov.u32 	%r37, %tid.x;
	mad.lo.s32 	%r1, %r35, %r36, %r37;
	mov.u32 	%r38, %ctaid.y;
	mov.u32 	%r39, %ntid.y;
	mul.lo.s32 	%r2, %r38, %r39;
	mov.u32 	%r3, %tid.y;
	add.s32 	%r40, %r2, %r3;
	mov.u32 	%r41, %ctaid.z;
	mov.u32 	%r42, %ntid.z;
	mov.u32 	%r43, %tid.z;
	mad.lo.s32 	%r5, %r41, %r42, %r43;
	max.s32 	%r44, %r1, %r40;
	setp.ge.s32 	%p1, %r44, %r33;
	setp.ge.s32 	%p2, %r5, %r34;
	or.pred  	%p3, %p1, %p2;
	@%p3 bra 	$L__BB13_10;
	mul.lo.s32 	%r6, %r33, %r40;
	setp.lt.s32 	%p4, %r32, 1;
	@%p4 bra 	$L__BB13_10;
	add.s32 	%r46, %r6, %r1;
	mul.lo.s32 	%r7, %r33, %r33;
	mul.lo.s32 	%r47, %r7, %r5;
	mad.lo.s32 	%r8, %r47, %r32, %r46;
	add.s32 	%r48, %r46, %r47;
	cvta.to.global.u64 	%rd7, %rd4;
	mul.wide.s32 	%rd8, %r48, 8;
	add.s64 	%rd3, %rd7, %rd8;
	and.b32  	%r9, %r32, 3;
	setp.lt.u32 	%p5, %r32, 4;
	mov.b32 	%r75, 0;
	@%p5 bra 	$L__BB13_5;
	and.b32  	%r75, %r32, 2147483644;
	ld.global.f32 	%f103, [%rd3];
	neg.s32 	%r73, %r75;
	shl.b32 	%r71, %r31, 1;
	mul.lo.s32 	%r70, %r31, 3;
	mul.lo.s32 	%r50, %r32, %r33;
	mad.lo.s32 	%r51, %r50, %r5, %r3;
	add.s32 	%r52, %r51, %r2;
	mad.lo.s32 	%r68, %r33, %r52, %r1;
	mov.b32 	%r69, 0;
	mul.wide.s32 	%rd15, %r7, 8;
	mov.u32 	%r72, %r31;
$L__BB13_4:
	.pragma "nounroll";
	div.s32 	%r53, %r69, %r32;
	mul.wide.s32 	%rd9, %r53, 8;
	add.s64 	%rd10, %rd2, %rd9;
	ld.global.v2.f32 	{%f4, %f5}, [%rd10];
	mul.f32 	%f6, %f103, %f4;
	ld.global.f32 	%f7, [%rd3+4];
	mul.f32 	%f8, %f7, %f5;
	sub.f32 	%f9, %f6, %f8;
	mul.wide.s32 	%rd11, %r68, 8;
	add.s64 	%rd12, %rd1, %rd11;
	ld.global.v2.f32 	{%f10, %f11}, [%rd12];
	add.f32 	%f12, %f10, %f9;
	st.global.f32 	[%rd12], %f12;
	ld.global.f32 	%f13, [%rd3];
	ld.global.f32 	%f14, [%rd10];
	mul.f32 	%f15, %f7, %f14;
	fma.rn.f32 	%f16, %f13, %f5, %f15;
	add.f32 	%f17, %f11, %f16;
	st.global.f32 	[%rd12+4], %f17;
	div.s32 	%r54, %r72, %r32;
	mul.wide.s32 	%rd13, %r54, 8;
	add.s64 	%rd14, %rd2, %rd13;
	ld.global.v2.f32 	{%f18, %f19}, [%rd14];
	mul.f32 	%f20, %f13, %f18;
	ld.global.f32 	%f21, [%rd3+4];
	mul.f32 	%f22, %f21, %f19;
	sub.f32 	%f23, %f20, %f22;
	add.s64 	%rd16, %rd12, %rd15;
	ld.global.v2.f32 	{%f24, %f25}, [%rd16];
	add.f32 	%f26, %f24, %f23;
	st.global.f32 	[%rd16], %f26;
	ld.global.f32 	%f27, [%rd3];
	ld.global.f32 	%f28, [%rd14];
	mul.f32 	%f29, %f21, %f28;
	fma.rn.f32 	%f30, %f27, %f19, %f29;
	add.f32 	%f31, %f25, %f30;
	st.global.f32 	[%rd16+4], %f31;
	div.s32 	%r55, %r71, %r32;
	mul.wide.s32 	%rd17, %r55, 8;
	add.s64 	%rd18, %rd2, %rd17;
	ld.global.v2.f32 	{%f32, %f33}, [%rd18];
	mul.f32 	%f34, %f27, %f32;
	ld.global.f32 	%f35, [%rd3+4];
	mul.f32 	%f36, %f35, %f33;
	sub.f32 	%f37, %f34, %f36;
	add.s64 	%rd19, %rd16, %rd15;
	ld.global.v2.f32 	{%f38, %f39}, [%rd19];
	add.f32 	%f40, %f38, %f37;
	st.global.f32 	[%rd19], %f40;
	ld.global.f32 	%f41, [%rd3];
	ld.global.f32 	%f42, [%rd18];
	mul.f32 	%f43, %f35, %f42;
	fma.rn.f32 	%f44, %f41, %f33, %f43;
	add.f32 	%f45, %f39, %f44;
	st.global.f32 	[%rd19+4], %f45;
	div.s32 	%r56, %r70, %r32;
	mul.wide.s32 	%rd20, %r56, 8;
	add.s64 	%rd21, %rd2, %rd20;
	ld.global.v2.f32 	{%f46, %f47}, [%rd21];
	mul.f32 	%f48, %f41, %f46;
	ld.global.f32 	%f49, [%rd3+4];
	mul.f32 	%f50, %f49, %f47;
	sub.f32 	%f51, %f48, %f50;
	add.s64 	%rd22, %rd19, %rd15;
	ld.global.v2.f32 	{%f52, %f53}, [%rd22];
	add.f32 	%f54, %f52, %f51;
	st.global.f32 	[%rd22], %f54;
	ld.global.f32 	%f103, [%rd3];
	ld.global.f32 	%f55, [%rd21];
	mul.f32 	%f56, %f49, %f55;
	fma.rn.f32 	%f57, %f103, %f47, %f56;
	add.f32 	%f58, %f53, %f57;
	st.global.f32 	[%rd22+4], %f58;
	add.s32 	%r73, %r73, 4;
	shl.b32 	%r57, %r31, 2;
	add.s32 	%r72, %r72, %r57;
	add.s32 	%r71, %r71, %r57;
	add.s32 	%r70, %r70, %r57;
	add.s32 	%r69, %r69, %r57;
	shl.b32 	%r58, %r7, 2;
	add.s32 	%r68, %r68, %r58;
	setp.ne.s32 	%p6, %r73, 0;
	@%p6 bra 	$L__BB13_4;
$L__BB13_5:
	setp.eq.s32 	%p7, %r9, 0;
	@%p7 bra 	$L__BB13_10;
	setp.eq.s32 	%p8, %r9, 1;
	@%p8 bra 	$L__BB13_8;
	mad.lo.s32 	%r59, %r7, %r75, %r8;
	ld.global.v2.f32 	{%f59, %f60}, [%rd3];
	mul.lo.s32 	%r60, %r75, %r31;
	div.s32 	%r61, %r60, %r32;
	mul.wide.s32 	%rd23, %r61, 8;
	add.s64 	%rd24, %rd2, %rd23;
	ld.global.v2.f32 	{%f61, %f62}, [%rd24];
	mul.f32 	%f63, %f59, %f61;
	mul.f32 	%f64, %f60, %f62;
	sub.f32 	%f65, %f63, %f64;
	mul.wide.s32 	%rd25, %r59, 8;
	add.s64 	%rd26, %rd1, %rd25;
	ld.global.v2.f32 	{%f66, %f67}, [%rd26];
	add.f32 	%f68, %f66, %f65;
	st.global.f32 	[%rd26], %f68;
	ld.global.f32 	%f69, [%rd3];
	ld.global.f32 	%f70, [%rd24];
	mul.f32 	%f71, %f60, %f70;
	fma.rn.f32 	%f72, %f69, %f62, %f71;
	add.f32 	%f73, %f67, %f72;
	st.global.f32 	[%rd26+4], %f73;
	add.s32 	%r62, %r60, %r31;
	div.s32 	%r63, %r62, %r32;
	mul.wide.s32 	%rd27, %r63, 8;
	add.s64 	%rd28, %rd2, %rd27;
	ld.global.v2.f32 	{%f74, %f75}, [%rd28];
	mul.f32 	%f76, %f69, %f74;
	ld.global.f32 	%f77, [%rd3+4];
	mul.f32 	%f78, %f77, %f75;
	sub.f32 	%f79, %f76, %f78;
	mul.wide.s32 	%rd29, %r7, 8;
	add.s64 	%rd30, %rd26, %rd29;
	ld.global.v2.f32 	{%f80, %f81}, [%rd30];
	add.f32 	%f82, %f80, %f79;
	st.global.f32 	[%rd30], %f82;
	ld.global.f32 	%f83, [%rd3];
	ld.global.f32 	%f84, [%rd28];
	mul.f32 	%f85, %f77, %f84;
	fma.rn.f32 	%f86, %f83, %f75, %f85;
	add.f32 	%f87, %f81, %f86;
	st.global.f32 	[%rd30+4], %f87;
	add.s32 	%r75, %r75, 2;
$L__BB13_8:
	and.b32  	%r64, %r32, 1;
	setp.eq.b32 	%p9, %r64, 1;
	not.pred 	%p10, %p9;
	@%p10 bra 	$L__BB13_10;
	mad.lo.s32 	%r65, %r7, %r75, %r8;
	ld.global.v2.f32 	{%f88, %f89}, [%rd3];
	mul.lo.s32 	%r66, %r75, %r31;
	div.s32 	%r67, %r66, %r32;
	mul.wide.s32 	%rd31, %r67, 8;
	add.s64 	%rd32, %rd2, %rd31;
	ld.global.v2.f32 	{%f90, %f91}, [%rd32];
	mul.f32 	%f92, %f88, %f90;
	mul.f32 	%f93, %f89, %f91;
	sub.f32 	%f94, %f92, %f93;
	mul.wide.s32 	%rd33, %r65, 8;
	add.s64 	%rd34, %rd1, %rd33;
	ld.global.v2.f32 	{%f95, %f96}, [%rd34];
	add.f32 	%f97, %f95, %f94;
	st.global.f32 	[%rd34], %f97;
	ld.global.f32 	%f98, [%rd3];
	ld.global.f32 	%f99, [%rd32];
	mul.f32 	%f100, %f89, %f99;
	fma.rn.f32 	%f101, %f98, %f91, %f100;
	add.f32 	%f102, %f96, %f101;
	st.global.f32 	[%rd34+4], %f102;
$L__BB13_10:
	ret;

}
	// .globl	_Z9takethetaPfii
.visible .entry _Z9takethetaPfii(
	.param .u64 .ptr .align 1 _Z9takethetaPfii_param_0,
	.param .u32 _Z9takethetaPfii_param_1,
	.param .u32 _Z9takethetaPfii_param_2
)
{
	.reg .pred 	%p<2>;
	.reg .b32 	%r<7>;
	.reg .b32 	%f<5>;
	.reg .b64 	%rd<5>;
	.reg .b64 	%fd<5>;

	ld.param.u64 	%rd1, [_Z9takethetaPfii_param_0];
	ld.param.u32 	%r2, [_Z9takethetaPfii_param_1];
	ld.param.u32 	%r3, [_Z9takethetaPfii_param_2];
	mov.u32 	%r4, %ctaid.x;
	mov.u32 	%r5, %ntid.x;
	mov.u32 	%r6, %tid.x;
	mad.lo.s32 	%r1, %r4, %r5, %r6;
	setp.ge.s32 	%p1, %r1, %r2;
	@%p1 bra 	$L__BB14_2;
	cvta.to.global.u64 	%rd2, %rd1;
	cvt.rn.f32.s32 	%f1, %r1;
	cvt.rn.f32.s32 	%f2, %r2;
	div.rn.f32 	%f3, %f1, %f2;
	cvt.f64.f32 	%fd1, %f3;
	mul.f64 	%fd2, %fd1, 0d400921FB54442D18;
	cvt.rn.f64.s32 	%fd3, %r3;
	mul.f64 	%fd4, %fd2, %fd3;
	cvt.rn.f32.f64 	%f4, %fd4;
	mul.wide.s32 	%rd3, %r1, 4;
	add.s64 	%rd4, %rd2, %rd3;
	st.global.f32 	[%rd4], %f4;
$L__BB14_2:
	ret;

}
	// .globl	_Z6mulphiP6float2S0_iiii
.visible .entry _Z6mulphiP6float2S0_iiii(
	.param .u64 .ptr .align 1 _Z6mulphiP6float2S0_iiii_param_0,
	.param .u64 .ptr .align 1 _Z6mulphiP6float2S0_iiii_param_1,
	.param .u32 _Z6mulphiP6float2S0_iiii_param_2,
	.param .u32 _Z6mulphiP6float2S0_iiii_param_3,
	.param .u32 _Z6mulphiP6float2S0_iiii_param_4,
	.param .u32 _Z6mulphiP6float2S0_iiii_param_5
)
{
	.reg .pred 	%p<6>;
	.reg .b32 	%r<21>;
	.reg .b32 	%f<14>;
	.reg .b64 	%rd<9>;

	ld.param.u64 	%rd1, [_Z6mulphiP6float2S0_iiii_param_0];
	ld.param.u64 	%rd2, [_Z6mulphiP6float2S0_iiii_param_1];
	ld.param.u32 	%r4, [_Z6mulphiP6float2S0_iiii_param_2];
	ld.param.u32 	%r5, [_Z6mulphiP6float2S0_iiii_param_3];
	ld.param.u32 	%r7, [_Z6mulphiP6float2S0_iiii_param_4];
	ld.param.u32 	%r8, [_Z6mulphiP6float2S0_iiii_param_5];
	mov.u32 	%r9, %ctaid.x;
	mov.u32 	%r10, %ntid.x;
	mov.u32 	%r11, %tid.x;
	mad.lo.s32 	%r1, %r9, %r10, %r11;
	mov.u32 	%r12, %ctaid.y;
	mov.u32 	%r13, %ntid.y;
	mov.u32 	%r14, %tid.y;
	mad.lo.s32 	%r15, %r12, %r13, %r14;
	mov.u32 	%r16, %ctaid.z;
	mov.u32 	%r17, %ntid.z;
	mov.u32 	%r18, %tid.z;
	mad.lo.s32 	%r3, %r16, %r17, %r18;
	setp.ge.s32 	%p1, %r1, %r5;
	setp.ge.s32 	%p2, %r15, %r7;
	or.pred  	%p3, %p1, %p2;
	setp.ge.s32 	%p4, %r3, %r8;
	or.pred  	%p5, %p3, %p4;
	@%p5 bra 	$L__BB15_2;
	cvta.to.global.u64 	%rd3, %rd1;
	cvta.to.global.u64 	%rd4, %rd2;
	mad.lo.s32 	%r19, %r7, %r3, %r15;
	mad.lo.s32 	%r20, %r19, %r5, %r1;
	mul.wide.s32 	%rd5, %r20, 8;
	add.s64 	%rd6, %rd3, %rd5;
	ld.global.v2.f32 	{%f1, %f2}, [%rd6];
	mul.wide.u32 	%rd7, %r15, 8;
	add.s64 	%rd8, %rd4, %rd7;
	ld.global.v2.f32 	{%f3, %f4}, [%rd8];
	mul.f32 	%f5, %f1, %f3;
	cvt.rn.f32.s32 	%f6, %r4;
	mul.f32 	%f7, %f2, %f6;
	mul.f32 	%f8, %f7, %f4;
	sub.f32 	%f9, %f5, %f8;
	st.global.f32 	[%rd6], %f9;
	mul.f32 	%f10, %f1, %f6;
	ld.global.f32 	%f11, [%rd8];
	mul.f32 	%f12, %f2, %f11;
	fma.rn.f32 	%f13, %f10, %f4, %f12;
	st.global.f32 	[%rd6+4], %f13;
$L__BB15_2:
	ret;

}
	// .globl	_Z5prox1PfS_fiii
.visible .entry _Z5prox1PfS_fiii(
	.param .u64 .ptr .align 1 _Z5prox1PfS_fiii_param_0,
	.param .u64 .ptr .align 1 _Z5prox1PfS_fiii_param_1,
	.param .f32 _Z5prox1PfS_fiii_param_2,
	.param .u32 _Z5prox1PfS_fiii_param_3,
	.param .u32 _Z5prox1PfS_fiii_param_4,
	.param .u32 _Z5prox1PfS_fiii_param_5
)
{
	.reg .pred 	%p<6>;
	.reg .b32 	%r<20>;
	.reg .b32 	%f<8>;
	.reg .b64 	%rd<8>;

	ld.param.u64 	%rd1, [_Z5prox1PfS_fiii_param_0];
	ld.param.u64 	%rd2, [_Z5prox1PfS_fiii_param_1];
	ld.param.f32 	%f1, [_Z5prox1PfS_fiii_param_2];
	ld.param.u32 	%r4, [_Z5prox1PfS_fiii_param_3];
	ld.param.u32 	%r6, [_Z5prox1PfS_fiii_param_4];
	ld.param.u32 	%r7, [_Z5prox1PfS_fiii_param_5];
	mov.u32 	%r8, %ctaid.x;
	mov.u32 	%r9, %ntid.x;
	mov.u32 	%r10, %tid.x;
	mad.lo.s32 	%r1, %r8, %r9, %r10;
	mov.u32 	%r11, %ctaid.y;
	mov.u32 	%r12, %ntid.y;
	mov.u32 	%r13, %tid.y;
	mad.lo.s32 	%r14, %r11, %r12, %r13;
	mov.u32 	%r15, %ctaid.z;
	mov.u32 	%r16, %ntid.z;
	mov.u32 	%r17, %tid.z;
	mad.lo.s32 	%r3, %r15, %r16, %r17;
	setp.ge.s32 	%p1, %r1, %r4;
	setp.ge.s32 	%p2, %r14, %r6;
	or.pred  	%p3, %p1, %p2;
	setp.ge.s32 	%p4, %r3, %r7;
	or.pred  	%p5, %p3, %p4;
	@%p5 bra 	$L__BB16_2;
	cvta.to.global.u64 	%rd3, %rd1;
	cvta.to.global.u64 	%rd4, %rd2;
	mad.lo.s32 	%r18, %r6, %r3, %r14;
	mad.lo.s32 	%r19, %r18, %r4, %r1;
	mul.wide.s32 	%rd5, %r19, 4;
	add.s64 	%rd6, %rd3, %rd5;
	ld.global.f32 	%f2, [%rd6];
	add.s64 	%rd7, %rd4, %rd5;
	ld.global.f32 	%f3, [%rd7];
	mul.f32 	%f4, %f1, %f3;
	sub.f32 	%f5, %f2, %f4;
	add.f32 	%f6, %f1, 0f3F800000;
	div.rn.f32 	%f7, %f5, %f6;
	st.global.f32 	[%rd6], %f7;
$L__BB16_2:
	ret;

}
	// .globl	_Z5prox2P6float4fiii
.visible .entry _Z5prox2P6float4fiii(
	.param .u64 .ptr .align 1 _Z5prox2P6float4fiii_param_0,
	.param .f32 _Z5prox2P6float4fiii_param_1,
	.param .u32 _Z5prox2P6float4fiii_param_2,
	.param .u32 _Z5prox2P6float4fiii_param_3,
	.param .u32 _Z5prox2P6float4fiii_param_4
)
{
	.reg .pred 	%p<6>;
	.reg .b32 	%r<26>;
	.reg .b32 	%f<18>;
	.reg .b64 	%rd<5>;

	ld.param.u64 	%rd1, [_Z5prox2P6float4fiii_param_0];
	ld.param.f32 	%f1, [_Z5prox2P6float4fiii_param_1];
	ld.param.u32 	%r7, [_Z5prox2P6float4fiii_param_2];
	ld.param.u32 	%r6, [_Z5prox2P6float4fiii_param_3];
	ld.param.u32 	%r8, [_Z5prox2P6float4fiii_param_4];
	mov.u32 	%r10, %ctaid.x;
	mov.u32 	%r11, %ntid.x;
	mov.u32 	%r12, %tid.x;
	mad.lo.s32 	%r1, %r10, %r11, %r12;
	mov.u32 	%r13, %ctaid.y;
	mov.u32 	%r14, %ntid.y;
	mov.u32 	%r15, %tid.y;
	mad.lo.s32 	%r16, %r13, %r14, %r15;
	mov.u32 	%r17, %ctaid.z;
	mov.u32 	%r18, %ntid.z;
	mov.u32 	%r19, %tid.z;
	mad.lo.s32 	%r3, %r17, %r18, %r19;
	div.s32 	%r20, %r3, %r6;
	max.s32 	%r21, %r1, %r16;
	setp.ge.s32 	%p1, %r21, %r7;
	setp.lt.s32 	%p2, %r6, 0;
	setp.ge.s32 	%p3, %r20, %r8;
	or.pred  	%p4, %p1, %p3;
	or.pred  	%p5, %p4, %p2;
	@%p5 bra 	$L__BB17_2;
	cvta.to.global.u64 	%rd2, %rd1;
	rem.s32 	%r22, %r3, %r6;
	mad.lo.s32 	%r23, %r20, %r6, %r22;
	mad.lo.s32 	%r24, %r23, %r7, %r16;
	mad.lo.s32 	%r25, %r24, %r7, %r1;
	rcp.rn.f32 	%f2, %f1;
	mul.wide.s32 	%rd3, %r25, 16;
	add.s64 	%rd4, %rd2, %rd3;
	ld.global.v4.f32 	{%f3, %f4, %f5, %f6}, [%rd4];
	mul.f32 	%f7, %f4, %f4;
	fma.rn.f32 	%f8, %f3, %f3, %f7;
	fma.rn.f32 	%f9, %f5, %f5, %f8;
	fma.rn.f32 	%f10, %f6, %f6, %f9;
	sqrt.rn.f32 	%f11, %f10;
	mul.f32 	%f12, %f2, %f11;
	max.f32 	%f13, %f12, 0f3F800000;
	div.rn.f32 	%f14, %f3, %f13;
	div.rn.f32 	%f15, %f4, %f13;
	div.rn.f32 	%f16, %f5, %f13;
	div.rn.f32 	%f17, %f6, %f13;
	st.global.v4.f32 	[%rd4], {%f14, %f15, %f16, %f17};
$L__BB17_2:
	ret;

}
	// .globl	_Z12updateft_kerPfS_S_iii
.visible .entry _Z12updateft_kerPfS_S_iii(
	.param .u64 .ptr .align 1 _Z12updateft_kerPfS_S_iii_param_0,
	.param .u64 .ptr .align 1 _Z12updateft_kerPfS_S_iii_param_1,
	.param .u64 .ptr .align 1 _Z12updateft_kerPfS_S_iii_param_2,
	.param .u32 _Z12updateft_kerPfS_S_iii_param_3,
	.param .u32 _Z12updateft_kerPfS_S_iii_param_4,
	.param .u32 _Z12updateft_kerPfS_S_iii_param_5
)
{
	.reg .pred 	%p<6>;
	.reg .b32 	%r<26>;
	.reg .b32 	%f<5>;
	.reg .b64 	%rd<11>;

	ld.param.u64 	%rd1, [_Z12updateft_kerPfS_S_iii_param_0];
	ld.param.u64 	%rd2, [_Z12updateft_kerPfS_S_iii_param_1];
	ld.param.u64 	%rd3, [_Z12updateft_kerPfS_S_iii_param_2];
	ld.param.u32 	%r7, [_Z12updateft_kerPfS_S_iii_param_3];
	ld.param.u32 	%r6, [_Z12updateft_kerPfS_S_iii_param_4];
	ld.param.u32 	%r8, [_Z12updateft_kerPfS_S_iii_param_5];
	mov.u32 	%r10, %ctaid.x;
	mov.u32 	%r11, %ntid.x;
	mov.u32 	%r12, %tid.x;
	mad.lo.s32 	%r1, %r10, %r11, %r12;
	mov.u32 	%r13, %ctaid.y;
	mov.u32 	%r14, %ntid.y;
	mov.u32 	%r15, %tid.y;
	mad.lo.s32 	%r16, %r13, %r14, %r15;
	mov.u32 	%r17, %ctaid.z;
	mov.u32 	%r18, %ntid.z;
	mov.u32 	%r19, %tid.z;
	mad.lo.s32 	%r3, %r17, %r18, %r19;
	div.s32 	%r20, %r3, %r6;
	max.s32 	%r21, %r1, %r16;
	setp.ge.s32 	%p1, %r21, %r7;
	setp.lt.s32 	%p2, %r6, 0;
	setp.ge.s32 	%p3, %r20, %r8;
	or.pred  	%p4, %p1, %p3;
	or.pred  	%p5, %p4, %p2;
	@%p5 bra 	$L__BB18_2;
	cvta.to.global.u64 	%rd4, %rd2;
	cvta.to.global.u64 	%rd5, %rd3;
	cvta.to.global.u64 	%rd6, %rd1;
	rem.s32 	%r22, %r3, %r6;
	mad.lo.s32 	%r23, %r20, %r6, %r22;
	mad.lo.s32 	%r24, %r23, %r7, %r16;
	mad.lo.s32 	%r25, %r24, %r7, %r1;
	mul.wide.s32 	%rd7, %r25, 4;
	add.s64 	%rd8, %rd4, %rd7;
	ld.global.f32 	%f1, [%rd8];
	add.f32 	%f2, %f1, %f1;
	add.s64 	%rd9, %rd5, %rd7;
	ld.global.f32 	%f3, [%rd9];
	sub.f32 	%f4, %f2, %f3;
	add.s64 	%rd10, %rd6, %rd7;
	st.global.f32 	[%rd10], %f4;
$L__BB18_2:
	ret;

}
	// .globl	_Z7takephiP6float2ii
.visible .entry _Z7takephiP6float2ii(
	.param .u64 .ptr .align 1 _Z7takephiP6float2ii_param_0,
	.param .u32 _Z7takephiP6float2ii_param_1,
	.param .u32 _Z7takephiP6float2ii_param_2
)
{
	.local .align 4 .b8 	__local_depot19[28];
	.reg .b64 	%SP;
	.reg .b64 	%SPL;
	.reg .pred 	%p<21>;
	.reg .b32 	%r<98>;
	.reg .b32 	%f<53>;
	.reg .b64 	%rd<45>;
	.reg .b64 	%fd<11>;

	mov.u64 	%SPL, __local_depot19;
	ld.param.u64 	%rd18, [_Z7takephiP6float2ii_param_0];
	ld.param.u32 	%r30, [_Z7takephiP6float2ii_param_1];
	ld.param.u32 	%r32, [_Z7takephiP6float2ii_param_2];
	cvta.to.global.u64 	%rd1, %rd18;
	add.u64 	%rd2, %SPL, 0;
	mov.u32 	%r33, %ctaid.x;
	mov.u32 	%r34, %ntid.x;
	mov.u32 	%r35, %tid.x;
	mad.lo.s32 	%r1, %r33, %r34, %r35;
	mov.u32 	%r36, %ctaid.y;
	mov.u32 	%r37, %ntid.y;
	mov.u32 	%r38, %tid.y;
	mad.lo.s32 	%r39, %r36, %r37, %r38;
	setp.ge.s32 	%p1, %r1, %r30;
	setp.ge.s32 	%p2, %r39, %r32;
	or.pred  	%p3, %p1, %p2;
	@%p3 bra 	$L__BB19_19;
	shr.u32 	%r40, %r32, 1;
	sub.s32 	%r41, %r39, %r40;
	cvt.rn.f64.s32 	%fd1, %r41;
	mul.f64 	%fd2, %fd1, 0d401921FB54442D18;
	shr.u32 	%r42, %r30, 31;
	add.s32 	%r43, %r30, %r42;
	shr.s32 	%r44, %r43, 1;
	sub.s32 	%r45, %r1, %r44;
	cvt.rn.f64.s32 	%fd3, %r45;
	mul.f64 	%fd4, %fd2, %fd3;
	cvt.rn.f32.s32 	%f1, %r30;
	cvt.f64.f32 	%fd5, %f1;
	div.rn.f64 	%fd6, %fd4, %fd5;
	cvt.rn.f32.f64 	%f2, %fd6;
	mul.f32 	%f12, %f2, 0f3F22F983;
	cvt.rni.s32.f32 	%r97, %f12;
	cvt.rn.f32.s32 	%f13, %r97;
	fma.rn.f32 	%f14, %f13, 0fBFC90FDA, %f2;
	fma.rn.f32 	%f15, %f13, 0fB3A22168, %f14;
	fma.rn.f32 	%f52, %f13, 0fA7C234C5, %f15;
	abs.f32 	%f4, %f2;
	setp.ltu.f32 	%p4, %f4, 0f47CE4780;
	mov.u32 	%r93, %r97;
	mov.f32 	%f51, %f52;
	@%p4 bra 	$L__BB19_9;
	setp.neu.f32 	%p5, %f4, 0f7F800000;
	@%p5 bra 	$L__BB19_4;
	mov.f32 	%f18, 0f00000000;
	mul.rn.f32 	%f51, %f2, %f18;
	mov.b32 	%r93, 0;
	bra.uni 	$L__BB19_9;
$L__BB19_4:
	mov.b32 	%r4, %f2;
	shl.b32 	%r47, %r4, 8;
	or.b32  	%r5, %r47, -2147483648;
	mov.b64 	%rd41, 0;
	mov.b32 	%r90, 0;
	mov.u64 	%rd39, __cudart_i2opi_f;
	mov.u64 	%rd40, %rd2;
$L__BB19_5:
	.pragma "nounroll";
	ld.global.nc.u32 	%r48, [%rd39];
	mad.wide.u32 	%rd22, %r48, %r5, %rd41;
	shr.u64 	%rd41, %rd22, 32;
	st.local.u32 	[%rd40], %rd22;
	add.s32 	%r90, %r90, 1;
	add.s64 	%rd40, %rd40, 4;
	add.s64 	%rd39, %rd39, 4;
	setp.ne.s32 	%p6, %r90, 6;
	@%p6 bra 	$L__BB19_5;
	shr.u32 	%r49, %r4, 23;
	st.local.u32 	[%rd2+24], %rd41;
	and.b32  	%r8, %r49, 31;
	and.b32  	%r50, %r49, 224;
	add.s32 	%r51, %r50, -128;
	shr.u32 	%r52, %r51, 5;
	mul.wide.u32 	%rd23, %r52, 4;
	sub.s64 	%rd9, %rd2, %rd23;
	ld.local.u32 	%r91, [%rd9+24];
	ld.local.u32 	%r92, [%rd9+20];
	setp.eq.s32 	%p7, %r8, 0;
	@%p7 bra 	$L__BB19_8;
	shf.l.wrap.b32 	%r91, %r92, %r91, %r8;
	ld.local.u32 	%r53, [%rd9+16];
	shf.l.wrap.b32 	%r92, %r53, %r92, %r8;
$L__BB19_8:
	shr.u32 	%r54, %r91, 30;
	shf.l.wrap.b32 	%r55, %r92, %r91, 2;
	shl.b32 	%r56, %r92, 2;
	shr.u32 	%r57, %r55, 31;
	add.s32 	%r58, %r57, %r54;
	neg.s32 	%r59, %r58;
	setp.lt.s32 	%p8, %r4, 0;
	selp.b32 	%r93, %r59, %r58, %p8;
	xor.b32  	%r60, %r55, %r4;
	shr.s32 	%r61, %r55, 31;
	xor.b32  	%r62, %r61, %r55;
	xor.b32  	%r63, %r61, %r56;
	cvt.u64.u32 	%rd24, %r62;
	shl.b64 	%rd25, %rd24, 32;
	cvt.u64.u32 	%rd26, %r63;
	or.b64  	%rd27, %rd25, %rd26;
	cvt.rn.f64.s64 	%fd7, %rd27;
	mul.f64 	%fd8, %fd7, 0d3BF921FB54442D19;
	cvt.rn.f32.f64 	%f16, %fd8;
	neg.f32 	%f17, %f16;
	setp.lt.s32 	%p9, %r60, 0;
	selp.f32 	%f51, %f17, %f16, %p9;
$L__BB19_9:
	setp.ltu.f32 	%p10, %f4, 0f47CE4780;
	add.s32 	%r65, %r93, 1;
	mul.rn.f32 	%f19, %f51, %f51;
	and.b32  	%r66, %r93, 1;
	setp.eq.b32 	%p11, %r66, 1;
	selp.f32 	%f20, %f51, 0f3F800000, %p11;
	fma.rn.f32 	%f21, %f19, %f20, 0f00000000;
	fma.rn.f32 	%f22, %f19, 0f37CBAC00, 0fBAB607ED;
	selp.f32 	%f23, 0fB94D4153, %f22, %p11;
	selp.f32 	%f24, 0f3C0885E4, 0f3D2AAABB, %p11;
	fma.rn.f32 	%f25, %f23, %f19, %f24;
	selp.f32 	%f26, 0fBE2AAAA8, 0fBEFFFFFF, %p11;
	fma.rn.f32 	%f27, %f25, %f19, %f26;
	fma.rn.f32 	%f28, %f27, %f21, %f20;
	and.b32  	%r67, %r65, 2;
	setp.eq.s32 	%p12, %r67, 0;
	mov.f32 	%f29, 0f00000000;
	sub.f32 	%f30, %f29, %f28;
	selp.f32 	%f31, %f28, %f30, %p12;
	sqrt.rn.f32 	%f8, %f1;
	div.rn.f32 	%f32, %f31, %f8;
	mad.lo.s32 	%r68, %r30, %r39, %r1;
	mul.wide.s32 	%rd28, %r68, 8;
	add.s64 	%rd10, %rd1, %rd28;
	st.global.f32 	[%rd10], %f32;
	@%p10 bra 	$L__BB19_17;
	setp.neu.f32 	%p13, %f4, 0f7F800000;
	@%p13 bra 	$L__BB19_12;
	mov.f32 	%f35, 0f00000000;
	mul.rn.f32 	%f52, %f2, %f35;
	mov.b32 	%r97, 0;
	bra.uni 	$L__BB19_17;
$L__BB19_12:
	mov.b32 	%r17, %f2;
	shl.b32 	%r70, %r17, 8;
	or.b32  	%r18, %r70, -2147483648;
	mov.b64 	%rd44, 0;
	mov.b32 	%r94, 0;
	mov.u64 	%rd42, __cudart_i2opi_f;
	mov.u64 	%rd43, %rd2;
$L__BB19_13:
	.pragma "nounroll";
	ld.global.nc.u32 	%r71, [%rd42];
	mad.wide.u32 	%rd31, %r71, %r18, %rd44;
	shr.u64 	%rd44, %rd31, 32;
	st.local.u32 	[%rd43], %rd31;
	add.s32 	%r94, %r94, 1;
	add.s64 	%rd43, %rd43, 4;
	add.s64 	%rd42, %rd42, 4;
	setp.ne.s32 	%p14, %r94, 6;
	@%p14 bra 	$L__BB19_13;
	shr.u32 	%r72, %r17, 23;
	st.local.u32 	[%rd2+24], %rd44;
	and.b32  	%r21, %r72, 31;
	and.b32  	%r73, %r72, 224;
	add.s32 	%r74, %r73, -128;
	shr.u32 	%r75, %r74, 5;
	mul.wide.u32 	%rd32, %r75, 4;
	sub.s64 	%rd17, %rd2, %rd32;
	ld.local.u32 	%r95, [%rd17+24];
	ld.local.u32 	%r96, [%rd17+20];
	setp.eq.s32 	%p15, %r21, 0;
	@%p15 bra 	$L__BB19_16;
	shf.l.wrap.b32 	%r95, %r96, %r95, %r21;
	ld.local.u32 	%r76, [%rd17+16];
	shf.l.wrap.b32 	%r96, %r76, %r96, %r21;
$L__BB19_16:
	shr.u32 	%r77, %r95, 30;
	shf.l.wrap.b32 	%r78, %r96, %r95, 2;
	shl.b32 	%r79, %r96, 2;
	shr.u32 	%r80, %r78, 31;
	add.s32 	%r81, %r80, %r77;
	neg.s32 	%r82, %r81;
	setp.lt.s32 	%p16, %r17, 0;
	selp.b32 	%r97, %r82, %r81, %p16;
	xor.b32  	%r83, %r78, %r17;
	shr.s32 	%r84, %r78, 31;
	xor.b32  	%r85, %r84, %r78;
	xor.b32  	%r86, %r84, %r79;
	cvt.u64.u32 	%rd33, %r85;
	shl.b64 	%rd34, %rd33, 32;
	cvt.u64.u32 	%rd35, %r86;
	or.b64  	%rd36, %rd34, %rd35;
	cvt.rn.f64.s64 	%fd9, %rd36;
	mul.f64 	%fd10, %fd9, 0d3BF921FB54442D19;
	cvt.rn.f32.f64 	%f33, %fd10;
	neg.f32 	%f34, %f33;
	setp.lt.s32 	%p17, %r83, 0;
	selp.f32 	%f52, %f34, %f33, %p17;
$L__BB19_17:
	mul.rn.f32 	%f36, %f52, %f52;
	and.b32  	%r88, %r97, 1;
	setp.eq.b32 	%p18, %r88, 1;
	selp.f32 	%f37, 0f3F800000, %f52, %p18;
	fma.rn.f32 	%f38, %f36, %f37, 0f00000000;
	fma.rn.f32 	%f39, %f36, 0f37CBAC00, 0fBAB607ED;
	selp.f32 	%f40, %f39, 0fB94D4153, %p18;
	selp.f32 	%f41, 0f3D2AAABB, 0f3C0885E4, %p18;
	fma.rn.f32 	%f42, %f40, %f36, %f41;
	selp.f32 	%f43, 0fBEFFFFFF, 0fBE2AAAA8, %p18;
	fma.rn.f32 	%f44, %f42, %f36, %f43;
	fma.rn.f32 	%f45, %f44, %f38, %f37;
	and.b32  	%r89, %r97, 2;
	setp.eq.s32 	%p19, %r89, 0;
	mov.f32 	%f46, 0f00000000;
	sub.f32 	%f47, %f46, %f45;
	selp.f32 	%f48, %f45, %f47, %p19;
	div.rn.f32 	%f49, %f48, %f8;
	st.global.f32 	[%rd10+4], %f49;
	setp.ne.s32 	%p20, %r39, 0;
	@%p20 bra 	$L__BB19_19;
	mul.wide.s32 	%rd37, %r1, 8;
	add.s64 	%rd38, %rd1, %rd37;
	mov.f32 	%f50, 0f00000000;
	st.global.v2.f32 	[%rd38], {%f50, %f50};
$L__BB19_19:
	ret;

}


// ===== COMPILED SASS (sm_100) =====

	.target	sm_100

	.elftype	@"ET_EXEC"


//--------------------- .note.nv.tkinfo           --------------------------
	.section	.note.nv.tkinfo,"",@"SHT_NOTE"
	.sectionflags	@"SHF_NOTE_NV_TKINFO"
	.tkinfo
        /*0018*/ 	.word	0x00000002
        /*0030*/ 	.string	""
        /*0030*/ 	.string	"ptxas"
        /*0030*/ 	.string	"Cuda compilation tools, release 13.0, V13.0.88"
        /*0030*/ 	.string	"Build cuda_13.0.r13.0/compiler.36424714_0"
        /*0030*/ 	.string	"-arch sm_100 -m 64 "



//--------------------- .note.nv.cuinfo           --------------------------
	.section	.note.nv.cuinfo,"",@"SHT_NOTE"
	.sectionflags	@"SHF_NOTE_NV_CUINFO"
        /*0018*/ 	.short	0x0002
        /*001a*/ 	.short	0x0064
        /*001c*/ 	.short	0x0082
	.zero		2


//--------------------- .nv.info                  --------------------------
	.section	.nv.info,"",@"SHT_CUDA_INFO"
	.align	4


	//----- nvinfo : EIATTR_REGCOUNT
	.align		4
        /*0000*/ 	.byte	0x04, 0x2f
        /*0002*/ 	.short	(.L_2 - .L_1)
	.align		4
.L_1:
        /*0004*/ 	.word	index@(_Z7extendfPfS_iiiii)
        /*0008*/ 	.word	0x00000011


	//----- nvinfo : EIATTR_FRAME_SIZE
	.align		4
.L_2:
        /*000c*/ 	.byte	0x04, 0x11
        /*000e*/ 	.short	(.L_4 - .L_3)
	.align		4
.L_3:
        /*0010*/ 	.word	index@(_Z7extendfPfS_iiiii)
        /*0014*/ 	.word	0x00000000


	//----- nvinfo : EIATTR_REGCOUNT
	.align		4
.L_4:
        /*0018*/ 	.byte	0x04, 0x2f
        /*001a*/ 	.short	(.L_6 - .L_5)
	.align		4
.L_5:
        /*001c*/ 	.word	index@(_Z4gradP6float4Pfffiii)
        /*0020*/ 	.word	0x00000016


	//----- nvinfo : EIATTR_FRAME_SIZE
	.align		4
.L_6:
        /*0024*/ 	.byte	0x04, 0x11
        /*0026*/ 	.short	(.L_8 - .L_7)
	.align		4
.L_7:
        /*0028*/ 	.word	index@(_Z4gradP6float4Pfffiii)
        /*002c*/ 	.word	0x00000000


	//----- nvinfo : EIATTR_REGCOUNT
	.align		4
.L_8:
        /*0030*/ 	.byte	0x04, 0x2f
        /*0032*/ 	.short	(.L_10 - .L_9)
	.align		4
.L_9:
        /*0034*/ 	.word	index@(_Z3divPfS_P6float4ffiii)
        /*0038*/ 	.word	0x00000016


	//----- nvinfo : EIATTR_FRAME_SIZE
	.align		4
.L_10:
        /*003c*/ 	.byte	0x04, 0x11
        /*003e*/ 	.short	(.L_12 - .L_11)
	.align		4
.L_11:
        /*0040*/ 	.word	index@(_Z3divPfS_P6float4ffiii)
        /*0044*/ 	.word	0x00000000


	//----- nvinfo : EIATTR_REGCOUNT
	.align		4
.L_12:
        /*0048*/ 	.byte	0x04, 0x2f
        /*004a*/ 	.short	(.L_14 - .L_13)
	.align		4
.L_13:
        /*004c*/ 	.word	index@(_Z5copysP6float2S0_iiiii)
        /*0050*/ 	.word	0x0000000c


	//----- nvinfo : EIATTR_FRAME_SIZE
	.align		4
.L_14:
        /*0054*/ 	.byte	0x04, 0x11
        /*0056*/ 	.short	(.L_16 - .L_15)
	.align		4
.L_15:
        /*0058*/ 	.word	index@(_Z5copysP6float2S0_iiiii)
        /*005c*/ 	.word	0x00000000


	//----- nvinfo : EIATTR_REGCOUNT
	.align		4
.L_16:
        /*0060*/ 	.byte	0x04, 0x2f
        /*0062*/ 	.short	(.L_18 - .L_17)
	.align		4
.L_17:
        /*0064*/ 	.word	index@(_Z4addsP6float2S0_iiiii)
        /*0068*/ 	.word	0x0000000c


	//----- nvinfo : EIATTR_FRAME_SIZE
	.align		4
.L_18:
        /*006c*/ 	.byte	0x04, 0x11
        /*006e*/ 	.short	(.L_20 - .L_19)
	.align		4
.L_19:
        /*0070*/ 	.word	index@(_Z4addsP6float2S0_iiiii)
        /*0074*/ 	.word	0x00000000


	//----- nvinfo : EIATTR_REGCOUNT
	.align		4
.L_20:
        /*0078*/ 	.byte	0x04, 0x2f
        /*007a*/ 	.short	(.L_22 - .L_21)
	.align		4
.L_21:
        /*007c*/ 	.word	index@(_Z4addgPfP6float2fiii)
        /*0080*/ 	.word	0x0000000a


	//----- nvinfo : EIATTR_FRAME_SIZE
	.align		4
.L_22:
        /*0084*/ 	.byte	0x04, 0x11
        /*0086*/ 	.short	(.L_24 - .L_23)
	.align		4
.L_23:
        /*0088*/ 	.word	index@(_Z4addgPfP6float2fiii)
        /*008c*/ 	.word	0x00000000


	//----- nvinfo : EIATTR_REGCOUNT
	.align		4
.L_24:
        /*0090*/ 	.byte	0x04, 0x2f
        /*0092*/ 	.short	(.L_26 - .L_25)
	.align		4
.L_25:
        /*0094*/ 	.word	index@(_Z4addfPfP6float2fiii)
        /*0098*/ 	.word	0x0000000e


	//----- nvinfo : EIATTR_FRAME_SIZE
	.align		4
.L_26:
        /*009c*/ 	.byte	0x04, 0x11
        /*009e*/ 	.short	(.L_28 - .L_27)
	.align		4
.L_27:
        /*00a0*/ 	.word	index@(_Z4addfPfP6float2fiii)
        /*00a4*/ 	.word	0x00000000


	//----- nvinfo : EIATTR_REGCOUNT
	.align		4
.L_28:
        /*00a8*/ 	.byte	0x04, 0x2f
        /*00aa*/ 	.short	(.L_30 - .L_29)
	.align		4
.L_29:
        /*00ac*/ 	.word	index@(_Z12makecomplexfP6float2Pfiii)
        /*00b0*/ 	.word	0x00000010


	//----- nvinfo : EIATTR_FRAME_SIZE
	.align		4
.L_30:
        /*00b4*/ 	.byte	0x04, 0x11
        /*00b6*/ 	.short	(.L_32 - .L_31)
	.align		4
.L_31:
        /*00b8*/ 	.word	index@(_Z12makecomplexfP6float2Pfiii)
        /*00bc*/ 	.word	0x00000000


	//----- nvinfo : EIATTR_REGCOUNT
	.align		4
.L_32:
        /*00c0*/ 	.byte	0x04, 0x2f
        /*00c2*/ 	.short	(.L_34 - .L_33)
	.align		4
.L_33:
        /*00c4*/ 	.word	index@(_Z13makerealstepfPfP6float2iii)
        /*00c8*/ 	.word	0x0000000a


	//----- nvinfo : EIATTR_FRAME_SIZE
	.align		4
.L_34:
        /*00cc*/ 	.byte	0x04, 0x11
        /*00ce*/ 	.short	(.L_36 - .L_35)
	.align		4
.L_35:
        /*00d0*/ 	.word	index@(_Z13makerealstepfPfP6float2iii)
        /*00d4*/ 	.word	0x00000000


	//----- nvinfo : EIATTR_REGCOUNT
	.align		4
.L_36:
        /*00d8*/ 	.byte	0x04, 0x2f
        /*00da*/ 	.short	(.L_38 - .L_37)
	.align		4
.L_37:
        /*00dc*/ 	.word	index@(_Z12makecomplexRP6float2Pfiii)
        /*00e0*/ 	.word	0x0000000c


	//----- nvinfo : EIATTR_FRAME_SIZE
	.align		4
.L_38:
        /*00e4*/ 	.byte	0x04, 0x11
        /*00e6*/ 	.short	(.L_40 - .L_39)
	.align		4
.L_39:
        /*00e8*/ 	.word	index@(_Z12makecomplexRP6float2Pfiii)
        /*00ec*/ 	.word	0x00000000


	//----- nvinfo : EIATTR_REGCOUNT
	.align		4
.L_40:
        /*00f0*/ 	.byte	0x04, 0x2f
        /*00f2*/ 	.short	(.L_42 - .L_41)
	.align		4
.L_41:
        /*00f4*/ 	.word	index@(_Z4mulcP6float2fiii)
        /*00f8*/ 	.word	0x0000000a


	//----- nvinfo : EIATTR_FRAME_SIZE
	.align		4
.L_42:
        /*00fc*/ 	.byte	0x04, 0x11
        /*00fe*/ 	.short	(.L_44 - .L_43)
	.align		4
.L_43:
        /*0100*/ 	.word	index@(_Z4mulcP6float2fiii)
        /*0104*/ 	.word	0x00000000


	//----- nvinfo : EIATTR_REGCOUNT
	.align		4
.L_44:
        /*0108*/ 	.byte	0x04, 0x2f
        /*010a*/ 	.short	(.L_46 - .L_45)
	.align		4
.L_45:
        /*010c*/ 	.word	index@(_Z4mulrPffiii)
        /*0110*/ 	.word	0x00000010


	//----- nvinfo : EIATTR_FRAME_SIZE
	.align		4
.L_46:
        /*0114*/ 	.byte	0x04, 0x11
        /*0116*/ 	.short	(.L_48 - .L_47)
	.align		4
.L_47:
        /*0118*/ 	.word	index@(_Z4mulrPffiii)
        /*011c*/ 	.word	0x00000000


	//----- nvinfo : EIATTR_REGCOUNT
	.align		4
.L_48:
        /*0120*/ 	.byte	0x04, 0x2f
        /*0122*/ 	.short	(.L_50 - .L_49)
	.align		4
.L_49:
        /*0124*/ 	.word	index@(_Z6decphiP6float2S0_S0_iiii)
        /*0128*/ 	.word	0x0000001e


	//----- nvinfo : EIATTR_FRAME_SIZE
	.align		4
.L_50:
        /*012c*/ 	.byte	0x04, 0x11
        /*012e*/ 	.short	(.L_52 - .L_51)
	.align		4
.L_51:
        /*0130*/ 	.word	index@(_Z6decphiP6float2S0_S0_iiii)
        /*0134*/ 	.word	0x00000000


	//----- nvinfo : EIATTR_REGCOUNT
	.align		4
.L_52:
        /*0138*/ 	.byte	0x04, 0x2f
        /*013a*/ 	.short	(.L_54 - .L_53)
	.align		4
.L_53:
        /*013c*/ 	.word	index@(_Z6recphiP6float2S0_S0_iiii)
        /*0140*/ 	.word	0x00000026


	//----- nvinfo : EIATTR_FRAME_SIZE
	.align		4
.L_54:
        /*0144*/ 	.byte	0x04, 0x11
        /*0146*/ 	.short	(.L_56 - .L_55)
	.align		4
.L_55:
        /*0148*/ 	.word	index@(_Z6recphiP6float2S0_S0_iiii)
        /*014c*/ 	.word	0x00000000


	//----- nvinfo : EIATTR_REGCOUNT
	.align		4
.L_56:
        /*0150*/ 	.byte	0x04, 0x2f
        /*0152*/ 	.short	(.L_58 - .L_57)
	.align		4
.L_57:
        /*0154*/ 	.word	index@(_Z9takethetaPfii)
        /*0158*/ 	.word	0x00000010


	//----- nvinfo : EIATTR_FRAME_SIZE
	.align		4
.L_58:
        /*015c*/ 	.byte	0x04, 0x11
        /*015e*/ 	.short	(.L_60 - .L_59)
	.align		4
.L_59:
        /*0160*/ 	.word	index@($__internal_7_$__cuda_sm3x_div_rn_noftz_f32_slowpath)
        /*0164*/ 	.word	0x00000000


	//----- nvinfo : EIATTR_FRAME_SIZE
	.align		4
.L_60:
        /*0168*/ 	.byte	0x04, 0x11
        /*016a*/ 	.short	(.L_62 - .L_61)
	.align		4
.L_61:
        /*016c*/ 	.word	index@(_Z9takethetaPfii)
        /*0170*/ 	.word	0x00000000


	//----- nvinfo : EIATTR_REGCOUNT
	.align		4
.L_62:
        /*0174*/ 	.byte	0x04, 0x2f
        /*0176*/ 	.short	(.L_64 - .L_63)
	.align		4
.L_63:
        /*0178*/ 	.word	index@(_Z6mulphiP6float2S0_iiii)
        /*017c*/ 	.word	0x0000000e


	//----- nvinfo : EIATTR_FRAME_SIZE
	.align		4
.L_64:
        /*0180*/ 	.byte	0x04, 0x11
        /*0182*/ 	.short	(.L_66 - .L_65)
	.align		4
.L_65:
        /*0184*/ 	.word	index@(_Z6mulphiP6float2S0_iiii)
        /*0188*/ 	.word	0x00000000


	//----- nvinfo : EIATTR_REGCOUNT
	.align		4
.L_66:
        /*018c*/ 	.byte	0x04, 0x2f
        /*018e*/ 	.short	(.L_68 - .L_67)
	.align		4
.L_67:
        /*0190*/ 	.word	index@(_Z5prox1PfS_fiii)
        /*0194*/ 	.word	0x00000011


	//----- nvinfo : EIATTR_FRAME_SIZE
	.align		4
.L_68:
        /*0198*/ 	.byte	0x04, 0x11
        /*019a*/ 	.short	(.L_70 - .L_69)
	.align		4
.L_69:
        /*019c*/ 	.word	index@($__internal_6_$__cuda_sm3x_div_rn_noftz_f32_slowpath)
        /*01a0*/ 	.word	0x00000000


	//----- nvinfo : EIATTR_FRAME_SIZE
	.align		4
.L_70:
        /*01a4*/ 	.byte	0x04, 0x11
        /*01a6*/ 	.short	(.L_72 - .L_71)
	.align		4
.L_71:
        /*01a8*/ 	.word	index@(_Z5prox1PfS_fiii)
        /*01ac*/ 	.word	0x00000000


	//----- nvinfo : EIATTR_REGCOUNT
	.align		4
.L_72:
        /*01b0*/ 	.byte	0x04, 0x2f
        /*01b2*/ 	.short	(.L_74 - .L_73)
	.align		4
.L_73:
        /*01b4*/ 	.word	index@(_Z5prox2P6float4fiii)
        /*01b8*/ 	.word	0x00000016


	//----- nvinfo : EIATTR_FRAME_SIZE
	.align		4
.L_74:
        /*01bc*/ 	.byte	0x04, 0x11
        /*01be*/ 	.short	(.L_76 - .L_75)
	.align		4
.L_75:
        /*01c0*/ 	.word	index@($__internal_5_$__cuda_sm3x_div_rn_noftz_f32_slowpath)
        /*01c4*/ 	.word	0x00000000


	//----- nvinfo : EIATTR_FRAME_SIZE
	.align		4
.L_76:
        /*01c8*/ 	.byte	0x04, 0x11
        /*01ca*/ 	.short	(.L_78 - .L_77)
	.align		4
.L_77:
        /*01cc*/ 	.word	index@($__internal_4_$__cuda_sm20_sqrt_rn_f32_slowpath)
        /*01d0*/ 	.word	0x00000000


	//----- nvinfo : EIATTR_FRAME_SIZE
	.align		4
.L_78:
        /*01d4*/ 	.byte	0x04, 0x11
        /*01d6*/ 	.short	(.L_80 - .L_79)
	.align		4
.L_79:
        /*01d8*/ 	.word	index@($__internal_3_$__cuda_sm20_rcp_rn_f32_slowpath)
        /*01dc*/ 	.word	0x00000000


	//----- nvinfo : EIATTR_FRAME_SIZE
	.align		4
.L_80:
        /*01e0*/ 	.byte	0x04, 0x11
        /*01e2*/ 	.short	(.L_82 - .L_81)
	.align		4
.L_81:
        /*01e4*/ 	.word	index@(_Z5prox2P6float4fiii)
        /*01e8*/ 	.word	0x00000000


	//----- nvinfo : EIATTR_REGCOUNT
	.align		4
.L_82:
        /*01ec*/ 	.byte	0x04, 0x2f
        /*01ee*/ 	.short	(.L_84 - .L_83)
	.align		4
.L_83:
        /*01f0*/ 	.word	index@(_Z12updateft_kerPfS_S_iii)
        /*01f4*/ 	.word	0x0000000e


	//----- nvinfo : EIATTR_FRAME_SIZE
	.align		4
.L_84:
        /*01f8*/ 	.byte	0x04, 0x11
        /*01fa*/ 	.short	(.L_86 - .L_85)
	.align		4
.L_85:
        /*01fc*/ 	.word	index@(_Z12updateft_kerPfS_S_iii)
        /*0200*/ 	.word	0x00000000


	//----- nvinfo : EIATTR_REGCOUNT
	.align		4
.L_86:
        /*0204*/ 	.byte	0x04, 0x2f
        /*0206*/ 	.short	(.L_88 - .L_87)
	.align		4
.L_87:
        /*0208*/ 	.word	index@(_Z7takephiP6float2ii)
        /*020c*/ 	.word	0x0000001b


	//----- nvinfo : EIATTR_FRAME_SIZE
	.align		4
.L_88:
        /*0210*/ 	.byte	0x04, 0x11
        /*0212*/ 	.short	(.L_90 - .L_89)
	.align		4
.L_89:
        /*0214*/ 	.word	index@($__internal_2_$__cuda_sm3x_div_rn_noftz_f32_slowpath)
        /*0218*/ 	.word	0x00000020


	//----- nvinfo : EIATTR_FRAME_SIZE
	.align		4
.L_90:
        /*021c*/ 	.byte	0x04, 0x11
        /*021e*/ 	.short	(.L_92 - .L_91)
	.align		4
.L_91:
        /*0220*/ 	.word	index@($__internal_1_$__cuda_sm20_sqrt_rn_f32_slowpath)
        /*0224*/ 	.word	0x00000020


	//----- nvinfo : EIATTR_FRAME_SIZE
	.align		4
.L_92:
        /*0228*/ 	.byte	0x04, 0x11
        /*022a*/ 	.short	(.L_94 - .L_93)
	.align		4
.L_93:
        /*022c*/ 	.word	index@($__internal_0_$__cuda_sm20_div_rn_f64_full)
        /*0230*/ 	.word	0x00000020


	//----- nvinfo : EIATTR_FRAME_SIZE
	.align		4
.L_94:
        /*0234*/ 	.byte	0x04, 0x11
        /*0236*/ 	.short	(.L_96 - .L_95)
	.align		4
.L_95:
        /*0238*/ 	.word	index@(_Z7takephiP6float2ii)
        /*023c*/ 	.word	0x00000020


	//----- nvinfo : EIATTR_MIN_STACK_SIZE
	.align		4
.L_96:
        /*0240*/ 	.byte	0x04, 0x12
        /*0242*/ 	.short	(.L_98 - .L_97)
	.align		4
.L_97:
        /*0244*/ 	.word	index@(_Z7takephiP6float2ii)
        /*0248*/ 	.word	0x00000020


	//----- nvinfo : EIATTR_MIN_STACK_SIZE
	.align		4
.L_98:
        /*024c*/ 	.byte	0x04, 0x12
        /*024e*/ 	.short	(.L_100 - .L_99)
	.align		4
.L_99:
        /*0250*/ 	.word	index@(_Z12updateft_kerPfS_S_iii)
        /*0254*/ 	.word	0x00000000


	//----- nvinfo : EIATTR_MIN_STACK_SIZE
	.align		4
.L_100:
        /*0258*/ 	.byte	0x04, 0x12
        /*025a*/ 	.short	(.L_102 - .L_101)
	.align		4
.L_101:
        /*025c*/ 	.word	index@(_Z5prox2P6float4fiii)
        /*0260*/ 	.word	0x00000000


	//----- nvinfo : EIATTR_MIN_STACK_SIZE
	.align		4
.L_102:
        /*0264*/ 	.byte	0x04, 0x12
        /*0266*/ 	.short	(.L_104 - .L_103)
	.align		4
.L_103:
        /*0268*/ 	.word	index@(_Z5prox1PfS_fiii)
        /*026c*/ 	.word	0x00000000


	//----- nvinfo : EIATTR_MIN_STACK_SIZE
	.align		4
.L_104:
        /*0270*/ 	.byte	0x04, 0x12
        /*0272*/ 	.short	(.L_106 - .L_105)
	.align		4
.L_105:
        /*0274*/ 	.word	index@(_Z6mulphiP6float2S0_iiii)
        /*0278*/ 	.word	0x00000000


	//----- nvinfo : EIATTR_MIN_STACK_SIZE
	.align		4
.L_106:
        /*027c*/ 	.byte	0x04, 0x12
        /*027e*/ 	.short	(.L_108 - .L_107)
	.align		4
.L_107:
        /*0280*/ 	.word	index@(_Z9takethetaPfii)
        /*0284*/ 	.word	0x00000000


	//----- nvinfo : EIATTR_MIN_STACK_SIZE
	.align		4
.L_108:
        /*0288*/ 	.byte	0x04, 0x12
        /*028a*/ 	.short	(.L_110 - .L_109)
	.align		4
.L_109:
        /*028c*/ 	.word	index@(_Z6recphiP6float2S0_S0_iiii)
        /*0290*/ 	.word	0x00000000


	//----- nvinfo : EIATTR_MIN_STACK_SIZE
	.align		4
.L_110:
        /*0294*/ 	.byte	0x04, 0x12
        /*0296*/ 	.short	(.L_112 - .L_111)
	.align		4
.L_111:
        /*0298*/ 	.word	index@(_Z6decphiP6float2S0_S0_iiii)
        /*029c*/ 	.word	0x00000000


	//----- nvinfo : EIATTR_MIN_STACK_SIZE
	.align		4
.L_112:
        /*02a0*/ 	.byte	0x04, 0x12
        /*02a2*/ 	.short	(.L_114 - .L_113)
	.align		4
.L_113:
        /*02a4*/ 	.word	index@(_Z4mulrPffiii)
        /*02a8*/ 	.word	0x00000000


	//----- nvinfo : EIATTR_MIN_STACK_SIZE
	.align		4
.L_114:
        /*02ac*/ 	.byte	0x04, 0x12
        /*02ae*/ 	.short	(.L_116 - .L_115)
	.align		4
.L_115:
        /*02b0*/ 	.word	index@(_Z4mulcP6float2fiii)
        /*02b4*/ 	.word	0x00000000


	//----- nvinfo : EIATTR_MIN_STACK_SIZE
	.align		4
.L_116:
        /*02b8*/ 	.byte	0x04, 0x12
        /*02ba*/ 	.short	(.L_118 - .L_117)
	.align		4
.L_117:
        /*02bc*/ 	.word	index@(_Z12makecomplexRP6float2Pfiii)
        /*02c0*/ 	.word	0x00000000


	//----- nvinfo : EIATTR_MIN_STACK_SIZE
	.align		4
.L_118:
        /*02c4*/ 	.byte	0x04, 0x12
        /*02c6*/ 	.short	(.L_120 - .L_119)
	.align		4
.L_119:
        /*02c8*/ 	.word	index@(_Z13makerealstepfPfP6float2iii)
        /*02cc*/ 	.word	0x00000000


	//----- nvinfo : EIATTR_MIN_STACK_SIZE
	.align		4
.L_120:
        /*02d0*/ 	.byte	0x04, 0x12
        /*02d2*/ 	.short	(.L_122 - .L_121)
	.align		4
.L_121:
        /*02d4*/ 	.word	index@(_Z12makecomplexfP6float2Pfiii)
        /*02d8*/ 	.word	0x00000000


	//----- nvinfo : EIATTR_MIN_STACK_SIZE
	.align		4
.L_122:
        /*02dc*/ 	.byte	0x04, 0x12
        /*02de*/ 	.short	(.L_124 - .L_123)
	.align		4
.L_123:
        /*02e0*/ 	.word	index@(_Z4addfPfP6float2fiii)
        /*02e4*/ 	.word	0x00000000


	//----- nvinfo : EIATTR_MIN_STACK_SIZE
	.align		4
.L_124:
        /*02e8*/ 	.byte	0x04, 0x12
        /*02ea*/ 	.short	(.L_126 - .L_125)
	.align		4
.L_125:
        /*02ec*/ 	.word	index@(_Z4addgPfP6float2fiii)
        /*02f0*/ 	.word	0x00000000


	//----- nvinfo : EIATTR_MIN_STACK_SIZE
	.align		4
.L_126:
        /*02f4*/ 	.byte	0x04, 0x12
        /*02f6*/ 	.short	(.L_128 - .L_127)
	.align		4
.L_127:
        /*02f8*/ 	.word	index@(_Z4addsP6float2S0_iiiii)
        /*02fc*/ 	.word	0x00000000


	//----- nvinfo : EIATTR_MIN_STACK_SIZE
	.align		4
.L_128:
        /*0300*/ 	.byte	0x04, 0x12
        /*0302*/ 	.short	(.L_130 - .L_129)
	.align		4
.L_129:
        /*0304*/ 	.word	index@(_Z5copysP6float2S0_iiiii)
        /*0308*/ 	.word	0x00000000


	//----- nvinfo : EIATTR_MIN_STACK_SIZE
	.align		4
.L_130:
        /*030c*/ 	.byte	0x04, 0x12
        /*030e*/ 	.short	(.L_132 - .L_131)
	.align		4
.L_131:
        /*0310*/ 	.word	index@(_Z3divPfS_P6float4ffiii)
        /*0314*/ 	.word	0x00000000


	//----- nvinfo : EIATTR_MIN_STACK_SIZE
	.align		4
.L_132:
        /*0318*/ 	.byte	0x04, 0x12
        /*031a*/ 	.short	(.L_134 - .L_133)
	.align		4
.L_133:
        /*031c*/ 	.word	index@(_Z4gradP6float4Pfffiii)
        /*0320*/ 	.word	0x00000000


	//----- nvinfo : EIATTR_MIN_STACK_SIZE
	.align		4
.L_134:
        /*0324*/ 	.byte	0x04, 0x12
        /*0326*/ 	.short	(.L_136 - .L_135)
	.align		4
.L_135:
        /*0328*/ 	.word	index@(_Z7extendfPfS_iiiii)
        /*032c*/ 	.word	0x00000000
.L_136:


//--------------------- .nv.compat                --------------------------
	.section	.nv.compat,"",@"SHT_CUDA_COMPAT_INFO"
	.align	4
        /*0000*/ 	.byte	0x02, 0x09, 0x00, 0x00, 0x02, 0x02, 0x01, 0x00, 0x02, 0x05, 0x05, 0x00, 0x03, 0x07, 0x01, 0x01
        /*0010*/ 	.byte	0x02, 0x03, 0x00, 0x00, 0x02, 0x06, 0x01, 0x00, 0x04, 0x0b, 0x08, 0x00, 0x01, 0x00, 0x00, 0x00
        /*0020*/ 	.byte	0x00, 0x00, 0x00, 0x00


//--------------------- .nv.info._Z7takephiP6float2ii --------------------------
	.section	.nv.info._Z7takephiP6float2ii,"",@"SHT_CUDA_INFO"
	.sectionflags	@""
	.align	4


	//----- nvinfo : EIATTR_CUDA_API_VERSION
	.align		4
        /*0000*/ 	.byte	0x04, 0x37
        /*0002*/ 	.short	(.L_138 - .L_137)
.L_137:
        /*0004*/ 	.word	0x00000082


	//----- nvinfo : EIATTR_KPARAM_INFO
	.align		4
.L_138:
        /*0008*/ 	.byte	0x04, 0x17
        /*000a*/ 	.short	(.L_140 - .L_139)
.L_139:
        /*000c*/ 	.word	0x00000000
        /*0010*/ 	.short	0x0002
        /*0012*/ 	.short	0x000c
        /*0014*/ 	.byte	0x00, 0xf0, 0x11, 0x00


	//----- nvinfo : EIATTR_KPARAM_INFO
	.align		4
.L_140:
        /*0018*/ 	.byte	0x04, 0x17
        /*001a*/ 	.short	(.L_142 - .L_141)
.L_141:
        /*001c*/ 	.word	0x00000000
        /*0020*/ 	.short	0x0001
        /*0022*/ 	.short	0x0008
        /*0024*/ 	.byte	0x00, 0xf0, 0x11, 0x00


	//----- nvinfo : EIATTR_KPARAM_INFO
	.align		4
.L_142:
        /*0028*/ 	.byte	0x04, 0x17
        /*002a*/ 	.short	(.L_144 - .L_143)
.L_143:
        /*002c*/ 	.word	0x00000000
        /*0030*/ 	.short	0x0000
        /*0032*/ 	.short	0x0000
        /*0034*/ 	.byte	0x00, 0xf5, 0x21, 0x00


	//----- nvinfo : EIATTR_SPARSE_MMA_MASK
	.align		4
.L_144:
        /*0038*/ 	.byte	0x03, 0x50
        /*003a*/ 	.short	0x0000


	//----- nvinfo : EIATTR_MAXREG_COUNT
	.align		4
        /*003c*/ 	.byte	0x03, 0x1b
        /*003e*/ 	.short	0x00ff


	//----- nvinfo : EIATTR_MERCURY_ISA_VERSION
	.align		4
        /*0040*/ 	.byte	0x03, 0x5f
        /*0042*/ 	.short	0x0101


	//----- nvinfo : EIATTR_VRC_CTA_INIT_COUNT
	.align		4
        /*0044*/ 	.byte	0x02, 0x4a
	.zero		1
	.zero		1


	//----- nvinfo : EIATTR_EXIT_INSTR_OFFSETS
	.align		4
        /*0048*/ 	.byte	0x04, 0x1c
        /*004a*/ 	.short	(.L_146 - .L_145)


	//   ....[0]....
.L_145:
        /*004c*/ 	.word	0x000000d0


	//   ....[1]....
        /*0050*/ 	.word	0x00001010


	//   ....[2]....
        /*0054*/ 	.word	0x00001050


	//----- nvinfo : EIATTR_CRS_STACK_SIZE
	.align		4
.L_146:
        /*0058*/ 	.byte	0x04, 0x1e
        /*005a*/ 	.short	(.L_148 - .L_147)
.L_147:
        /*005c*/ 	.word	0x00000000


	//----- nvinfo : EIATTR_CBANK_PARAM_SIZE
	.align		4
.L_148:
        /*0060*/ 	.byte	0x03, 0x19
        /*0062*/ 	.short	0x0010


	//----- nvinfo : EIATTR_PARAM_CBANK
	.align		4
        /*0064*/ 	.byte	0x04, 0x0a
        /*0066*/ 	.short	(.L_150 - .L_149)
	.align		4
.L_149:
        /*0068*/ 	.word	index@(.nv.constant0._Z7takephiP6float2ii)
        /*006c*/ 	.short	0x0380
        /*006e*/ 	.short	0x0010


	//----- nvinfo : EIATTR_SW_WAR
	.align		4
.L_150:
        /*0070*/ 	.byte	0x04, 0x36
        /*0072*/ 	.short	(.L_152 - .L_151)
.L_151:
        /*0074*/ 	.word	0x00000008
.L_152:


//--------------------- .nv.info._Z12updateft_kerPfS_S_iii --------------------------
	.section	.nv.info._Z12updateft_kerPfS_S_iii,"",@"SHT_CUDA_INFO"
	.sectionflags	@""
	.align	4


	//----- nvinfo : EIATTR_CUDA_API_VERSION
	.align		4
        /*0000*/ 	.byte	0x04, 0x37
        /*0002*/ 	.short	(.L_154 - .L_153)
.L_153:
        /*0004*/ 	.word	0x00000082


	//----- nvinfo : EIATTR_KPARAM_INFO
	.align		4
.L_154:
        /*0008*/ 	.byte	0x04, 0x17
        /*000a*/ 	.short	(.L_156 - .L_155)
.L_155:
        /*000c*/ 	.word	0x00000000
        /*0010*/ 	.short	0x0005
        /*0012*/ 	.short	0x0020
        /*0014*/ 	.byte	0x00, 0xf0, 0x11, 0x00


	//----- nvinfo : EIATTR_KPARAM_INFO
	.align		4
.L_156:
        /*0018*/ 	.byte	0x04, 0x17
        /*001a*/ 	.short	(.L_158 - .L_157)
.L_157:
        /*001c*/ 	.word	0x00000000
        /*0020*/ 	.short	0x0004
        /*0022*/ 	.short	0x001c
        /*0024*/ 	.byte	0x00, 0xf0, 0x11, 0x00


	//----- nvinfo : EIATTR_KPARAM_INFO
	.align		4
.L_158:
        /*0028*/ 	.byte	0x04, 0x17
        /*002a*/ 	.short	(.L_160 - .L_159)
.L_159:
        /*002c*/ 	.word	0x00000000
        /*0030*/ 	.short	0x0003
        /*0032*/ 	.short	0x0018
        /*0034*/ 	.byte	0x00, 0xf0, 0x11, 0x00


	//----- nvinfo : EIATTR_KPARAM_INFO
	.align		4
.L_160:
        /*0038*/ 	.byte	0x04, 0x17
        /*003a*/ 	.short	(.L_162 - .L_161)
.L_161:
        /*003c*/ 	.word	0x00000000
        /*0040*/ 	.short	0x0002
        /*0042*/ 	.short	0x0010
        /*0044*/ 	.byte	0x00, 0xf5, 0x21, 0x00


	//----- nvinfo : EIATTR_KPARAM_INFO
	.align		4
.L_162:
        /*0048*/ 	.byte	0x04, 0x17
        /*004a*/ 	.short	(.L_164 - .L_163)
.L_163:
        /*004c*/ 	.word	0x00000000
        /*0050*/ 	.short	0x0001
        /*0052*/ 	.short	0x0008
        /*0054*/ 	.byte	0x00, 0xf5, 0x21, 0x00


	//----- nvinfo : EIATTR_KPARAM_INFO
	.align		4
.L_164:
        /*0058*/ 	.byte	0x04, 0x17
        /*005a*/ 	.short	(.L_166 - .L_165)
.L_165:
        /*005c*/ 	.word	0x00000000
        /*0060*/ 	.short	0x0000
        /*0062*/ 	.short	0x0000
        /*0064*/ 	.byte	0x00, 0xf5, 0x21, 0x00


	//----- nvinfo : EIATTR_SPARSE_MMA_MASK
	.align		4
.L_166:
        /*0068*/ 	.byte	0x03, 0x50
        /*006a*/ 	.short	0x0000


	//----- nvinfo : EIATTR_MAXREG_COUNT
	.align		4
        /*006c*/ 	.byte	0x03, 0x1b
        /*006e*/ 	.short	0x00ff


	//----- nvinfo : EIATTR_MERCURY_ISA_VERSION
	.align		4
        /*0070*/ 	.byte	0x03, 0x5f
        /*0072*/ 	.short	0x0101


	//----- nvinfo : EIATTR_VRC_CTA_INIT_COUNT
	.align		4
        /*0074*/ 	.byte	0x02, 0x4a
	.zero		1
	.zero		1


	//----- nvinfo : EIATTR_EXIT_INSTR_OFFSETS
	.align		4
        /*0078*/ 	.byte	0x04, 0x1c
        /*007a*/ 	.short	(.L_168 - .L_167)


	//   ....[0]....
.L_167:
        /*007c*/ 	.word	0x000002d0


	//   ....[1]....
        /*0080*/ 	.word	0x00000430


	//----- nvinfo : EIATTR_CBANK_PARAM_SIZE
	.align		4
.L_168:
        /*0084*/ 	.byte	0x03, 0x19
        /*0086*/ 	.short	0x0024


	//----- nvinfo : EIATTR_PARAM_CBANK
	.align		4
        /*0088*/ 	.byte	0x04, 0x0a
        /*008a*/ 	.short	(.L_170 - .L_169)
	.align		4
.L_169:
        /*008c*/ 	.word	index@(.nv.constant0._Z12updateft_kerPfS_S_iii)
        /*0090*/ 	.short	0x0380
        /*0092*/ 	.short	0x0024


	//----- nvinfo : EIATTR_SW_WAR
	.align		4
.L_170:
        /*0094*/ 	.byte	0x04, 0x36
        /*0096*/ 	.short	(.L_172 - .L_171)
.L_171:
        /*0098*/ 	.word	0x00000008
.L_172:


//--------------------- .nv.info._Z5prox2P6float4fiii --------------------------
	.section	.nv.info._Z5prox2P6float4fiii,"",@"SHT_CUDA_INFO"
	.sectionflags	@""
	.align	4


	//----- nvinfo : EIATTR_CUDA_API_VERSION
	.align		4
        /*0000*/ 	.byte	0x04, 0x37
        /*0002*/ 	.short	(.L_174 - .L_173)
.L_173:
        /*0004*/ 	.word	0x00000082


	//----- nvinfo : EIATTR_KPARAM_INFO
	.align		4
.L_174:
        /*0008*/ 	.byte	0x04, 0x17
        /*000a*/ 	.short	(.L_176 - .L_175)
.L_175:
        /*000c*/ 	.word	0x00000000
        /*0010*/ 	.short	0x0004
        /*0012*/ 	.short	0x0014
        /*0014*/ 	.byte	0x00, 0xf0, 0x11, 0x00


	//----- nvinfo : EIATTR_KPARAM_INFO
	.align		4
.L_176:
        /*0018*/ 	.byte	0x04, 0x17
        /*001a*/ 	.short	(.L_178 - .L_177)
.L_177:
        /*001c*/ 	.word	0x00000000
        /*0020*/ 	.short	0x0003
        /*0022*/ 	.short	0x0010
        /*0024*/ 	.byte	0x00, 0xf0, 0x11, 0x00


	//----- nvinfo : EIATTR_KPARAM_INFO
	.align		4
.L_178:
        /*0028*/ 	.byte	0x04, 0x17
        /*002a*/ 	.short	(.L_180 - .L_179)
.L_179:
        /*002c*/ 	.word	0x00000000
        /*0030*/ 	.short	0x0002
        /*0032*/ 	.short	0x000c
        /*0034*/ 	.byte	0x00, 0xf0, 0x11, 0x00


	//----- nvinfo : EIATTR_KPARAM_INFO
	.align		4
.L_180:
        /*0038*/ 	.byte	0x04, 0x17
        /*003a*/ 	.short	(.L_182 - .L_181)
.L_181:
        /*003c*/ 	.word	0x00000000
        /*0040*/ 	.short	0x0001
        /*0042*/ 	.short	0x0008
        /*0044*/ 	.byte	0x00, 0xf0, 0x11, 0x00


	//----- nvinfo : EIATTR_KPARAM_INFO
	.align		4
.L_182:
        /*0048*/ 	.byte	0x04, 0x17
        /*004a*/ 	.short	(.L_184 - .L_183)
.L_183:
        /*004c*/ 	.word	0x00000000
        /*0050*/ 	.short	0x0000
        /*0052*/ 	.short	0x0000
        /*0054*/ 	.byte	0x00, 0xf5, 0x21, 0x00


	//----- nvinfo : EIATTR_SPARSE_MMA_MASK
	.align		4
.L_184:
        /*0058*/ 	.byte	0x03, 0x50
        /*005a*/ 	.short	0x0000


	//----- nvinfo : EIATTR_MAXREG_COUNT
	.align		4
        /*005c*/ 	.byte	0x03, 0x1b
        /*005e*/ 	.short	0x00ff


	//----- nvinfo : EIATTR_MERCURY_ISA_VERSION
	.align		4
        /*0060*/ 	.byte	0x03, 0x5f
        /*0062*/ 	.short	0x0101


	//----- nvinfo : EIATTR_VRC_CTA_INIT_COUNT
	.align		4
        /*0064*/ 	.byte	0x02, 0x4a
	.zero		1
	.zero		1


	//----- nvinfo : EIATTR_EXIT_INSTR_OFFSETS
	.align		4
        /*0068*/ 	.byte	0x04, 0x1c
        /*006a*/ 	.short	(.L_186 - .L_185)


	//   ....[0]....
.L_185:
        /*006c*/ 	.word	0x000002c0


	//   ....[1]....
        /*0070*/ 	.word	0x00000920


	//----- nvinfo : EIATTR_CRS_STACK_SIZE
	.align		4
.L_186:
        /*0074*/ 	.byte	0x04, 0x1e
        /*0076*/ 	.short	(.L_188 - .L_187)
.L_187:
        /*0078*/ 	.word	0x00000000


	//----- nvinfo : EIATTR_CBANK_PARAM_SIZE
	.align		4
.L_188:
        /*007c*/ 	.byte	0x03, 0x19
        /*007e*/ 	.short	0x0018


	//----- nvinfo : EIATTR_PARAM_CBANK
	.align		4
        /*0080*/ 	.byte	0x04, 0x0a
        /*0082*/ 	.short	(.L_190 - .L_189)
	.align		4
.L_189:
        /*0084*/ 	.word	index@(.nv.constant0._Z5prox2P6float4fiii)
        /*0088*/ 	.short	0x0380
        /*008a*/ 	.short	0x0018


	//----- nvinfo : EIATTR_SW_WAR
	.align		4
.L_190:
        /*008c*/ 	.byte	0x04, 0x36
        /*008e*/ 	.short	(.L_192 - .L_191)
.L_191:
        /*0090*/ 	.word	0x00000008
.L_192:


//--------------------- .nv.info._Z5prox1PfS_fiii --------------------------
	.section	.nv.info._Z5prox1PfS_fiii,"",@"SHT_CUDA_INFO"
	.sectionflags	@""
	.align	4


	//----- nvinfo : EIATTR_CUDA_API_VERSION
	.align		4
        /*0000*/ 	.byte	0x04, 0x37
        /*0002*/ 	.short	(.L_194 - .L_193)
.L_193:
        /*0004*/ 	.word	0x00000082


	//----- nvinfo : EIATTR_KPARAM_INFO
	.align		4
.L_194:
        /*0008*/ 	.byte	0x04, 0x17
        /*000a*/ 	.short	(.L_196 - .L_195)
.L_195:
        /*000c*/ 	.word	0x00000000
        /*0010*/ 	.short	0x0005
        /*0012*/ 	.short	0x001c
        /*0014*/ 	.byte	0x00, 0xf0, 0x11, 0x00


	//----- nvinfo : EIATTR_KPARAM_INFO
	.align		4
.L_196:
        /*0018*/ 	.byte	0x04, 0x17
        /*001a*/ 	.short	(.L_198 - .L_197)
.L_197:
        /*001c*/ 	.word	0x00000000
        /*0020*/ 	.short	0x0004
        /*0022*/ 	.short	0x0018
        /*0024*/ 	.byte	0x00, 0xf0, 0x11, 0x00


	//----- nvinfo : EIATTR_KPARAM_INFO
	.align		4
.L_198:
        /*0028*/ 	.byte	0x04, 0x17
        /*002a*/ 	.short	(.L_200 - .L_199)
.L_199:
        /*002c*/ 	.word	0x00000000
        /*0030*/ 	.short	0x0003
        /*0032*/ 	.short	0x0014
        /*0034*/ 	.byte	0x00, 0xf0, 0x11, 0x00


	//----- nvinfo : EIATTR_KPARAM_INFO
	.align		4
.L_200:
        /*0038*/ 	.byte	0x04, 0x17
        /*003a*/ 	.short	(.L_202 - .L_201)
.L_201:
        /*003c*/ 	.word	0x00000000
        /*0040*/ 	.short	0x0002
        /*0042*/ 	.short	0x0010
        /*0044*/ 	.byte	0x00, 0xf0, 0x11, 0x00


	//----- nvinfo : EIATTR_KPARAM_INFO
	.align		4
.L_202:
        /*0048*/ 	.byte	0x04, 0x17
        /*004a*/ 	.short	(.L_204 - .L_203)
.L_203:
        /*004c*/ 	.word	0x00000000
        /*0050*/ 	.short	0x0001
        /*0052*/ 	.short	0x0008
        /*0054*/ 	.byte	0x00, 0xf5, 0x21, 0x00


	//----- nvinfo : EIATTR_KPARAM_INFO
	.align		4
.L_204:
        /*0058*/ 	.byte	0x04, 0x17
        /*005a*/ 	.short	(.L_206 - .L_205)
.L_205:
        /*005c*/ 	.word	0x00000000
        /*0060*/ 	.short	0x0000
        /*0062*/ 	.short	0x0000
        /*0064*/ 	.byte	0x00, 0xf5, 0x21, 0x00


	//----- nvinfo : EIATTR_SPARSE_MMA_MASK
	.align		4
.L_206:
        /*0068*/ 	.byte	0x03, 0x50
        /*006a*/ 	.short	0x0000


	//----- nvinfo : EIATTR_MAXREG_COUNT
	.align		4
        /*006c*/ 	.byte	0x03, 0x1b
        /*006e*/ 	.short	0x00ff


	//----- nvinfo : EIATTR_MERCURY_ISA_VERSION
	.align		4
        /*0070*/ 	.byte	0x03, 0x5f
        /*0072*/ 	.short	0x0101


	//----- nvinfo : EIATTR_VRC_CTA_INIT_COUNT
	.align		4
        /*0074*/ 	.byte	0x02, 0x4a
	.zero		1
	.zero		1


	//----- nvinfo : EIATTR_EXIT_INSTR_OFFSETS
	.align		4
        /*0078*/ 	.byte	0x04, 0x1c
        /*007a*/ 	.short	(.L_208 - .L_207)


	//   ....[0]....
.L_207:
        /*007c*/ 	.word	0x00000120


	//   ....[1]....
        /*0080*/ 	.word	0x000002d0


	//----- nvinfo : EIATTR_CRS_STACK_SIZE
	.align		4
.L_208:
        /*0084*/ 	.byte	0x04, 0x1e
        /*0086*/ 	.short	(.L_210 - .L_209)
.L_209:
        /*0088*/ 	.word	0x00000000


	//----- nvinfo : EIATTR_CBANK_PARAM_SIZE
	.align		4
.L_210:
        /*008c*/ 	.byte	0x03, 0x19
        /*008e*/ 	.short	0x0020


	//----- nvinfo : EIATTR_PARAM_CBANK
	.align		4
        /*0090*/ 	.byte	0x04, 0x0a
        /*0092*/ 	.short	(.L_212 - .L_211)
	.align		4
.L_211:
        /*0094*/ 	.word	index@(.nv.constant0._Z5prox1PfS_fiii)
        /*0098*/ 	.short	0x0380
        /*009a*/ 	.short	0x0020


	//----- nvinfo : EIATTR_SW_WAR
	.align		4
.L_212:
        /*009c*/ 	.byte	0x04, 0x36
        /*009e*/ 	.short	(.L_214 - .L_213)
.L_213:
        /*00a0*/ 	.word	0x00000008
.L_214:


//--------------------- .nv.info._Z6mulphiP6float2S0_iiii --------------------------
	.section	.nv.info._Z6mulphiP6float2S0_iiii,"",@"SHT_CUDA_INFO"
	.sectionflags	@""
	.align	4


	//----- nvinfo : EIATTR_CUDA_API_VERSION
	.align		4
        /*0000*/ 	.byte	0x04, 0x37
        /*0002*/ 	.short	(.L_216 - .L_215)
.L_215:
        /*0004*/ 	.word	0x00000082


	//----- nvinfo : EIATTR_KPARAM_INFO
	.align		4
.L_216:
        /*0008*/ 	.byte	0x04, 0x17
        /*000a*/ 	.short	(.L_218 - .L_217)
.L_217:
        /*000c*/ 	.word	0x00000000
        /*0010*/ 	.short	0x0005
        /*0012*/ 	.short	0x001c
        /*0014*/ 	.byte	0x00, 0xf0, 0x11, 0x00


	//----- nvinfo : EIATTR_KPARAM_INFO
	.align		4
.L_218:
        /*0018*/ 	.byte	0x04, 0x17
        /*001a*/ 	.short	(.L_220 - .L_219)
.L_219:
        /*001c*/ 	.word	0x00000000
        /*0020*/ 	.short	0x0004
        /*0022*/ 	.short	0x0018
        /*0024*/ 	.byte	0x00, 0xf0, 0x11, 0x00


	//----- nvinfo : EIATTR_KPARAM_INFO
	.align		4
.L_220:
        /*0028*/ 	.byte	0x04, 0x17
        /*002a*/ 	.short	(.L_222 - .L_221)
.L_221:
        /*002c*/ 	.word	0x00000000
        /*0030*/ 	.short	0x0003
        /*0032*/ 	.short	0x0014
        /*0034*/ 	.byte	0x00, 0xf0, 0x11, 0x00


	//----- nvinfo : EIATTR_KPARAM_INFO
	.align		4
.L_222:
        /*0038*/ 	.byte	0x04, 0x17
        /*003a*/ 	.short	(.L_224 - .L_223)
.L_223:
        /*003c*/ 	.word	0x00000000
        /*0040*/ 	.short	0x0002
        /*0042*/ 	.short	0x0010
        /*0044*/ 	.byte	0x00, 0xf0, 0x11, 0x00


	//----- nvinfo : EIATTR_KPARAM_INFO
	.align		4
.L_224:
        /*0048*/ 	.byte	0x04, 0x17
        /*004a*/ 	.short	(.L_226 - .L_225)
.L_225:
        /*004c*/ 	.word	0x00000000
        /*0050*/ 	.short	0x0001
        /*0052*/ 	.short	0x0008
        /*0054*/ 	.byte	0x00, 0xf5, 0x21, 0x00


	//----- nvinfo : EIATTR_KPARAM_INFO
	.align		4
.L_226:
        /*0058*/ 	.byte	0x04, 0x17
        /*005a*/ 	.short	(.L_228 - .L_227)
.L_227:
        /*005c*/ 	.word	0x00000000
        /*0060*/ 	.short	0x0000
        /*0062*/ 	.short	0x0000
        /*0064*/ 	.byte	0x00, 0xf5, 0x21, 0x00


	//----- nvinfo : EIATTR_SPARSE_MMA_MASK
	.align		4
.L_228:
        /*0068*/ 	.byte	0x03, 0x50
        /*006a*/ 	.short	0x0000


	//----- nvinfo : EIATTR_MAXREG_COUNT
	.align		4
        /*006c*/ 	.byte	0x03, 0x1b
        /*006e*/ 	.short	0x00ff


	//----- nvinfo : EIATTR_MERCURY_ISA_VERSION
	.align		4
        /*0070*/ 	.byte	0x03, 0x5f
        /*0072*/ 	.short	0x0101


	//----- nvinfo : EIATTR_VRC_CTA_INIT_COUNT
	.align		4
        /*0074*/ 	.byte	0x02, 0x4a
	.zero		1
	.zero		1


	//----- nvinfo : EIATTR_EXIT_INSTR_OFFSETS
	.align		4
        /*0078*/ 	.byte	0x04, 0x1c
        /*007a*/ 	.short	(.L_230 - .L_229)


	//   ....[0]....
.L_229:
        /*007c*/ 	.word	0x00000120


	//   ....[1]....
        /*0080*/ 	.word	0x00000270


	//----- nvinfo : EIATTR_CBANK_PARAM_SIZE
	.align		4
.L_230:
        /*0084*/ 	.byte	0x03, 0x19
        /*0086*/ 	.short	0x0020


	//----- nvinfo : EIATTR_PARAM_CBANK
	.align		4
        /*0088*/ 	.byte	0x04, 0x0a
        /*008a*/ 	.short	(.L_232 - .L_231)
	.align		4
.L_231:
        /*008c*/ 	.word	index@(.nv.constant0._Z6mulphiP6float2S0_iiii)
        /*0090*/ 	.short	0x0380
        /*0092*/ 	.short	0x0020


	//----- nvinfo : EIATTR_SW_WAR
	.align		4
.L_232:
        /*0094*/ 	.byte	0x04, 0x36
        /*0096*/ 	.short	(.L_234 - .L_233)
.L_233:
        /*0098*/ 	.word	0x00000008
.L_234:


//--------------------- .nv.info._Z9takethetaPfii --------------------------
	.section	.nv.info._Z9takethetaPfii,"",@"SHT_CUDA_INFO"
	.sectionflags	@""
	.align	4


	//----- nvinfo : EIATTR_CUDA_API_VERSION
	.align		4
        /*0000*/ 	.byte	0x04, 0x37
        /*0002*/ 	.short	(.L_236 - .L_235)
.L_235:
        /*0004*/ 	.word	0x00000082


	//----- nvinfo : EIATTR_KPARAM_INFO
	.align		4
.L_236:
        /*0008*/ 	.byte	0x04, 0x17
        /*000a*/ 	.short	(.L_238 - .L_237)
.L_237:
        /*000c*/ 	.word	0x00000000
        /*0010*/ 	.short	0x0002
        /*0012*/ 	.short	0x000c
        /*0014*/ 	.byte	0x00, 0xf0, 0x11, 0x00


	//----- nvinfo : EIATTR_KPARAM_INFO
	.align		4
.L_238:
        /*0018*/ 	.byte	0x04, 0x17
        /*001a*/ 	.short	(.L_240 - .L_239)
.L_239:
        /*001c*/ 	.word	0x00000000
        /*0020*/ 	.short	0x0001
        /*0022*/ 	.short	0x0008
        /*0024*/ 	.byte	0x00, 0xf0, 0x11, 0x00


	//----- nvinfo : EIATTR_KPARAM_INFO
	.align		4
.L_240:
        /*0028*/ 	.byte	0x04, 0x17
        /*002a*/ 	.short	(.L_242 - .L_241)
.L_241:
        /*002c*/ 	.word	0x00000000
        /*0030*/ 	.short	0x0000
        /*0032*/ 	.short	0x0000
        /*0034*/ 	.byte	0x00, 0xf5, 0x21, 0x00


	//----- nvinfo : EIATTR_SPARSE_MMA_MASK
	.align		4
.L_242:
        /*0038*/ 	.byte	0x03, 0x50
        /*003a*/ 	.short	0x0000


	//----- nvinfo : EIATTR_MAXREG_COUNT
	.align		4
        /*003c*/ 	.byte	0x03, 0x1b
        /*003e*/ 	.short	0x00ff


	//----- nvinfo : EIATTR_MERCURY_ISA_VERSION
	.align		4
        /*0040*/ 	.byte	0x03, 0x5f
        /*0042*/ 	.short	0x0101


	//----- nvinfo : EIATTR_VRC_CTA_INIT_COUNT
	.align		4
        /*0044*/ 	.byte	0x02, 0x4a
	.zero		1
	.zero		1


	//----- nvinfo : EIATTR_EXIT_INSTR_OFFSETS
	.align		4
        /*0048*/ 	.byte	0x04, 0x1c
        /*004a*/ 	.short	(.L_244 - .L_243)


	//   ....[0]....
.L_243:
        /*004c*/ 	.word	0x00000070


	//   ....[1]....
        /*0050*/ 	.word	0x00000230


	//----- nvinfo : EIATTR_CRS_STACK_SIZE
	.align		4
.L_244:
        /*0054*/ 	.byte	0x04, 0x1e
        /*0056*/ 	.short	(.L_246 - .L_245)
.L_245:
        /*0058*/ 	.word	0x00000000


	//----- nvinfo : EIATTR_CBANK_PARAM_SIZE
	.align		4
.L_246:
        /*005c*/ 	.byte	0x03, 0x19
        /*005e*/ 	.short	0x0010


	//----- nvinfo : EIATTR_PARAM_CBANK
	.align		4
        /*0060*/ 	.byte	0x04, 0x0a
        /*0062*/ 	.short	(.L_248 - .L_247)
	.align		4
.L_247:
        /*0064*/ 	.word	index@(.nv.constant0._Z9takethetaPfii)
        /*0068*/ 	.short	0x0380
        /*006a*/ 	.short	0x0010


	//----- nvinfo : EIATTR_SW_WAR
	.align		4
.L_248:
        /*006c*/ 	.byte	0x04, 0x36
        /*006e*/ 	.short	(.L_250 - .L_249)
.L_249:
        /*0070*/ 	.word	0x00000008
.L_250:


//--------------------- .nv.info._Z6recphiP6float2S0_S0_iiii --------------------------
	.section	.nv.info._Z6recphiP6float2S0_S0_iiii,"",@"SHT_CUDA_INFO"
	.sectionflags	@""
	.align	4


	//----- nvinfo : EIATTR_CUDA_API_VERSION
	.align		4
        /*0000*/ 	.byte	0x04, 0x37
        /*0002*/ 	.short	(.L_252 - .L_251)
.L_251:
        /*0004*/ 	.word	0x00000082


	//----- nvinfo : EIATTR_KPARAM_INFO
	.align		4
.L_252:
        /*0008*/ 	.byte	0x04, 0x17
        /*000a*/ 	.short	(.L_254 - .L_253)
.L_253:
        /*000c*/ 	.word	0x00000000
        /*0010*/ 	.short	0x0006
        /*0012*/ 	.short	0x0024
        /*0014*/ 	.byte	0x00, 0xf0, 0x11, 0x00


	//----- nvinfo : EIATTR_KPARAM_INFO
	.align		4
.L_254:
        /*0018*/ 	.byte	0x04, 0x17
        /*001a*/ 	.short	(.L_256 - .L_255)
.L_255:
        /*001c*/ 	.word	0x00000000
        /*0020*/ 	.short	0x0005
        /*0022*/ 	.short	0x0020
        /*0024*/ 	.byte	0x00, 0xf0, 0x11, 0x00


	//----- nvinfo : EIATTR_KPARAM_INFO
	.align		4
.L_256:
        /*0028*/ 	.byte	0x04, 0x17
        /*002a*/ 	.short	(.L_258 - .L_257)
.L_257:
        /*002c*/ 	.word	0x00000000
        /*0030*/ 	.short	0x0004
        /*0032*/ 	.short	0x001c
        /*0034*/ 	.byte	0x00, 0xf0, 0x11, 0x00


	//----- nvinfo : EIATTR_KPARAM_INFO
	.align		4
.L_258:
        /*0038*/ 	.byte	0x04, 0x17
        /*003a*/ 	.short	(.L_260 - .L_259)
.L_259:
        /*003c*/ 	.word	0x00000000
        /*0040*/ 	.short	0x0003
        /*0042*/ 	.short	0x0018
        /*0044*/ 	.byte	0x00, 0xf0, 0x11, 0x00


	//----- nvinfo : EIATTR_KPARAM_INFO
	.align		4
.L_260:
        /*0048*/ 	.byte	0x04, 0x17
        /*004a*/ 	.short	(.L_262 - .L_261)
.L_261:
        /*004c*/ 	.word	0x00000000
        /*0050*/ 	.short	0x0002
        /*0052*/ 	.short	0x0010
        /*0054*/ 	.byte	0x00, 0xf5, 0x21, 0x00


	//----- nvinfo : EIATTR_KPARAM_INFO
	.align		4
.L_262:
        /*0058*/ 	.byte	0x04, 0x17
        /*005a*/ 	.short	(.L_264 - .L_263)
.L_263:
        /*005c*/ 	.word	0x00000000
        /*0060*/ 	.short	0x0001
        /*0062*/ 	.short	0x0008
        /*0064*/ 	.byte	0x00, 0xf5, 0x21, 0x00


	//----- nvinfo : EIATTR_KPARAM_INFO
	.align		4
.L_264:
        /*0068*/ 	.byte	0x04, 0x17
        /*006a*/ 	.short	(.L_266 - .L_265)
.L_265:
        /*006c*/ 	.word	0x00000000
        /*0070*/ 	.short	0x0000
        /*0072*/ 	.short	0x0000
        /*0074*/ 	.byte	0x00, 0xf5, 0x21, 0x00


	//----- nvinfo : EIATTR_SPARSE_MMA_MASK
	.align		4
.L_266:
        /*0078*/ 	.byte	0x03, 0x50
        /*007a*/ 	.short	0x0000


	//----- nvinfo : EIATTR_MAXREG_COUNT
	.align		4
        /*007c*/ 	.byte	0x03, 0x1b
        /*007e*/ 	.short	0x00ff


	//----- nvinfo : EIATTR_MERCURY_ISA_VERSION
	.align		4
        /*0080*/ 	.byte	0x03, 0x5f
        /*0082*/ 	.short	0x0101


	//----- nvinfo : EIATTR_VRC_CTA_INIT_COUNT
	.align		4
        /*0084*/ 	.byte	0x02, 0x4a
	.zero		1
	.zero		1


	//----- nvinfo : EIATTR_EXIT_INSTR_OFFSETS
	.align		4
        /*0088*/ 	.byte	0x04, 0x1c
        /*008a*/ 	.short	(.L_268 - .L_267)


	//   ....[0]....
.L_267:
        /*008c*/ 	.word	0x00000130


	//   ....[1]....
        /*0090*/ 	.word	0x00000170


	//   ....[2]....
        /*0094*/ 	.word	0x00000c30


	//   ....[3]....
        /*0098*/ 	.word	0x00001130


	//   ....[4]....
        /*009c*/ 	.word	0x00001400


	//----- nvinfo : EIATTR_CBANK_PARAM_SIZE
	.align		4
.L_268:
        /*00a0*/ 	.byte	0x03, 0x19
        /*00a2*/ 	.short	0x0028


	//----- nvinfo : EIATTR_PARAM_CBANK
	.align		4
        /*00a4*/ 	.byte	0x04, 0x0a
        /*00a6*/ 	.short	(.L_270 - .L_269)
	.align		4
.L_269:
        /*00a8*/ 	.word	index@(.nv.constant0._Z6recphiP6float2S0_S0_iiii)
        /*00ac*/ 	.short	0x0380
        /*00ae*/ 	.short	0x0028


	//----- nvinfo : EIATTR_SW_WAR
	.align		4
.L_270:
        /*00b0*/ 	.byte	0x04, 0x36
        /*00b2*/ 	.short	(.L_272 - .L_271)
.L_271:
        /*00b4*/ 	.word	0x00000008
.L_272:


//--------------------- .nv.info._Z6decphiP6float2S0_S0_iiii --------------------------
	.section	.nv.info._Z6decphiP6float2S0_S0_iiii,"",@"SHT_CUDA_INFO"
	.sectionflags	@""
	.align	4


	//----- nvinfo : EIATTR_CUDA_API_VERSION
	.align		4
        /*0000*/ 	.byte	0x04, 0x37
        /*0002*/ 	.short	(.L_274 - .L_273)
.L_273:
        /*0004*/ 	.word	0x00000082


	//----- nvinfo : EIATTR_KPARAM_INFO
	.align		4
.L_274:
        /*0008*/ 	.byte	0x04, 0x17
        /*000a*/ 	.short	(.L_276 - .L_275)
.L_275:
        /*000c*/ 	.word	0x00000000
        /*0010*/ 	.short	0x0006
        /*0012*/ 	.short	0x0024
        /*0014*/ 	.byte	0x00, 0xf0, 0x11, 0x00


	//----- nvinfo : EIATTR_KPARAM_INFO
	.align		4
.L_276:
        /*0018*/ 	.byte	0x04, 0x17
        /*001a*/ 	.short	(.L_278 - .L_277)
.L_277:
        /*001c*/ 	.word	0x00000000
        /*0020*/ 	.short	0x0005
        /*0022*/ 	.short	0x0020
        /*0024*/ 	.byte	0x00, 0xf0, 0x11, 0x00


	//----- nvinfo : EIATTR_KPARAM_INFO
	.align		4
.L_278:
        /*0028*/ 	.byte	0x04, 0x17
        /*002a*/ 	.short	(.L_280 - .L_279)
.L_279:
        /*002c*/ 	.word	0x00000000
        /*0030*/ 	.short	0x0004
        /*0032*/ 	.short	0x001c
        /*0034*/ 	.byte	0x00, 0xf0, 0x11, 0x00


	//----- nvinfo : EIATTR_KPARAM_INFO
	.align		4
.L_280:
        /*0038*/ 	.byte	0x04, 0x17
        /*003a*/ 	.short	(.L_282 - .L_281)
.L_281:
        /*003c*/ 	.word	0x00000000
        /*0040*/ 	.short	0x0003
        /*0042*/ 	.short	0x0018
        /*0044*/ 	.byte	0x00, 0xf0, 0x11, 0x00


	//----- nvinfo : EIATTR_KPARAM_INFO
	.align		4
.L_282:
        /*0048*/ 	.byte	0x04, 0x17
        /*004a*/ 	.short	(.L_284 - .L_283)
.L_283:
        /*004c*/ 	.word	0x00000000
        /*0050*/ 	.short	0x0002
        /*0052*/ 	.short	0x0010
        /*0054*/ 	.byte	0x00, 0xf5, 0x21, 0x00


	//----- nvinfo : EIATTR_KPARAM_INFO
	.align		4
.L_284:
        /*0058*/ 	.byte	0x04, 0x17
        /*005a*/ 	.short	(.L_286 - .L_285)
.L_285:
        /*005c*/ 	.word	0x00000000
        /*0060*/ 	.short	0x0001
        /*0062*/ 	.short	0x0008
        /*0064*/ 	.byte	0x00, 0xf5, 0x21, 0x00


	//----- nvinfo : EIATTR_KPARAM_INFO
	.align		4
.L_286:
        /*0068*/ 	.byte	0x04, 0x17
        /*006a*/ 	.short	(.L_288 - .L_287)
.L_287:
        /*006c*/ 	.word	0x00000000
        /*0070*/ 	.short	0x0000
        /*0072*/ 	.short	0x0000
        /*0074*/ 	.byte	0x00, 0xf5, 0x21, 0x00


	//----- nvinfo : EIATTR_SPARSE_MMA_MASK
	.align		4
.L_288:
        /*0078*/ 	.byte	0x03, 0x50
        /*007a*/ 	.short	0x0000


	//----- nvinfo : EIATTR_MAXREG_COUNT
	.align		4
        /*007c*/ 	.byte	0x03, 0x1b
        /*007e*/ 	.short	0x00ff


	//----- nvinfo : EIATTR_MERCURY_ISA_VERSION
	.align		4
        /*0080*/ 	.byte	0x03, 0x5f
        /*0082*/ 	.short	0x0101


	//----- nvinfo : EIATTR_VRC_CTA_INIT_COUNT
	.align		4
        /*0084*/ 	.byte	0x02, 0x4a
	.zero		1
	.zero		1


	//----- nvinfo : EIATTR_EXIT_INSTR_OFFSETS
	.align		4
        /*0088*/ 	.byte	0x04, 0x1c
        /*008a*/ 	.short	(.L_290 - .L_289)


	//   ....[0]....
.L_289:
        /*008c*/ 	.word	0x00000130


	//   ....[1]....
        /*0090*/ 	.word	0x000001f0


	//   ....[2]....
        /*0094*/ 	.word	0x00000c80


	//   ....[3]....
        /*0098*/ 	.word	0x000011a0


	//   ....[4]....
        /*009c*/ 	.word	0x00001480


	//----- nvinfo : EIATTR_CBANK_PARAM_SIZE
	.align		4
.L_290:
        /*00a0*/ 	.byte	0x03, 0x19
        /*00a2*/ 	.short	0x0028


	//----- nvinfo : EIATTR_PARAM_CBANK
	.align		4
        /*00a4*/ 	.byte	0x04, 0x0a
        /*00a6*/ 	.short	(.L_292 - .L_291)
	.align		4
.L_291:
        /*00a8*/ 	.word	index@(.nv.constant0._Z6decphiP6float2S0_S0_iiii)
        /*00ac*/ 	.short	0x0380
        /*00ae*/ 	.short	0x0028


	//----- nvinfo : EIATTR_SW_WAR
	.align		4
.L_292:
        /*00b0*/ 	.byte	0x04, 0x36
        /*00b2*/ 	.short	(.L_294 - .L_293)
.L_293:
        /*00b4*/ 	.word	0x00000008
.L_294:


//--------------------- .nv.info._Z4mulrPffiii    --------------------------
	.section	.nv.info._Z4mulrPffiii,"",@"SHT_CUDA_INFO"
	.sectionflags	@""
	.align	4


	//----- nvinfo : EIATTR_CUDA_API_VERSION
	.align		4
        /*0000*/ 	.byte	0x04, 0x37
        /*0002*/ 	.short	(.L_296 - .L_295)
.L_295:
        /*0004*/ 	.word	0x00000082


	//----- nvinfo : EIATTR_KPARAM_INFO
	.align		4
.L_296:
        /*0008*/ 	.byte	0x04, 0x17
        /*000a*/ 	.short	(.L_298 - .L_297)
.L_297:
        /*000c*/ 	.word	0x00000000
        /*0010*/ 	.short	0x0004
        /*0012*/ 	.short	0x0014
        /*0014*/ 	.byte	0x00, 0xf0, 0x11, 0x00


	//----- nvinfo : EIATTR_KPARAM_INFO
	.align		4
.L_298:
        /*0018*/ 	.byte	0x04, 0x17
        /*001a*/ 	.short	(.L_300 - .L_299)
.L_299:
        /*001c*/ 	.word	0x00000000
        /*0020*/ 	.short	0x0003
        /*0022*/ 	.short	0x0010
        /*0024*/ 	.byte	0x00, 0xf0, 0x11, 0x00


	//----- nvinfo : EIATTR_KPARAM_INFO
	.align		4
.L_300:
        /*0028*/ 	.byte	0x04, 0x17
        /*002a*/ 	.short	(.L_302 - .L_301)
.L_301:
        /*002c*/ 	.word	0x00000000
        /*0030*/ 	.short	0x0002
        /*0032*/ 	.short	0x000c
        /*0034*/ 	.byte	0x00, 0xf0, 0x11, 0x00


	//----- nvinfo : EIATTR_KPARAM_INFO
	.align		4
.L_302:
        /*0038*/ 	.byte	0x04, 0x17
        /*003a*/ 	.short	(.L_304 - .L_303)
.L_303:
        /*003c*/ 	.word	0x00000000
        /*0040*/ 	.short	0x0001
        /*0042*/ 	.short	0x0008
        /*0044*/ 	.byte	0x00, 0xf0, 0x11, 0x00


	//----- nvinfo : EIATTR_KPARAM_INFO
	.align		4
.L_304:
        /*0048*/ 	.byte	0x04, 0x17
        /*004a*/ 	.short	(.L_306 - .L_305)
.L_305:
        /*004c*/ 	.word	0x00000000
        /*0050*/ 	.short	0x0000
        /*0052*/ 	.short	0x0000
        /*0054*/ 	.byte	0x00, 0xf5, 0x21, 0x00


	//----- nvinfo : EIATTR_SPARSE_MMA_MASK
	.align		4
.L_306:
        /*0058*/ 	.byte	0x03, 0x50
        /*005a*/ 	.short	0x0000


	//----- nvinfo : EIATTR_MAXREG_COUNT
	.align		4
        /*005c*/ 	.byte	0x03, 0x1b
        /*005e*/ 	.short	0x00ff


	//----- nvinfo : EIATTR_MERCURY_ISA_VERSION
	.align		4
        /*0060*/ 	.byte	0x03, 0x5f
        /*0062*/ 	.short	0x0101


	//----- nvinfo : EIATTR_VRC_CTA_INIT_COUNT
	.align		4
        /*0064*/ 	.byte	0x02, 0x4a
	.zero		1
	.zero		1


	//----- nvinfo : EIATTR_EXIT_INSTR_OFFSETS
	.align		4
        /*0068*/ 	.byte	0x04, 0x1c
        /*006a*/ 	.short	(.L_308 - .L_307)


	//   ....[0]....
.L_307:
        /*006c*/ 	.word	0x000002e0


	//   ....[1]....
        /*0070*/ 	.word	0x000003f0


	//----- nvinfo : EIATTR_CBANK_PARAM_SIZE
	.align		4
.L_308:
        /*0074*/ 	.byte	0x03, 0x19
        /*0076*/ 	.short	0x0018


	//----- nvinfo : EIATTR_PARAM_CBANK
	.align		4
        /*0078*/ 	.byte	0x04, 0x0a
        /*007a*/ 	.short	(.L_310 - .L_309)
	.align		4
.L_309:
        /*007c*/ 	.word	index@(.nv.constant0._Z4mulrPffiii)
        /*0080*/ 	.short	0x0380
        /*0082*/ 	.short	0x0018


	//----- nvinfo : EIATTR_SW_WAR
	.align		4
.L_310:
        /*0084*/ 	.byte	0x04, 0x36
        /*0086*/ 	.short	(.L_312 - .L_311)
.L_311:
        /*0088*/ 	.word	0x00000008
.L_312:


//--------------------- .nv.info._Z4mulcP6float2fiii --------------------------
	.section	.nv.info._Z4mulcP6float2fiii,"",@"SHT_CUDA_INFO"
	.sectionflags	@""
	.align	4


	//----- nvinfo : EIATTR_CUDA_API_VERSION
	.align		4
        /*0000*/ 	.byte	0x04, 0x37
        /*0002*/ 	.short	(.L_314 - .L_313)
.L_313:
        /*0004*/ 	.word	0x00000082


	//----- nvinfo : EIATTR_KPARAM_INFO
	.align		4
.L_314:
        /*0008*/ 	.byte	0x04, 0x17
        /*000a*/ 	.short	(.L_316 - .L_315)
.L_315:
        /*000c*/ 	.word	0x00000000
        /*0010*/ 	.short	0x0004
        /*0012*/ 	.short	0x0014
        /*0014*/ 	.byte	0x00, 0xf0, 0x11, 0x00


	//----- nvinfo : EIATTR_KPARAM_INFO
	.align		4
.L_316:
        /*0018*/ 	.byte	0x04, 0x17
        /*001a*/ 	.short	(.L_318 - .L_317)
.L_317:
        /*001c*/ 	.word	0x00000000
        /*0020*/ 	.short	0x0003
        /*0022*/ 	.short	0x0010
        /*0024*/ 	.byte	0x00, 0xf0, 0x11, 0x00


	//----- nvinfo : EIATTR_KPARAM_INFO
	.align		4
.L_318:
        /*0028*/ 	.byte	0x04, 0x17
        /*002a*/ 	.short	(.L_320 - .L_319)
.L_319:
        /*002c*/ 	.word	0x00000000
        /*0030*/ 	.short	0x0002
        /*0032*/ 	.short	0x000c
        /*0034*/ 	.byte	0x00, 0xf0, 0x11, 0x00


	//----- nvinfo : EIATTR_KPARAM_INFO
	.align		4
.L_320:
        /*0038*/ 	.byte	0x04, 0x17
        /*003a*/ 	.short	(.L_322 - .L_321)
.L_321:
        /*003c*/ 	.word	0x00000000
        /*0040*/ 	.short	0x0001
        /*0042*/ 	.short	0x0008
        /*0044*/ 	.byte	0x00, 0xf0, 0x11, 0x00


	//----- nvinfo : EIATTR_KPARAM_INFO
	.align		4
.L_322:
        /*0048*/ 	.byte	0x04, 0x17
        /*004a*/ 	.short	(.L_324 - .L_323)
.L_323:
        /*004c*/ 	.word	0x00000000
        /*0050*/ 	.short	0x0000
        /*0052*/ 	.short	0x0000
        /*0054*/ 	.byte	0x00, 0xf5, 0x21, 0x00


	//----- nvinfo : EIATTR_SPARSE_MMA_MASK
	.align		4
.L_324:
        /*0058*/ 	.byte	0x03, 0x50
        /*005a*/ 	.short	0x0000


	//----- nvinfo : EIATTR_MAXREG_COUNT
	.align		4
        /*005c*/ 	.byte	0x03, 0x1b
        /*005e*/ 	.short	0x00ff


	//----- nvinfo : EIATTR_MERCURY_ISA_VERSION
	.align		4
        /*0060*/ 	.byte	0x03, 0x5f
        /*0062*/ 	.short	0x0101


	//----- nvinfo : EIATTR_VRC_CTA_INIT_COUNT
	.align		4
        /*0064*/ 	.byte	0x02, 0x4a
	.zero		1
	.zero		1


	//----- nvinfo : EIATTR_EXIT_INSTR_OFFSETS
	.align		4
        /*0068*/ 	.byte	0x04, 0x1c
        /*006a*/ 	.short	(.L_326 - .L_325)


	//   ....[0]....
.L_325:
        /*006c*/ 	.word	0x00000120


	//   ....[1]....
        /*0070*/ 	.word	0x000001d0


	//----- nvinfo : EIATTR_CBANK_PARAM_SIZE
	.align		4
.L_326:
        /*0074*/ 	.byte	0x03, 0x19
        /*0076*/ 	.short	0x0018


	//----- nvinfo : EIATTR_PARAM_CBANK
	.align		4
        /*0078*/ 	.byte	0x04, 0x0a
        /*007a*/ 	.short	(.L_328 - .L_327)
	.align		4
.L_327:
        /*007c*/ 	.word	index@(.nv.constant0._Z4mulcP6float2fiii)
        /*0080*/ 	.short	0x0380
        /*0082*/ 	.short	0x0018


	//----- nvinfo : EIATTR_SW_WAR
	.align		4
.L_328:
        /*0084*/ 	.byte	0x04, 0x36
        /*0086*/ 	.short	(.L_330 - .L_329)
.L_329:
        /*0088*/ 	.word	0x00000008
.L_330:


//--------------------- .nv.info._Z12makecomplexRP6float2Pfiii --------------------------
	.section	.nv.info._Z12makecomplexRP6float2Pfiii,"",@"SHT_CUDA_INFO"
	.sectionflags	@""
	.align	4


	//----- nvinfo : EIATTR_CUDA_API_VERSION
	.align		4
        /*0000*/ 	.byte	0x04, 0x37
        /*0002*/ 	.short	(.L_332 - .L_331)
.L_331:
        /*0004*/ 	.word	0x00000082


	//----- nvinfo : EIATTR_KPARAM_INFO
	.align		4
.L_332:
        /*0008*/ 	.byte	0x04, 0x17
        /*000a*/ 	.short	(.L_334 - .L_333)
.L_333:
        /*000c*/ 	.word	0x00000000
        /*0010*/ 	.short	0x0004
        /*0012*/ 	.short	0x0018
        /*0014*/ 	.byte	0x00, 0xf0, 0x11, 0x00


	//----- nvinfo : EIATTR_KPARAM_INFO
	.align		4
.L_334:
        /*0018*/ 	.byte	0x04, 0x17
        /*001a*/ 	.short	(.L_336 - .L_335)
.L_335:
        /*001c*/ 	.word	0x00000000
        /*0020*/ 	.short	0x0003
        /*0022*/ 	.short	0x0014
        /*0024*/ 	.byte	0x00, 0xf0, 0x11, 0x00


	//----- nvinfo : EIATTR_KPARAM_INFO
	.align		4
.L_336:
        /*0028*/ 	.byte	0x04, 0x17
        /*002a*/ 	.short	(.L_338 - .L_337)
.L_337:
        /*002c*/ 	.word	0x00000000
        /*0030*/ 	.short	0x0002
        /*0032*/ 	.short	0x0010
        /*0034*/ 	.byte	0x00, 0xf0, 0x11, 0x00


	//----- nvinfo : EIATTR_KPARAM_INFO
	.align		4
.L_338:
        /*0038*/ 	.byte	0x04, 0x17
        /*003a*/ 	.short	(.L_340 - .L_339)
.L_339:
        /*003c*/ 	.word	0x00000000
        /*0040*/ 	.short	0x0001
        /*0042*/ 	.short	0x0008
        /*0044*/ 	.byte	0x00, 0xf5, 0x21, 0x00


	//----- nvinfo : EIATTR_KPARAM_INFO
	.align		4
.L_340:
        /*0048*/ 	.byte	0x04, 0x17
        /*004a*/ 	.short	(.L_342 - .L_341)
.L_341:
        /*004c*/ 	.word	0x00000000
        /*0050*/ 	.short	0x0000
        /*0052*/ 	.short	0x0000
        /*0054*/ 	.byte	0x00, 0xf5, 0x21, 0x00


	//----- nvinfo : EIATTR_SPARSE_MMA_MASK
	.align		4
.L_342:
        /*0058*/ 	.byte	0x03, 0x50
        /*005a*/ 	.short	0x0000


	//----- nvinfo : EIATTR_MAXREG_COUNT
	.align		4
        /*005c*/ 	.byte	0x03, 0x1b
        /*005e*/ 	.short	0x00ff


	//----- nvinfo : EIATTR_MERCURY_ISA_VERSION
	.align		4
        /*0060*/ 	.byte	0x03, 0x5f
        /*0062*/ 	.short	0x0101


	//----- nvinfo : EIATTR_VRC_CTA_INIT_COUNT
	.align		4
        /*0064*/ 	.byte	0x02, 0x4a
	.zero		1
	.zero		1


	//----- nvinfo : EIATTR_EXIT_INSTR_OFFSETS
	.align		4
        /*0068*/ 	.byte	0x04, 0x1c
        /*006a*/ 	.short	(.L_344 - .L_343)


	//   ....[0]....
.L_343:
        /*006c*/ 	.word	0x00000120


	//   ....[1]....
        /*0070*/ 	.word	0x000001d0


	//----- nvinfo : EIATTR_CBANK_PARAM_SIZE
	.align		4
.L_344:
        /*0074*/ 	.byte	0x03, 0x19
        /*0076*/ 	.short	0x001c


	//----- nvinfo : EIATTR_PARAM_CBANK
	.align		4
        /*0078*/ 	.byte	0x04, 0x0a
        /*007a*/ 	.short	(.L_346 - .L_345)
	.align		4
.L_345:
        /*007c*/ 	.word	index@(.nv.constant0._Z12makecomplexRP6float2Pfiii)
        /*0080*/ 	.short	0x0380
        /*0082*/ 	.short	0x001c


	//----- nvinfo : EIATTR_SW_WAR
	.align		4
.L_346:
        /*0084*/ 	.byte	0x04, 0x36
        /*0086*/ 	.short	(.L_348 - .L_347)
.L_347:
        /*0088*/ 	.word	0x00000008
.L_348:


//--------------------- .nv.info._Z13makerealstepfPfP6float2iii --------------------------
	.section	.nv.info._Z13makerealstepfPfP6float2iii,"",@"SHT_CUDA_INFO"
	.sectionflags	@""
	.align	4


	//----- nvinfo : EIATTR_CUDA_API_VERSION
	.align		4
        /*0000*/ 	.byte	0x04, 0x37
        /*0002*/ 	.short	(.L_350 - .L_349)
.L_349:
        /*0004*/ 	.word	0x00000082


	//----- nvinfo : EIATTR_KPARAM_INFO
	.align		4
.L_350:
        /*0008*/ 	.byte	0x04, 0x17
        /*000a*/ 	.short	(.L_352 - .L_351)
.L_351:
        /*000c*/ 	.word	0x00000000
        /*0010*/ 	.short	0x0004
        /*0012*/ 	.short	0x0018
        /*0014*/ 	.byte	0x00, 0xf0, 0x11, 0x00


	//----- nvinfo : EIATTR_KPARAM_INFO
	.align		4
.L_352:
        /*0018*/ 	.byte	0x04, 0x17
        /*001a*/ 	.short	(.L_354 - .L_353)
.L_353:
        /*001c*/ 	.word	0x00000000
        /*0020*/ 	.short	0x0003
        /*0022*/ 	.short	0x0014
        /*0024*/ 	.byte	0x00, 0xf0, 0x11, 0x00


	//----- nvinfo : EIATTR_KPARAM_INFO
	.align		4
.L_354:
        /*0028*/ 	.byte	0x04, 0x17
        /*002a*/ 	.short	(.L_356 - .L_355)
.L_355:
        /*002c*/ 	.word	0x00000000
        /*0030*/ 	.short	0x0002
        /*0032*/ 	.short	0x0010
        /*0034*/ 	.byte	0x00, 0xf0, 0x11, 0x00


	//----- nvinfo : EIATTR_KPARAM_INFO
	.align		4
.L_356:
        /*0038*/ 	.byte	0x04, 0x17
        /*003a*/ 	.short	(.L_358 - .L_357)
.L_357:
        /*003c*/ 	.word	0x00000000
        /*0040*/ 	.short	0x0001
        /*0042*/ 	.short	0x0008
        /*0044*/ 	.byte	0x00, 0xf5, 0x21, 0x00


	//----- nvinfo : EIATTR_KPARAM_INFO
	.align		4
.L_358:
        /*0048*/ 	.byte	0x04, 0x17
        /*004a*/ 	.short	(.L_360 - .L_359)
.L_359:
        /*004c*/ 	.word	0x00000000
        /*0050*/ 	.short	0x0000
        /*0052*/ 	.short	0x0000
        /*0054*/ 	.byte	0x00, 0xf5, 0x21, 0x00


	//----- nvinfo : EIATTR_SPARSE_MMA_MASK
	.align		4
.L_360:
        /*0058*/ 	.byte	0x03, 0x50
        /*005a*/ 	.short	0x0000


	//----- nvinfo : EIATTR_MAXREG_COUNT
	.align		4
        /*005c*/ 	.byte	0x03, 0x1b
        /*005e*/ 	.short	0x00ff


	//----- nvinfo : EIATTR_MERCURY_ISA_VERSION
	.align		4
        /*0060*/ 	.byte	0x03, 0x5f
        /*0062*/ 	.short	0x0101


	//----- nvinfo : EIATTR_VRC_CTA_INIT_COUNT
	.align		4
        /*0064*/ 	.byte	0x02, 0x4a
	.zero		1
	.zero		1


	//----- nvinfo : EIATTR_EXIT_INSTR_OFFSETS
	.align		4
        /*0068*/ 	.byte	0x04, 0x1c
        /*006a*/ 	.short	(.L_362 - .L_361)


	//   ....[0]....
.L_361:
        /*006c*/ 	.word	0x00000120


	//   ....[1]....
        /*0070*/ 	.word	0x00000200


	//----- nvinfo : EIATTR_CBANK_PARAM_SIZE
	.align		4
.L_362:
        /*0074*/ 	.byte	0x03, 0x19
        /*0076*/ 	.short	0x001c


	//----- nvinfo : EIATTR_PARAM_CBANK
	.align		4
        /*0078*/ 	.byte	0x04, 0x0a
        /*007a*/ 	.short	(.L_364 - .L_363)
	.align		4
.L_363:
        /*007c*/ 	.word	index@(.nv.constant0._Z13makerealstepfPfP6float2iii)
        /*0080*/ 	.short	0x0380
        /*0082*/ 	.short	0x001c


	//----- nvinfo : EIATTR_SW_WAR
	.align		4
.L_364:
        /*0084*/ 	.byte	0x04, 0x36
        /*0086*/ 	.short	(.L_366 - .L_365)
.L_365:
        /*0088*/ 	.word	0x00000008
.L_366:


//--------------------- .nv.info._Z12makecomplexfP6float2Pfiii --------------------------
	.section	.nv.info._Z12makecomplexfP6float2Pfiii,"",@"SHT_CUDA_INFO"
	.sectionflags	@""
	.align	4


	//----- nvinfo : EIATTR_CUDA_API_VERSION
	.align		4
        /*0000*/ 	.byte	0x04, 0x37
        /*0002*/ 	.short	(.L_368 - .L_367)
.L_367:
        /*0004*/ 	.word	0x00000082


	//----- nvinfo : EIATTR_KPARAM_INFO
	.align		4
.L_368:
        /*0008*/ 	.byte	0x04, 0x17
        /*000a*/ 	.short	(.L_370 - .L_369)
.L_369:
        /*000c*/ 	.word	0x00000000
        /*0010*/ 	.short	0x0004
        /*0012*/ 	.short	0x0018
        /*0014*/ 	.byte	0x00, 0xf0, 0x11, 0x00


	//----- nvinfo : EIATTR_KPARAM_INFO
	.align		4
.L_370:
        /*0018*/ 	.byte	0x04, 0x17
        /*001a*/ 	.short	(.L_372 - .L_371)
.L_371:
        /*001c*/ 	.word	0x00000000
        /*0020*/ 	.short	0x0003
        /*0022*/ 	.short	0x0014
        /*0024*/ 	.byte	0x00, 0xf0, 0x11, 0x00


	//----- nvinfo : EIATTR_KPARAM_INFO
	.align		4
.L_372:
        /*0028*/ 	.byte	0x04, 0x17
        /*002a*/ 	.short	(.L_374 - .L_373)
.L_373:
        /*002c*/ 	.word	0x00000000
        /*0030*/ 	.short	0x0002
        /*0032*/ 	.short	0x0010
        /*0034*/ 	.byte	0x00, 0xf0, 0x11, 0x00


	//----- nvinfo : EIATTR_KPARAM_INFO
	.align		4
.L_374:
        /*0038*/ 	.byte	0x04, 0x17
        /*003a*/ 	.short	(.L_376 - .L_375)
.L_375:
        /*003c*/ 	.word	0x00000000
        /*0040*/ 	.short	0x0001
        /*0042*/ 	.short	0x0008
        /*0044*/ 	.byte	0x00, 0xf5, 0x21, 0x00


	//----- nvinfo : EIATTR_KPARAM_INFO
	.align		4
.L_376:
        /*0048*/ 	.byte	0x04, 0x17
        /*004a*/ 	.short	(.L_378 - .L_377)
.L_377:
        /*004c*/ 	.word	0x00000000
        /*0050*/ 	.short	0x0000
        /*0052*/ 	.short	0x0000
        /*0054*/ 	.byte	0x00, 0xf5, 0x21, 0x00


	//----- nvinfo : EIATTR_SPARSE_MMA_MASK
	.align		4
.L_378:
        /*0058*/ 	.byte	0x03, 0x50
        /*005a*/ 	.short	0x0000


	//----- nvinfo : EIATTR_MAXREG_COUNT
	.align		4
        /*005c*/ 	.byte	0x03, 0x1b
        /*005e*/ 	.short	0x00ff


	//----- nvinfo : EIATTR_MERCURY_ISA_VERSION
	.align		4
        /*0060*/ 	.byte	0x03, 0x5f
        /*0062*/ 	.short	0x0101


	//----- nvinfo : EIATTR_VRC_CTA_INIT_COUNT
	.align		4
        /*0064*/ 	.byte	0x02, 0x4a
	.zero		1
	.zero		1


	//----- nvinfo : EIATTR_EXIT_INSTR_OFFSETS
	.align		4
        /*0068*/ 	.byte	0x04, 0x1c
        /*006a*/ 	.short	(.L_380 - .L_379)


	//   ....[0]....
.L_379:
        /*006c*/ 	.word	0x000002e0


	//   ....[1]....
        /*0070*/ 	.word	0x00000400


	//----- nvinfo : EIATTR_CBANK_PARAM_SIZE
	.align		4
.L_380:
        /*0074*/ 	.byte	0x03, 0x19
        /*0076*/ 	.short	0x001c


	//----- nvinfo : EIATTR_PARAM_CBANK
	.align		4
        /*0078*/ 	.byte	0x04, 0x0a
        /*007a*/ 	.short	(.L_382 - .L_381)
	.align		4
.L_381:
        /*007c*/ 	.word	index@(.nv.constant0._Z12makecomplexfP6float2Pfiii)
        /*0080*/ 	.short	0x0380
        /*0082*/ 	.short	0x001c


	//----- nvinfo : EIATTR_SW_WAR
	.align		4
.L_382:
        /*0084*/ 	.byte	0x04, 0x36
        /*0086*/ 	.short	(.L_384 - .L_383)
.L_383:
        /*0088*/ 	.word	0x00000008
.L_384:


//--------------------- .nv.info._Z4addfPfP6float2fiii --------------------------
	.section	.nv.info._Z4addfPfP6float2fiii,"",@"SHT_CUDA_INFO"
	.sectionflags	@""
	.align	4


	//----- nvinfo : EIATTR_CUDA_API_VERSION
	.align		4
        /*0000*/ 	.byte	0x04, 0x37
        /*0002*/ 	.short	(.L_386 - .L_385)
.L_385:
        /*0004*/ 	.word	0x00000082


	//----- nvinfo : EIATTR_KPARAM_INFO
	.align		4
.L_386:
        /*0008*/ 	.byte	0x04, 0x17
        /*000a*/ 	.short	(.L_388 - .L_387)
.L_387:
        /*000c*/ 	.word	0x00000000
        /*0010*/ 	.short	0x0005
        /*0012*/ 	.short	0x001c
        /*0014*/ 	.byte	0x00, 0xf0, 0x11, 0x00


	//----- nvinfo : EIATTR_KPARAM_INFO
	.align		4
.L_388:
        /*0018*/ 	.byte	0x04, 0x17
        /*001a*/ 	.short	(.L_390 - .L_389)
.L_389:
        /*001c*/ 	.word	0x00000000
        /*0020*/ 	.short	0x0004
        /*0022*/ 	.short	0x0018
        /*0024*/ 	.byte	0x00, 0xf0, 0x11, 0x00


	//----- nvinfo : EIATTR_KPARAM_INFO
	.align		4
.L_390:
        /*0028*/ 	.byte	0x04, 0x17
        /*002a*/ 	.short	(.L_392 - .L_391)
.L_391:
        /*002c*/ 	.word	0x00000000
        /*0030*/ 	.short	0x0003
        /*0032*/ 	.short	0x0014
        /*0034*/ 	.byte	0x00, 0xf0, 0x11, 0x00


	//----- nvinfo : EIATTR_KPARAM_INFO
	.align		4
.L_392:
        /*0038*/ 	.byte	0x04, 0x17
        /*003a*/ 	.short	(.L_394 - .L_393)
.L_393:
        /*003c*/ 	.word	0x00000000
        /*0040*/ 	.short	0x0002
        /*0042*/ 	.short	0x0010
        /*0044*/ 	.byte	0x00, 0xf0, 0x11, 0x00


	//----- nvinfo : EIATTR_KPARAM_INFO
	.align		4
.L_394:
        /*0048*/ 	.byte	0x04, 0x17
        /*004a*/ 	.short	(.L_396 - .L_395)
.L_395:
        /*004c*/ 	.word	0x00000000
        /*0050*/ 	.short	0x0001
        /*0052*/ 	.short	0x0008
        /*0054*/ 	.byte	0x00, 0xf5, 0x21, 0x00


	//----- nvinfo : EIATTR_KPARAM_INFO
	.align		4
.L_396:
        /*0058*/ 	.byte	0x04, 0x17
        /*005a*/ 	.short	(.L_398 - .L_397)
.L_397:
        /*005c*/ 	.word	0x00000000
        /*0060*/ 	.short	0x0000
        /*0062*/ 	.short	0x0000
        /*0064*/ 	.byte	0x00, 0xf5, 0x21, 0x00


	//----- nvinfo : EIATTR_SPARSE_MMA_MASK
	.align		4
.L_398:
        /*0068*/ 	.byte	0x03, 0x50
        /*006a*/ 	.short	0x0000


	//----- nvinfo : EIATTR_MAXREG_COUNT
	.align		4
        /*006c*/ 	.byte	0x03, 0x1b
        /*006e*/ 	.short	0x00ff


	//----- nvinfo : EIATTR_MERCURY_ISA_VERSION
	.align		4
        /*0070*/ 	.byte	0x03, 0x5f
        /*0072*/ 	.short	0x0101


	//----- nvinfo : EIATTR_VRC_CTA_INIT_COUNT
	.align		4
        /*0074*/ 	.byte	0x02, 0x4a
	.zero		1
	.zero		1


	//----- nvinfo : EIATTR_EXIT_INSTR_OFFSETS
	.align		4
        /*0078*/ 	.byte	0x04, 0x1c
        /*007a*/ 	.short	(.L_400 - .L_399)


	//   ....[0]....
.L_399:
        /*007c*/ 	.word	0x000002d0


	//   ....[1]....
        /*0080*/ 	.word	0x00000410


	//----- nvinfo : EIATTR_CBANK_PARAM_SIZE
	.align		4
.L_400:
        /*0084*/ 	.byte	0x03, 0x19
        /*0086*/ 	.short	0x0020


	//----- nvinfo : EIATTR_PARAM_CBANK
	.align		4
        /*0088*/ 	.byte	0x04, 0x0a
        /*008a*/ 	.short	(.L_402 - .L_401)
	.align		4
.L_401:
        /*008c*/ 	.word	index@(.nv.constant0._Z4addfPfP6float2fiii)
        /*0090*/ 	.short	0x0380
        /*0092*/ 	.short	0x0020


	//----- nvinfo : EIATTR_SW_WAR
	.align		4
.L_402:
        /*0094*/ 	.byte	0x04, 0x36
        /*0096*/ 	.short	(.L_404 - .L_403)
.L_403:
        /*0098*/ 	.word	0x00000008
.L_404:


//--------------------- .nv.info._Z4addgPfP6float2fiii --------------------------
	.section	.nv.info._Z4addgPfP6float2fiii,"",@"SHT_CUDA_INFO"
	.sectionflags	@""
	.align	4


	//----- nvinfo : EIATTR_CUDA_API_VERSION
	.align		4
        /*0000*/ 	.byte	0x04, 0x37
        /*0002*/ 	.short	(.L_406 - .L_405)
.L_405:
        /*0004*/ 	.word	0x00000082


	//----- nvinfo : EIATTR_KPARAM_INFO
	.align		4
.L_406:
        /*0008*/ 	.byte	0x04, 0x17
        /*000a*/ 	.short	(.L_408 - .L_407)
.L_407:
        /*000c*/ 	.word	0x00000000
        /*0010*/ 	.short	0x0005
        /*0012*/ 	.short	0x001c
        /*0014*/ 	.byte	0x00, 0xf0, 0x11, 0x00


	//----- nvinfo : EIATTR_KPARAM_INFO
	.align		4
.L_408:
        /*0018*/ 	.byte	0x04, 0x17
        /*001a*/ 	.short	(.L_410 - .L_409)
.L_409:
        /*001c*/ 	.word	0x00000000
        /*0020*/ 	.short	0x0004
        /*0022*/ 	.short	0x0018
        /*0024*/ 	.byte	0x00, 0xf0, 0x11, 0x00


	//----- nvinfo : EIATTR_KPARAM_INFO
	.align		4
.L_410:
        /*0028*/ 	.byte	0x04, 0x17
        /*002a*/ 	.short	(.L_412 - .L_411)
.L_411:
        /*002c*/ 	.word	0x00000000
        /*0030*/ 	.short	0x0003
        /*0032*/ 	.short	0x0014
        /*0034*/ 	.byte	0x00, 0xf0, 0x11, 0x00


	//----- nvinfo : EIATTR_KPARAM_INFO
	.align		4
.L_412:
        /*0038*/ 	.byte	0x04, 0x17
        /*003a*/ 	.short	(.L_414 - .L_413)
.L_413:
        /*003c*/ 	.word	0x00000000
        /*0040*/ 	.short	0x0002
        /*0042*/ 	.short	0x0010
        /*0044*/ 	.byte	0x00, 0xf0, 0x11, 0x00


	//----- nvinfo : EIATTR_KPARAM_INFO
	.align		4
.L_414:
        /*0048*/ 	.byte	0x04, 0x17
        /*004a*/ 	.short	(.L_416 - .L_415)
.L_415:
        /*004c*/ 	.word	0x00000000
        /*0050*/ 	.short	0x0001
        /*0052*/ 	.short	0x0008
        /*0054*/ 	.byte	0x00, 0xf5, 0x21, 0x00


	//----- nvinfo : EIATTR_KPARAM_INFO
	.align		4
.L_416:
        /*0058*/ 	.byte	0x04, 0x17
        /*005a*/ 	.short	(.L_418 - .L_417)
.L_417:
        /*005c*/ 	.word	0x00000000
        /*0060*/ 	.short	0x0000
        /*0062*/ 	.short	0x0000
        /*0064*/ 	.byte	0x00, 0xf5, 0x21, 0x00


	//----- nvinfo : EIATTR_SPARSE_MMA_MASK
	.align		4
.L_418:
        /*0068*/ 	.byte	0x03, 0x50
        /*006a*/ 	.short	0x0000


	//----- nvinfo : EIATTR_MAXREG_COUNT
	.align		4
        /*006c*/ 	.byte	0x03, 0x1b
        /*006e*/ 	.short	0x00ff


	//----- nvinfo : EIATTR_MERCURY_ISA_VERSION
	.align		4
        /*0070*/ 	.byte	0x03, 0x5f
        /*0072*/ 	.short	0x0101


	//----- nvinfo : EIATTR_VRC_CTA_INIT_COUNT
	.align		4
        /*0074*/ 	.byte	0x02, 0x4a
	.zero		1
	.zero		1


	//----- nvinfo : EIATTR_EXIT_INSTR_OFFSETS
	.align		4
        /*0078*/ 	.byte	0x04, 0x1c
        /*007a*/ 	.short	(.L_420 - .L_419)


	//   ....[0]....
.L_419:
        /*007c*/ 	.word	0x00000120


	//   ....[1]....
        /*0080*/ 	.word	0x000001f0


	//----- nvinfo : EIATTR_CBANK_PARAM_SIZE
	.align		4
.L_420:
        /*0084*/ 	.byte	0x03, 0x19
        /*0086*/ 	.short	0x0020


	//----- nvinfo : EIATTR_PARAM_CBANK
	.align		4
        /*0088*/ 	.byte	0x04, 0x0a
        /*008a*/ 	.short	(.L_422 - .L_421)
	.align		4
.L_421:
        /*008c*/ 	.word	index@(.nv.constant0._Z4addgPfP6float2fiii)
        /*0090*/ 	.short	0x0380
        /*0092*/ 	.short	0x0020


	//----- nvinfo : EIATTR_SW_WAR
	.align		4
.L_422:
        /*0094*/ 	.byte	0x04, 0x36
        /*0096*/ 	.short	(.L_424 - .L_423)
.L_423:
        /*0098*/ 	.word	0x00000008
.L_424:


//--------------------- .nv.info._Z4addsP6float2S0_iiiii --------------------------
	.section	.nv.info._Z4addsP6float2S0_iiiii,"",@"SHT_CUDA_INFO"
	.sectionflags	@""
	.align	4


	//----- nvinfo : EIATTR_CUDA_API_VERSION
	.align		4
        /*0000*/ 	.byte	0x04, 0x37
        /*0002*/ 	.short	(.L_426 - .L_425)
.L_425:
        /*0004*/ 	.word	0x00000082


	//----- nvinfo : EIATTR_KPARAM_INFO
	.align		4
.L_426:
        /*0008*/ 	.byte	0x04, 0x17
        /*000a*/ 	.short	(.L_428 - .L_427)
.L_427:
        /*000c*/ 	.word	0x00000000
        /*0010*/ 	.short	0x0006
        /*0012*/ 	.short	0x0020
        /*0014*/ 	.byte	0x00, 0xf0, 0x11, 0x00


	//----- nvinfo : EIATTR_KPARAM_INFO
	.align		4
.L_428:
        /*0018*/ 	.byte	0x04, 0x17
        /*001a*/ 	.short	(.L_430 - .L_429)
.L_429:
        /*001c*/ 	.word	0x00000000
        /*0020*/ 	.short	0x0005
        /*0022*/ 	.short	0x001c
        /*0024*/ 	.byte	0x00, 0xf0, 0x11, 0x00


	//----- nvinfo : EIATTR_KPARAM_INFO
	.align		4
.L_430:
        /*0028*/ 	.byte	0x04, 0x17
        /*002a*/ 	.short	(.L_432 - .L_431)
.L_431:
        /*002c*/ 	.word	0x00000000
        /*0030*/ 	.short	0x0004
        /*0032*/ 	.short	0x0018
        /*0034*/ 	.byte	0x00, 0xf0, 0x11, 0x00


	//----- nvinfo : EIATTR_KPARAM_INFO
	.align		4
.L_432:
        /*0038*/ 	.byte	0x04, 0x17
        /*003a*/ 	.short	(.L_434 - .L_433)
.L_433:
        /*003c*/ 	.word	0x00000000
        /*0040*/ 	.short	0x0003
        /*0042*/ 	.short	0x0014
        /*0044*/ 	.byte	0x00, 0xf0, 0x11, 0x00


	//----- nvinfo : EIATTR_KPARAM_INFO
	.align		4
.L_434:
        /*0048*/ 	.byte	0x04, 0x17
        /*004a*/ 	.short	(.L_436 - .L_435)
.L_435:
        /*004c*/ 	.word	0x00000000
        /*0050*/ 	.short	0x0002
        /*0052*/ 	.short	0x0010
        /*0054*/ 	.byte	0x00, 0xf0, 0x11, 0x00


	//----- nvinfo : EIATTR_KPARAM_INFO
	.align		4
.L_436:
        /*0058*/ 	.byte	0x04, 0x17
        /*005a*/ 	.short	(.L_438 - .L_437)
.L_437:
        /*005c*/ 	.word	0x00000000
        /*0060*/ 	.short	0x0001
        /*0062*/ 	.short	0x0008
        /*0064*/ 	.byte	0x00, 0xf5, 0x21, 0x00


	//----- nvinfo : EIATTR_KPARAM_INFO
	.align		4
.L_438:
        /*0068*/ 	.byte	0x04, 0x17
        /*006a*/ 	.short	(.L_440 - .L_439)
.L_439:
        /*006c*/ 	.word	0x00000000
        /*0070*/ 	.short	0x0000
        /*0072*/ 	.short	0x0000
        /*0074*/ 	.byte	0x00, 0xf5, 0x21, 0x00


	//----- nvinfo : EIATTR_SPARSE_MMA_MASK
	.align		4
.L_440:
        /*0078*/ 	.byte	0x03, 0x50
        /*007a*/ 	.short	0x0000


	//----- nvinfo : EIATTR_MAXREG_COUNT
	.align		4
        /*007c*/ 	.byte	0x03, 0x1b
        /*007e*/ 	.short	0x00ff


	//----- nvinfo : EIATTR_MERCURY_ISA_VERSION
	.align		4
        /*0080*/ 	.byte	0x03, 0x5f
        /*0082*/ 	.short	0x0101


	//----- nvinfo : EIATTR_VRC_CTA_INIT_COUNT
	.align		4
        /*0084*/ 	.byte	0x02, 0x4a
	.zero		1
	.zero		1


	//----- nvinfo : EIATTR_EXIT_INSTR_OFFSETS
	.align		4
        /*0088*/ 	.byte	0x04, 0x1c
        /*008a*/ 	.short	(.L_442 - .L_441)


	//   ....[0]....
.L_441:
        /*008c*/ 	.word	0x00000130


	//   ....[1]....
        /*0090*/ 	.word	0x00000290


	//   ....[2]....
        /*0094*/ 	.word	0x00000380


	//----- nvinfo : EIATTR_CBANK_PARAM_SIZE
	.align		4
.L_442:
        /*0098*/ 	.byte	0x03, 0x19
        /*009a*/ 	.short	0x0024


	//----- nvinfo : EIATTR_PARAM_CBANK
	.align		4
        /*009c*/ 	.byte	0x04, 0x0a
        /*009e*/ 	.short	(.L_444 - .L_443)
	.align		4
.L_443:
        /*00a0*/ 	.word	index@(.nv.constant0._Z4addsP6float2S0_iiiii)
        /*00a4*/ 	.short	0x0380
        /*00a6*/ 	.short	0x0024


	//----- nvinfo : EIATTR_SW_WAR
	.align		4
.L_444:
        /*00a8*/ 	.byte	0x04, 0x36
        /*00aa*/ 	.short	(.L_446 - .L_445)
.L_445:
        /*00ac*/ 	.word	0x00000008
.L_446:


//--------------------- .nv.info._Z5copysP6float2S0_iiiii --------------------------
	.section	.nv.info._Z5copysP6float2S0_iiiii,"",@"SHT_CUDA_INFO"
	.sectionflags	@""
	.align	4


	//----- nvinfo : EIATTR_CUDA_API_VERSION
	.align		4
        /*0000*/ 	.byte	0x04, 0x37
        /*0002*/ 	.short	(.L_448 - .L_447)
.L_447:
        /*0004*/ 	.word	0x00000082


	//----- nvinfo : EIATTR_KPARAM_INFO
	.align		4
.L_448:
        /*0008*/ 	.byte	0x04, 0x17
        /*000a*/ 	.short	(.L_450 - .L_449)
.L_449:
        /*000c*/ 	.word	0x00000000
        /*0010*/ 	.short	0x0006
        /*0012*/ 	.short	0x0020
        /*0014*/ 	.byte	0x00, 0xf0, 0x11, 0x00


	//----- nvinfo : EIATTR_KPARAM_INFO
	.align		4
.L_450:
        /*0018*/ 	.byte	0x04, 0x17
        /*001a*/ 	.short	(.L_452 - .L_451)
.L_451:
        /*001c*/ 	.word	0x00000000
        /*0020*/ 	.short	0x0005
        /*0022*/ 	.short	0x001c
        /*0024*/ 	.byte	0x00, 0xf0, 0x11, 0x00


	//----- nvinfo : EIATTR_KPARAM_INFO
	.align		4
.L_452:
        /*0028*/ 	.byte	0x04, 0x17
        /*002a*/ 	.short	(.L_454 - .L_453)
.L_453:
        /*002c*/ 	.word	0x00000000
        /*0030*/ 	.short	0x0004
        /*0032*/ 	.short	0x0018
        /*0034*/ 	.byte	0x00, 0xf0, 0x11, 0x00


	//----- nvinfo : EIATTR_KPARAM_INFO
	.align		4
.L_454:
        /*0038*/ 	.byte	0x04, 0x17
        /*003a*/ 	.short	(.L_456 - .L_455)
.L_455:
        /*003c*/ 	.word	0x00000000
        /*0040*/ 	.short	0x0003
        /*0042*/ 	.short	0x0014
        /*0044*/ 	.byte	0x00, 0xf0, 0x11, 0x00


	//----- nvinfo : EIATTR_KPARAM_INFO
	.align		4
.L_456:
        /*0048*/ 	.byte	0x04, 0x17
        /*004a*/ 	.short	(.L_458 - .L_457)
.L_457:
        /*004c*/ 	.word	0x00000000
        /*0050*/ 	.short	0x0002
        /*0052*/ 	.short	0x0010
        /*0054*/ 	.byte	0x00, 0xf0, 0x11, 0x00


	//----- nvinfo : EIATTR_KPARAM_INFO
	.align		4
.L_458:
        /*0058*/ 	.byte	0x04, 0x17
        /*005a*/ 	.short	(.L_460 - .L_459)
.L_459:
        /*005c*/ 	.word	0x00000000
        /*0060*/ 	.short	0x0001
        /*0062*/ 	.short	0x0008
        /*0064*/ 	.byte	0x00, 0xf5, 0x21, 0x00


	//----- nvinfo : EIATTR_KPARAM_INFO
	.align		4
.L_460:
        /*0068*/ 	.byte	0x04, 0x17
        /*006a*/ 	.short	(.L_462 - .L_461)
.L_461:
        /*006c*/ 	.word	0x00000000
        /*0070*/ 	.short	0x0000
        /*0072*/ 	.short	0x0000
        /*0074*/ 	.byte	0x00, 0xf5, 0x21, 0x00


	//----- nvinfo : EIATTR_SPARSE_MMA_MASK
	.align		4
.L_462:
        /*0078*/ 	.byte	0x03, 0x50
        /*007a*/ 	.short	0x0000


	//----- nvinfo : EIATTR_MAXREG_COUNT
	.align		4
        /*007c*/ 	.byte	0x03, 0x1b
        /*007e*/ 	.short	0x00ff


	//----- nvinfo : EIATTR_MERCURY_ISA_VERSION
	.align		4
        /*0080*/ 	.byte	0x03, 0x5f
        /*0082*/ 	.short	0x0101


	//----- nvinfo : EIATTR_VRC_CTA_INIT_COUNT
	.align		4
        /*0084*/ 	.byte	0x02, 0x4a
	.zero		1
	.zero		1


	//----- nvinfo : EIATTR_EXIT_INSTR_OFFSETS
	.align		4
        /*0088*/ 	.byte	0x04, 0x1c
        /*008a*/ 	.short	(.L_464 - .L_463)


	//   ....[0]....
.L_463:
        /*008c*/ 	.word	0x00000130


	//   ....[1]....
        /*0090*/ 	.word	0x00000260


	//   ....[2]....
        /*0094*/ 	.word	0x00000320


	//----- nvinfo : EIATTR_CBANK_PARAM_SIZE
	.align		4
.L_464:
        /*0098*/ 	.byte	0x03, 0x19
        /*009a*/ 	.short	0x0024


	//----- nvinfo : EIATTR_PARAM_CBANK
	.align		4
        /*009c*/ 	.byte	0x04, 0x0a
        /*009e*/ 	.short	(.L_466 - .L_465)
	.align		4
.L_465:
        /*00a0*/ 	.word	index@(.nv.constant0._Z5copysP6float2S0_iiiii)
        /*00a4*/ 	.short	0x0380
        /*00a6*/ 	.short	0x0024


	//----- nvinfo : EIATTR_SW_WAR
	.align		4
.L_466:
        /*00a8*/ 	.byte	0x04, 0x36
        /*00aa*/ 	.short	(.L_468 - .L_467)
.L_467:
        /*00ac*/ 	.word	0x00000008
.L_468:


//--------------------- .nv.info._Z3divPfS_P6float4ffiii --------------------------
	.section	.nv.info._Z3divPfS_P6float4ffiii,"",@"SHT_CUDA_INFO"
	.sectionflags	@""
	.align	4


	//----- nvinfo : EIATTR_CUDA_API_VERSION
	.align		4
        /*0000*/ 	.byte	0x04, 0x37
        /*0002*/ 	.short	(.L_470 - .L_469)
.L_469:
        /*0004*/ 	.word	0x00000082


	//----- nvinfo : EIATTR_KPARAM_INFO
	.align		4
.L_470:
        /*0008*/ 	.byte	0x04, 0x17
        /*000a*/ 	.short	(.L_472 - .L_471)
.L_471:
        /*000c*/ 	.word	0x00000000
        /*0010*/ 	.short	0x0007
        /*0012*/ 	.short	0x0028
        /*0014*/ 	.byte	0x00, 0xf0, 0x11, 0x00


	//----- nvinfo : EIATTR_KPARAM_INFO
	.align		4
.L_472:
        /*0018*/ 	.byte	0x04, 0x17
        /*001a*/ 	.short	(.L_474 - .L_473)
.L_473:
        /*001c*/ 	.word	0x00000000
        /*0020*/ 	.short	0x0006
        /*0022*/ 	.short	0x0024
        /*0024*/ 	.byte	0x00, 0xf0, 0x11, 0x00


	//----- nvinfo : EIATTR_KPARAM_INFO
	.align		4
.L_474:
        /*0028*/ 	.byte	0x04, 0x17
        /*002a*/ 	.short	(.L_476 - .L_475)
.L_475:
        /*002c*/ 	.word	0x00000000
        /*0030*/ 	.short	0x0005
        /*0032*/ 	.short	0x0020
        /*0034*/ 	.byte	0x00, 0xf0, 0x11, 0x00


	//----- nvinfo : EIATTR_KPARAM_INFO
	.align		4
.L_476:
        /*0038*/ 	.byte	0x04, 0x17
        /*003a*/ 	.short	(.L_478 - .L_477)
.L_477:
        /*003c*/ 	.word	0x00000000
        /*0040*/ 	.short	0x0004
        /*0042*/ 	.short	0x001c
        /*0044*/ 	.byte	0x00, 0xf0, 0x11, 0x00


	//----- nvinfo : EIATTR_KPARAM_INFO
	.align		4
.L_478:
        /*0048*/ 	.byte	0x04, 0x17
        /*004a*/ 	.short	(.L_480 - .L_479)
.L_479:
        /*004c*/ 	.word	0x00000000
        /*0050*/ 	.short	0x0003
        /*0052*/ 	.short	0x0018
        /*0054*/ 	.byte	0x00, 0xf0, 0x11, 0x00


	//----- nvinfo : EIATTR_KPARAM_INFO
	.align		4
.L_480:
        /*0058*/ 	.byte	0x04, 0x17
        /*005a*/ 	.short	(.L_482 - .L_481)
.L_481:
        /*005c*/ 	.word	0x00000000
        /*0060*/ 	.short	0x0002
        /*0062*/ 	.short	0x0010
        /*0064*/ 	.byte	0x00, 0xf5, 0x21, 0x00


	//----- nvinfo : EIATTR_KPARAM_INFO
	.align		4
.L_482:
        /*0068*/ 	.byte	0x04, 0x17
        /*006a*/ 	.short	(.L_484 - .L_483)
.L_483:
        /*006c*/ 	.word	0x00000000
        /*0070*/ 	.short	0x0001
        /*0072*/ 	.short	0x0008
        /*0074*/ 	.byte	0x00, 0xf5, 0x21, 0x00


	//----- nvinfo : EIATTR_KPARAM_INFO
	.align		4
.L_484:
        /*0078*/ 	.byte	0x04, 0x17
        /*007a*/ 	.short	(.L_486 - .L_485)
.L_485:
        /*007c*/ 	.word	0x00000000
        /*0080*/ 	.short	0x0000
        /*0082*/ 	.short	0x0000
        /*0084*/ 	.byte	0x00, 0xf5, 0x21, 0x00


	//----- nvinfo : EIATTR_SPARSE_MMA_MASK
	.align		4
.L_486:
        /*0088*/ 	.byte	0x03, 0x50
        /*008a*/ 	.short	0x0000


	//----- nvinfo : EIATTR_MAXREG_COUNT
	.align		4
        /*008c*/ 	.byte	0x03, 0x1b
        /*008e*/ 	.short	0x00ff


	//----- nvinfo : EIATTR_MERCURY_ISA_VERSION
	.align		4
        /*0090*/ 	.byte	0x03, 0x5f
        /*0092*/ 	.short	0x0101


	//----- nvinfo : EIATTR_VRC_CTA_INIT_COUNT
	.align		4
        /*0094*/ 	.byte	0x02, 0x4a
	.zero		1
	.zero		1


	//----- nvinfo : EIATTR_EXIT_INSTR_OFFSETS
	.align		4
        /*0098*/ 	.byte	0x04, 0x1c
        /*009a*/ 	.short	(.L_488 - .L_487)


	//   ....[0]....
.L_487:
        /*009c*/ 	.word	0x000002c0


	//   ....[1]....
        /*00a0*/ 	.word	0x00000790


	//----- nvinfo : EIATTR_CBANK_PARAM_SIZE
	.align		4
.L_488:
        /*00a4*/ 	.byte	0x03, 0x19
        /*00a6*/ 	.short	0x002c


	//----- nvinfo : EIATTR_PARAM_CBANK
	.align		4
        /*00a8*/ 	.byte	0x04, 0x0a
        /*00aa*/ 	.short	(.L_490 - .L_489)
	.align		4
.L_489:
        /*00ac*/ 	.word	index@(.nv.constant0._Z3divPfS_P6float4ffiii)
        /*00b0*/ 	.short	0x0380
        /*00b2*/ 	.short	0x002c


	//----- nvinfo : EIATTR_SW_WAR
	.align		4
.L_490:
        /*00b4*/ 	.byte	0x04, 0x36
        /*00b6*/ 	.short	(.L_492 - .L_491)
.L_491:
        /*00b8*/ 	.word	0x00000008
.L_492:


//--------------------- .nv.info._Z4gradP6float4Pfffiii --------------------------
	.section	.nv.info._Z4gradP6float4Pfffiii,"",@"SHT_CUDA_INFO"
	.sectionflags	@""
	.align	4


	//----- nvinfo : EIATTR_CUDA_API_VERSION
	.align		4
        /*0000*/ 	.byte	0x04, 0x37
        /*0002*/ 	.short	(.L_494 - .L_493)
.L_493:
        /*0004*/ 	.word	0x00000082


	//----- nvinfo : EIATTR_KPARAM_INFO
	.align		4
.L_494:
        /*0008*/ 	.byte	0x04, 0x17
        /*000a*/ 	.short	(.L_496 - .L_495)
.L_495:
        /*000c*/ 	.word	0x00000000
        /*0010*/ 	.short	0x0006
        /*0012*/ 	.short	0x0020
        /*0014*/ 	.byte	0x00, 0xf0, 0x11, 0x00


	//----- nvinfo : EIATTR_KPARAM_INFO
	.align		4
.L_496:
        /*0018*/ 	.byte	0x04, 0x17
        /*001a*/ 	.short	(.L_498 - .L_497)
.L_497:
        /*001c*/ 	.word	0x00000000
        /*0020*/ 	.short	0x0005
        /*0022*/ 	.short	0x001c
        /*0024*/ 	.byte	0x00, 0xf0, 0x11, 0x00


	//----- nvinfo : EIATTR_KPARAM_INFO
	.align		4
.L_498:
        /*0028*/ 	.byte	0x04, 0x17
        /*002a*/ 	.short	(.L_500 - .L_499)
.L_499:
        /*002c*/ 	.word	0x00000000
        /*0030*/ 	.short	0x0004
        /*0032*/ 	.short	0x0018
        /*0034*/ 	.byte	0x00, 0xf0, 0x11, 0x00


	//----- nvinfo : EIATTR_KPARAM_INFO
	.align		4
.L_500:
        /*0038*/ 	.byte	0x04, 0x17
        /*003a*/ 	.short	(.L_502 - .L_501)
.L_501:
        /*003c*/ 	.word	0x00000000
        /*0040*/ 	.short	0x0003
        /*0042*/ 	.short	0x0014
        /*0044*/ 	.byte	0x00, 0xf0, 0x11, 0x00


	//----- nvinfo : EIATTR_KPARAM_INFO
	.align		4
.L_502:
        /*0048*/ 	.byte	0x04, 0x17
        /*004a*/ 	.short	(.L_504 - .L_503)
.L_503:
        /*004c*/ 	.word	0x00000000
        /*0050*/ 	.short	0x0002
        /*0052*/ 	.short	0x0010
        /*0054*/ 	.byte	0x00, 0xf0, 0x11, 0x00


	//----- nvinfo : EIATTR_KPARAM_INFO
	.align		4
.L_504:
        /*0058*/ 	.byte	0x04, 0x17
        /*005a*/ 	.short	(.L_506 - .L_505)
.L_505:
        /*005c*/ 	.word	0x00000000
        /*0060*/ 	.short	0x0001
        /*0062*/ 	.short	0x0008
        /*0064*/ 	.byte	0x00, 0xf5, 0x21, 0x00


	//----- nvinfo : EIATTR_KPARAM_INFO
	.align		4
.L_506:
        /*0068*/ 	.byte	0x04, 0x17
        /*006a*/ 	.short	(.L_508 - .L_507)
.L_507:
        /*006c*/ 	.word	0x00000000
        /*0070*/ 	.short	0x0000
        /*0072*/ 	.short	0x0000
        /*0074*/ 	.byte	0x00, 0xf5, 0x21, 0x00


	//----- nvinfo : EIATTR_SPARSE_MMA_MASK
	.align		4
.L_508:
        /*0078*/ 	.byte	0x03, 0x50
        /*007a*/ 	.short	0x0000


	//----- nvinfo : EIATTR_MAXREG_COUNT
	.align		4
        /*007c*/ 	.byte	0x03, 0x1b
        /*007e*/ 	.short	0x00ff


	//----- nvinfo : EIATTR_MERCURY_ISA_VERSION
	.align		4
        /*0080*/ 	.byte	0x03, 0x5f
        /*0082*/ 	.short	0x0101


	//----- nvinfo : EIATTR_VRC_CTA_INIT_COUNT
	.align		4
        /*0084*/ 	.byte	0x02, 0x4a
	.zero		1
	.zero		1


	//----- nvinfo : EIATTR_EXIT_INSTR_OFFSETS
	.align		4
        /*0088*/ 	.byte	0x04, 0x1c
        /*008a*/ 	.short	(.L_510 - .L_509)


	//   ....[0]....
.L_509:
        /*008c*/ 	.word	0x000002d0


	//   ....[1]....
        /*0090*/ 	.word	0x00000610


	//----- nvinfo : EIATTR_CBANK_PARAM_SIZE
	.align		4
.L_510:
        /*0094*/ 	.byte	0x03, 0x19
        /*0096*/ 	.short	0x0024


	//----- nvinfo : EIATTR_PARAM_CBANK
	.align		4
        /*0098*/ 	.byte	0x04, 0x0a
        /*009a*/ 	.short	(.L_512 - .L_511)
	.align		4
.L_511:
        /*009c*/ 	.word	index@(.nv.constant0._Z4gradP6float4Pfffiii)
        /*00a0*/ 	.short	0x0380
        /*00a2*/ 	.short	0x0024


	//----- nvinfo : EIATTR_SW_WAR
	.align		4
.L_512:
        /*00a4*/ 	.byte	0x04, 0x36
        /*00a6*/ 	.short	(.L_514 - .L_513)
.L_513:
        /*00a8*/ 	.word	0x00000008
.L_514:


//--------------------- .nv.info._Z7extendfPfS_iiiii --------------------------
	.section	.nv.info._Z7extendfPfS_iiiii,"",@"SHT_CUDA_INFO"
	.sectionflags	@""
	.align	4


	//----- nvinfo : EIATTR_CUDA_API_VERSION
	.align		4
        /*0000*/ 	.byte	0x04, 0x37
        /*0002*/ 	.short	(.L_516 - .L_515)
.L_515:
        /*0004*/ 	.word	0x00000082


	//----- nvinfo : EIATTR_KPARAM_INFO
	.align		4
.L_516:
        /*0008*/ 	.byte	0x04, 0x17
        /*000a*/ 	.short	(.L_518 - .L_517)
.L_517:
        /*000c*/ 	.word	0x00000000
        /*0010*/ 	.short	0x0006
        /*0012*/ 	.short	0x0020
        /*0014*/ 	.byte	0x00, 0xf0, 0x11, 0x00


	//----- nvinfo : EIATTR_KPARAM_INFO
	.align		4
.L_518:
        /*0018*/ 	.byte	0x04, 0x17
        /*001a*/ 	.short	(.L_520 - .L_519)
.L_519:
        /*001c*/ 	.word	0x00000000
        /*0020*/ 	.short	0x0005
        /*0022*/ 	.short	0x001c
        /*0024*/ 	.byte	0x00, 0xf0, 0x11, 0x00


	//----- nvinfo : EIATTR_KPARAM_INFO
	.align		4
.L_520:
        /*0028*/ 	.byte	0x04, 0x17
        /*002a*/ 	.short	(.L_522 - .L_521)
.L_521:
        /*002c*/ 	.word	0x00000000
        /*0030*/ 	.short	0x0004
        /*0032*/ 	.short	0x0018
        /*0034*/ 	.byte	0x00, 0xf0, 0x11, 0x00


	//----- nvinfo : EIATTR_KPARAM_INFO
	.align		4
.L_522:
        /*0038*/ 	.byte	0x04, 0x17
        /*003a*/ 	.short	(.L_524 - .L_523)
.L_523:
        /*003c*/ 	.word	0x00000000
        /*0040*/ 	.short	0x0003
        /*0042*/ 	.short	0x0014
        /*0044*/ 	.byte	0x00, 0xf0, 0x11, 0x00


	//----- nvinfo : EIATTR_KPARAM_INFO
	.align		4
.L_524:
        /*0048*/ 	.byte	0x04, 0x17
        /*004a*/ 	.short	(.L_526 - .L_525)
.L_525:
        /*004c*/ 	.word	0x00000000
        /*0050*/ 	.short	0x0002
        /*0052*/ 	.short	0x0010
        /*0054*/ 	.byte	0x00, 0xf0, 0x11, 0x00


	//----- nvinfo : EIATTR_KPARAM_INFO
	.align		4
.L_526:
        /*0058*/ 	.byte	0x04, 0x17
        /*005a*/ 	.short	(.L_528 - .L_527)
.L_527:
        /*005c*/ 	.word	0x00000000
        /*0060*/ 	.short	0x0001
        /*0062*/ 	.short	0x0008
        /*0064*/ 	.byte	0x00, 0xf5, 0x21, 0x00


	//----- nvinfo : EIATTR_KPARAM_INFO
	.align		4
.L_528:
        /*0068*/ 	.byte	0x04, 0x17
        /*006a*/ 	.short	(.L_530 - .L_529)
.L_529:
        /*006c*/ 	.word	0x00000000
        /*0070*/ 	.short	0x0000
        /*0072*/ 	.short	0x0000
        /*0074*/ 	.byte	0x00, 0xf5, 0x21, 0x00


	//----- nvinfo : EIATTR_SPARSE_MMA_MASK
	.align		4
.L_530:
        /*0078*/ 	.byte	0x03, 0x50
        /*007a*/ 	.short	0x0000


	//----- nvinfo : EIATTR_MAXREG_COUNT
	.align		4
        /*007c*/ 	.byte	0x03, 0x1b
        /*007e*/ 	.short	0x00ff


	//----- nvinfo : EIATTR_MERCURY_ISA_VERSION
	.align		4
        /*0080*/ 	.byte	0x03, 0x5f
        /*0082*/ 	.short	0x0101


	//----- nvinfo : EIATTR_VRC_CTA_INIT_COUNT
	.align		4
        /*0084*/ 	.byte	0x02, 0x4a
	.zero		1
	.zero		1


	//----- nvinfo : EIATTR_EXIT_INSTR_OFFSETS
	.align		4
        /*0088*/ 	.byte	0x04, 0x1c
        /*008a*/ 	.short	(.L_532 - .L_531)


	//   ....[0]....
.L_531:
        /*008c*/ 	.word	0x000002d0


	//   ....[1]....
        /*0090*/ 	.word	0x000004e0


	//----- nvinfo : EIATTR_CBANK_PARAM_SIZE
	.align		4
.L_532:
        /*0094*/ 	.byte	0x03, 0x19
        /*0096*/ 	.short	0x0024


	//----- nvinfo : EIATTR_PARAM_CBANK
	.align		4
        /*0098*/ 	.byte	0x04, 0x0a
        /*009a*/ 	.short	(.L_534 - .L_533)
	.align		4
.L_533:
        /*009c*/ 	.word	index@(.nv.constant0._Z7extendfPfS_iiiii)
        /*00a0*/ 	.short	0x0380
        /*00a2*/ 	.short	0x0024


	//----- nvinfo : EIATTR_SW_WAR
	.align		4
.L_534:
        /*00a4*/ 	.byte	0x04, 0x36
        /*00a6*/ 	.short	(.L_536 - .L_535)
.L_535:
        /*00a8*/ 	.word	0x00000008
.L_536:


//--------------------- .nv.callgraph             --------------------------
	.section	.nv.callgraph,"",@"SHT_CUDA_CALLGRAPH"
	.align	4
	.sectionentsize	8
	.align		4
        /*0000*/ 	.word	0x00000000
	.align		4
        /*0004*/ 	.word	0xffffffff
	.align		4
        /*0008*/ 	.word	0x00000000
	.align		4
        /*000c*/ 	.word	0xfffffffe
	.align		4
        /*0010*/ 	.word	0x00000000
	.align		4
        /*0014*/ 	.word	0xfffffffd
	.align		4
        /*0018*/ 	.word	0x00000000
	.align		4
        /*001c*/ 	.word	0xfffffffc


//--------------------- .nv.constant4             --------------------------
	.section	.nv.constant4,"a",@progbits
	.align	8
	.align		8
.nv.constant4:
        /*0000*/ 	.dword	__cudart_i2opi_f


//--------------------- .text._Z7takephiP6float2ii --------------------------
	.section	.text._Z7takephiP6float2ii,"ax",@progbits
	.align	128
        .global         _Z7takephiP6float2ii
        .type           _Z7takephiP6float2ii,@function
        .size           _Z7takephiP6float2ii,(.L_x_115 - _Z7takephiP6float2ii)
        .other          _Z7takephiP6float2ii,@"STO_CUDA_ENTRY STV_DEFAULT"
_Z7takephiP6float2ii:
.text._Z7takephiP6float2ii:
[----:B------:R-:W0:Y:S01]  /*0000*/  LDC R1, c[0x0][0x37c] ;  /* 0x0000df00ff017b82 */ /* 0x000e220000000800 */
[----:B------:R-:W1:Y:S07]  /*0010*/  S2R R3, SR_TID.Y ;  /* 0x0000000000037919 */ /* 0x000e6e0000002200 */
[----:B------:R-:W2:Y:S01]  /*0020*/  LDC R5, c[0x0][0x360] ;  /* 0x0000d800ff057b82 */ /* 0x000ea20000000800 */
[----:B------:R-:W3:Y:S01]  /*0030*/  LDCU.64 UR6, c[0x0][0x388] ;  /* 0x00007100ff0677ac */ /* 0x000ee20008000a00 */
[----:B0-----:R-:W-:Y:S01]  /*0040*/  VIADD R1, R1, 0xffffffe0 ;  /* 0xffffffe001017836 */ /* 0x001fe20000000000 */
[----:B------:R-:W2:Y:S05]  /*0050*/  S2R R0, SR_TID.X ;  /* 0x0000000000007919 */ /* 0x000eaa0000002100 */
[----:B------:R-:W1:Y:S08]  /*0060*/  S2UR UR5, SR_CTAID.Y ;  /* 0x00000000000579c3 */ /* 0x000e700000002600 */
[----:B------:R-:W1:Y:S08]  /*0070*/  LDC R10, c[0x0][0x364] ;  /* 0x0000d900ff0a7b82 */ /* 0x000e700000000800 */
[----:B------:R-:W2:Y:S01]  /*0080*/  S2UR UR4, SR_CTAID.X ;  /* 0x00000000000479c3 */ /* 0x000ea20000002500 */
[----:B-1----:R-:W-:-:S05]  /*0090*/  IMAD R10, R10, UR5, R3 ;  /* 0x000000050a0a7c24 */ /* 0x002fca000f8e0203 */
[----:B---3--:R-:W-:Y:S01]  /*00a0*/  ISETP.GE.AND P0, PT, R10, UR7, PT ;  /* 0x000000070a007c0c */ /* 0x008fe2000bf06270 */
[----:B--2---:R-:W-:-:S05]  /*00b0*/  IMAD R5, R5, UR4, R0 ;  /* 0x0000000405057c24 */ /* 0x004fca000f8e0200 */
[----:B------:R-:W-:-:S13]  /*00c0*/  ISETP.GE.OR P0, PT, R5, UR6, P0 ;  /* 0x0000000605007c0c */ /* 0x000fda0008706670 */
[----:B------:R-:W-:Y:S05]  /*00d0*/  @P0 EXIT ;  /* 0x000000000000094d */ /* 0x000fea0003800000 */
[----:B------:R-:W-:Y:S01]  /*00e0*/  I2FP.F32.S32 R11, UR6 ;  /* 0x00000006000b7c45 */ /* 0x000fe20008201400 */
[----:B------:R-:W-:Y:S01]  /*00f0*/  IMAD.MOV.U32 R12, RZ, RZ, 0x1 ;  /* 0x00000001ff0c7424 */ /* 0x000fe200078e00ff */
[----:B------:R-:W-:Y:S01]  /*0100*/  USHF.R.U32.HI UR4, URZ, 0x1, UR7 ;  /* 0x00000001ff047899 */ /* 0x000fe20008011607 */
[----:B------:R-:W-:Y:S01]  /*0110*/  BSSY.RECONVERGENT B0, `(.L_x_0) ;  /* 0x000001d000007945 */ /* 0x000fe20003800200 */
[----:B------:R-:W0:Y:S01]  /*0120*/  F2F.F64.F32 R6, R11 ;  /* 0x0000000b00067310 */ /* 0x000e220000201800 */
[----:B------:R-:W-:-:S03]  /*0130*/  ULEA.HI UR5, UR6, UR6, URZ, 0x1 ;  /* 0x0000000606057291 */ /* 0x000fc6000f8f08ff */
[----:B------:R-:W-:Y:S01]  /*0140*/  VIADD R0, R10, -UR4 ;  /* 0x800000040a007c36 */ /* 0x000fe20008000000 */
[----:B------:R-:W-:Y:S01]  /*0150*/  USHF.R.S32.HI UR5, URZ, 0x1, UR5 ;  /* 0x00000001ff057899 */ /* 0x000fe20008011405 */
[----:B------:R-:W-:Y:S02]  /*0160*/  UMOV UR4, 0x54442d18 ;  /* 0x54442d1800047882 */ /* 0x000fe40000000000 */
[----:B------:R-:W1:Y:S03]  /*0170*/  I2F.F64 R2, R0 ;  /* 0x0000000000027312 */ /* 0x000e660000201c00 */
[----:B------:R-:W-:Y:S01]  /*0180*/  VIADD R4, R5, -UR5 ;  /* 0x8000000505047c36 */ /* 0x000fe20008000000 */
[----:B------:R-:W-:-:S04]  /*0190*/  UMOV UR5, 0x401921fb ;  /* 0x401921fb00057882 */ /* 0x000fc80000000000 */
[----:B0-----:R-:W0:Y:S01]  /*01a0*/  MUFU.RCP64H R13, R7 ;  /* 0x00000007000d7308 */ /* 0x001e220000001800 */
[----:B-1----:R-:W-:Y:S02]  /*01b0*/  DMUL R2, R2, UR4 ;  /* 0x0000000402027c28 */ /* 0x002fe40008000000 */
[----:B0-----:R-:W-:-:S08]  /*01c0*/  DFMA R8, -R6, R12, 1 ;  /* 0x3ff000000608742b */ /* 0x001fd0000000010c */
[----:B------:R-:W-:Y:S02]  /*01d0*/  DFMA R14, R8, R8, R8 ;  /* 0x00000008080e722b */ /* 0x000fe40000000008 */
[----:B------:R-:W0:Y:S06]  /*01e0*/  I2F.F64 R8, R4 ;  /* 0x0000000400087312 */ /* 0x000e2c0000201c00 */
[----:B------:R-:W-:-:S08]  /*01f0*/  DFMA R14, R12, R14, R12 ;  /* 0x0000000e0c0e722b */ /* 0x000fd0000000000c */
[----:B------:R-:W-:Y:S02]  /*0200*/  DFMA R12, -R6, R14, 1 ;  /* 0x3ff00000060c742b */ /* 0x000fe4000000010e */
[----:B0-----:R-:W-:-:S06]  /*0210*/  DMUL R8, R2, R8 ;  /* 0x0000000802087228 */ /* 0x001fcc0000000000 */
[----:B------:R-:W-:-:S04]  /*0220*/  DFMA R12, R14, R12, R14 ;  /* 0x0000000c0e0c722b */ /* 0x000fc8000000000e */
[----:B------:R-:W-:-:S04]  /*0230*/  FSETP.GEU.AND P1, PT, |R9|, 6.5827683646048100446e-37, PT ;  /* 0x036000000900780b */ /* 0x000fc80003f2e200 */
[----:B------:R-:W-:-:S08]  /*0240*/  DMUL R2, R8, R12 ;  /* 0x0000000c08027228 */ /* 0x000fd00000000000 */
[----:B------:R-:W-:-:S08]  /*0250*/  DFMA R14, -R6, R2, R8 ;  /* 0x00000002060e722b */ /* 0x000fd00000000108 */
[----:B------:R-:W-:-:S10]  /*0260*/  DFMA R2, R12, R14, R2 ;  /* 0x0000000e0c02722b */ /* 0x000fd40000000002 */
[----:B------:R-:W-:-:S05]  /*0270*/  FFMA R0, RZ, R7, R3 ;  /* 0x00000007ff007223 */ /* 0x000fca0000000003 */
[----:B------:R-:W-:-:S13]  /*0280*/  FSETP.GT.AND P0, PT, |R0|, 1.469367938527859385e-39, PT ;  /* 0x001000000000780b */ /* 0x000fda0003f04200 */
[----:B------:R-:W-:Y:S05]  /*0290*/  @P0 BRA P1, `(.L_x_1) ;  /* 0x0000000000100947 */ /* 0x000fea0000800000 */
[----:B------:R-:W-:-:S07]  /*02a0*/  MOV R0, 0x2c0 ;  /* 0x000002c000007802 */ /* 0x000fce0000000f00 */
[----:B------:R-:W-:Y:S05]  /*02b0*/  CALL.REL.NOINC `($__internal_0_$__cuda_sm20_div_rn_f64_full) ;  /* 0x0000000c00687944 */ /* 0x000fea0003c00000 */
[----:B------:R-:W-:Y:S02]  /*02c0*/  IMAD.MOV.U32 R2, RZ, RZ, R14 ;  /* 0x000000ffff027224 */ /* 0x000fe400078e000e */
[----:B------:R-:W-:-:S07]  /*02d0*/  IMAD.MOV.U32 R3, RZ, RZ, R15 ;  /* 0x000000ffff037224 */ /* 0x000fce00078e000f */
.L_x_1:
[----:B------:R-:W-:Y:S05]  /*02e0*/  BSYNC.RECONVERGENT B0 ;  /* 0x0000000000007941 */ /* 0x000fea0003800200 */
.L_x_0:
[----:B------:R-:W0:Y:S01]  /*02f0*/  F2F.F32.F64 R7, R2 ;  /* 0x0000000200077310 */ /* 0x000e220000301000 */
[----:B------:R-:W1:Y:S01]  /*0300*/  LDCU.64 UR6, c[0x0][0x358] ;  /* 0x00006b00ff0677ac */ /* 0x000e620008000a00 */
[----:B------:R-:W-:Y:S01]  /*0310*/  BSSY.RECONVERGENT B0, `(.L_x_2) ;  /* 0x0000042000007945 */ /* 0x000fe20003800200 */
[C---:B0-----:R-:W-:Y:S01]  /*0320*/  FMUL R0, R7.reuse, 0.63661974668502807617 ;  /* 0x3f22f98307007820 */ /* 0x041fe20000400000 */
[----:B------:R-:W-:-:S05]  /*0330*/  FSETP.GE.AND P0, PT, |R7|, 105615, PT ;  /* 0x47ce47800700780b */ /* 0x000fca0003f06200 */
[----:B------:R-:W0:Y:S02]  /*0340*/  F2I.NTZ R0, R0 ;  /* 0x0000000000007305 */ /* 0x000e240000203100 */
[----:B0-----:R-:W-:Y:S01]  /*0350*/  I2FP.F32.S32 R12, R0 ;  /* 0x00000000000c7245 */ /* 0x001fe20000201400 */
[----:B------:R-:W-:-:S04]  /*0360*/  IMAD.MOV.U32 R14, RZ, RZ, R0 ;  /* 0x000000ffff0e7224 */ /* 0x000fc800078e0000 */
[----:B------:R-:W-:-:S04]  /*0370*/  FFMA R9, R12, -1.5707962512969970703, R7 ;  /* 0xbfc90fda0c097823 */ /* 0x000fc80000000007 */
[----:B------:R-:W-:-:S04]  /*0380*/  FFMA R9, R12, -7.5497894158615963534e-08, R9 ;  /* 0xb3a221680c097823 */ /* 0x000fc80000000009 */
[----:B------:R-:W-:-:S04]  /*0390*/  FFMA R12, R12, -5.3903029534742383927e-15, R9 ;  /* 0xa7c234c50c0c7823 */ /* 0x000fc80000000009 */
[----:B------:R-:W-:Y:S01]  /*03a0*/  IMAD.MOV.U32 R4, RZ, RZ, R12 ;  /* 0x000000ffff047224 */ /* 0x000fe200078e000c */
[----:B-1----:R-:W-:Y:S06]  /*03b0*/  @!P0 BRA `(.L_x_3) ;  /* 0x0000000000dc8947 */ /* 0x002fec0003800000 */
[----:B------:R-:W-:-:S13]  /*03c0*/  FSETP.NEU.AND P0, PT, |R7|, +INF , PT ;  /* 0x7f8000000700780b */ /* 0x000fda0003f0d200 */
[----:B------:R-:W-:Y:S01]  /*03d0*/  @!P0 FMUL R4, RZ, R7 ;  /* 0x00000007ff048220 */ /* 0x000fe20000400000 */
[----:B------:R-:W-:Y:S01]  /*03e0*/  @!P0 IMAD.MOV.U32 R0, RZ, RZ, RZ ;  /* 0x000000ffff008224 */ /* 0x000fe200078e00ff */
[----:B------:R-:W-:Y:S06]  /*03f0*/  @!P0 BRA `(.L_x_3) ;  /* 0x0000000000cc8947 */ /* 0x000fec0003800000 */
[----:B------:R-:W-:Y:S01]  /*0400*/  IMAD.SHL.U32 R2, R7, 0x100, RZ ;  /* 0x0000010007027824 */ /* 0x000fe200078e00ff */
[----:B------:R-:W0:Y:S01]  /*0410*/  LDCU.64 UR8, c[0x4][URZ] ;  /* 0x01000000ff0877ac */ /* 0x000e220008000a00 */
[----:B------:R-:W-:Y:S02]  /*0420*/  IMAD.MOV.U32 R6, RZ, RZ, RZ ;  /* 0x000000ffff067224 */ /* 0x000fe400078e00ff */
[----:B------:R-:W-:Y:S01]  /*0430*/  IMAD.MOV.U32 R0, RZ, RZ, R1 ;  /* 0x000000ffff007224 */ /* 0x000fe200078e0001 */
[----:B------:R-:W-:Y:S01]  /*0440*/  LOP3.LUT R15, R2, 0x80000000, RZ, 0xfc, !PT ;  /* 0x80000000020f7812 */ /* 0x000fe200078efcff */
[----:B------:R-:W-:Y:S01]  /*0450*/  UMOV UR5, URZ ;  /* 0x000000ff00057c82 */ /* 0x000fe20008000000 */
[----:B------:R-:W-:-:S05]  /*0460*/  UMOV UR4, URZ ;  /* 0x000000ff00047c82 */ /* 0x000fca0008000000 */
.L_x_4:
[----:B0-----:R-:W-:Y:S02]  /*0470*/  IMAD.U32 R8, RZ, RZ, UR8 ;  /* 0x00000008ff087e24 */ /* 0x001fe4000f8e00ff */
[----:B------:R-:W-:-:S05]  /*0480*/  IMAD.U32 R9, RZ, RZ, UR9 ;  /* 0x00000009ff097e24 */ /* 0x000fca000f8e00ff */
[----:B------:R-:W2:Y:S01]  /*0490*/  LDG.E.CONSTANT R2, desc[UR6][R8.64] ;  /* 0x0000000608027981 */ /* 0x000ea2000c1e9900 */
[----:B------:R-:W-:Y:S02]  /*04a0*/  UIADD3 UR8, UP0, UPT, UR8, 0x4, URZ ;  /* 0x0000000408087890 */ /* 0x000fe4000ff1e0ff */
[----:B------:R-:W-:Y:S02]  /*04b0*/  UIADD3 UR4, UPT, UPT, UR4, 0x1, URZ ;  /* 0x0000000104047890 */ /* 0x000fe4000fffe0ff */
[----:B------:R-:W-:Y:S02]  /*04c0*/  UIADD3.X UR9, UPT, UPT, URZ, UR9, URZ, UP0, !UPT ;  /* 0x00000009ff097290 */ /* 0x000fe400087fe4ff */
[----:B------:R-:W-:Y:S01]  /*04d0*/  UISETP.NE.AND UP0, UPT, UR4, 0x6, UPT ;  /* 0x000000060400788c */ /* 0x000fe2000bf05270 */
[----:B--2---:R-:W-:-:S03]  /*04e0*/  IMAD.WIDE.U32 R2, R2, R15, RZ ;  /* 0x0000000f02027225 */ /* 0x004fc600078e00ff */
[----:B------:R-:W-:-:S04]  /*04f0*/  IADD3 R13, P0, PT, R2, R6, RZ ;  /* 0x00000006020d7210 */ /* 0x000fc80007f1e0ff */
[----:B------:R-:W-:Y:S01]  /*0500*/  IADD3.X R6, PT, PT, R3, UR5, RZ, P0, !PT ;  /* 0x0000000503067c10 */ /* 0x000fe200087fe4ff */
[----:B------:R0:W-:Y:S02]  /*0510*/  STL [R0], R13 ;  /* 0x0000000d00007387 */ /* 0x0001e40000100800 */
[----:B0-----:R-:W-:Y:S01]  /*0520*/  VIADD R0, R0, 0x4 ;  /* 0x0000000400007836 */ /* 0x001fe20000000000 */
[----:B------:R-:W-:Y:S06]  /*0530*/  BRA.U UP0, `(.L_x_4) ;  /* 0xfffffffd00cc7547 */ /* 0x000fec000b83ffff */
[----:B------:R-:W-:Y:S01]  /*0540*/  SHF.R.U32.HI R4, RZ, 0x17, R7 ;  /* 0x00000017ff047819 */ /* 0x000fe20000011607 */
[----:B------:R0:W-:Y:S03]  /*0550*/  STL [R1+0x18], R6 ;  /* 0x0000180601007387 */ /* 0x0001e60000100800 */
[C---:B------:R-:W-:Y:S02]  /*0560*/  LOP3.LUT R0, R4.reuse, 0xe0, RZ, 0xc0, !PT ;  /* 0x000000e004007812 */ /* 0x040fe400078ec0ff */
[----:B------:R-:W-:-:S03]  /*0570*/  LOP3.LUT P0, RZ, R4, 0x1f, RZ, 0xc0, !PT ;  /* 0x0000001f04ff7812 */ /* 0x000fc6000780c0ff */
[----:B------:R-:W-:-:S05]  /*0580*/  VIADD R0, R0, 0xffffff80 ;  /* 0xffffff8000007836 */ /* 0x000fca0000000000 */
[----:B------:R-:W-:-:S05]  /*0590*/  SHF.R.U32.HI R0, RZ, 0x5, R0 ;  /* 0x00000005ff007819 */ /* 0x000fca0000011600 */
[----:B------:R-:W-:-:S05]  /*05a0*/  IMAD R13, R0, -0x4, R1 ;  /* 0xfffffffc000d7824 */ /* 0x000fca00078e0201 */
[----:B------:R-:W2:Y:S04]  /*05b0*/  LDL R0, [R13+0x18] ;  /* 0x000018000d007983 */ /* 0x000ea80000100800 */
[----:B------:R-:W2:Y:S04]  /*05c0*/  LDL R3, [R13+0x14] ;  /* 0x000014000d037983 */ /* 0x000ea80000100800 */
[----:B------:R-:W3:Y:S01]  /*05d0*/  @P0 LDL R2, [R13+0x10] ;  /* 0x000010000d020983 */ /* 0x000ee20000100800 */
[----:B------:R-:W-:Y:S01]  /*05e0*/  LOP3.LUT R4, R4, 0x1f, RZ, 0xc0, !PT ;  /* 0x0000001f04047812 */ /* 0x000fe200078ec0ff */
[----:B------:R-:W-:Y:S01]  /*05f0*/  UMOV UR4, 0x54442d19 ;  /* 0x54442d1900047882 */ /* 0x000fe20000000000 */
[----:B------:R-:W-:-:S02]  /*0600*/  UMOV UR5, 0x3bf921fb ;  /* 0x3bf921fb00057882 */ /* 0x000fc40000000000 */
[-C--:B--2---:R-:W-:Y:S02]  /*0610*/  @P0 SHF.L.W.U32.HI R0, R3, R4.reuse, R0 ;  /* 0x0000000403000219 */ /* 0x084fe40000010e00 */
[----:B---3--:R-:W-:Y:S02]  /*0620*/  @P0 SHF.L.W.U32.HI R3, R2, R4, R3 ;  /* 0x0000000402030219 */ /* 0x008fe40000010e03 */
[----:B------:R-:W-:Y:S02]  /*0630*/  ISETP.GE.AND P0, PT, R7, RZ, PT ;  /* 0x000000ff0700720c */ /* 0x000fe40003f06270 */
[C---:B------:R-:W-:Y:S01]  /*0640*/  SHF.L.W.U32.HI R2, R3.reuse, 0x2, R0 ;  /* 0x0000000203027819 */ /* 0x040fe20000010e00 */
[----:B------:R-:W-:-:S03]  /*0650*/  IMAD.SHL.U32 R3, R3, 0x4, RZ ;  /* 0x0000000403037824 */ /* 0x000fc600078e00ff */
[----:B------:R-:W-:-:S04]  /*0660*/  SHF.R.S32.HI R4, RZ, 0x1f, R2 ;  /* 0x0000001fff047819 */ /* 0x000fc80000011402 */
[C---:B------:R-:W-:Y:S02]  /*0670*/  LOP3.LUT R8, R4.reuse, R3, RZ, 0x3c, !PT ;  /* 0x0000000304087212 */ /* 0x040fe400078e3cff */
[----:B------:R-:W-:Y:S02]  /*0680*/  LOP3.LUT R9, R4, R2, RZ, 0x3c, !PT ;  /* 0x0000000204097212 */ /* 0x000fe400078e3cff */
[----:B------:R-:W-:Y:S02]  /*0690*/  SHF.R.U32.HI R3, RZ, 0x1e, R0 ;  /* 0x0000001eff037819 */ /* 0x000fe40000011600 */
[C---:B------:R-:W-:Y:S02]  /*06a0*/  LOP3.LUT R4, R2.reuse, R7, RZ, 0x3c, !PT ;  /* 0x0000000702047212 */ /* 0x040fe400078e3cff */
[----:B------:R-:W1:Y:S01]  /*06b0*/  I2F.F64.S64 R8, R8 ;  /* 0x0000000800087312 */ /* 0x000e620000301c00 */
[----:B------:R-:W-:Y:S02]  /*06c0*/  LEA.HI R0, R2, R3, RZ, 0x1 ;  /* 0x0000000302007211 */ /* 0x000fe400078f08ff */
[----:B------:R-:W-:-:S03]  /*06d0*/  ISETP.GE.AND P1, PT, R4, RZ, PT ;  /* 0x000000ff0400720c */ /* 0x000fc60003f26270 */
[----:B------:R-:W-:-:S04]  /*06e0*/  IMAD.MOV R2, RZ, RZ, -R0 ;  /* 0x000000ffff027224 */ /* 0x000fc800078e0a00 */
[----:B------:R-:W-:Y:S01]  /*06f0*/  @!P0 IMAD.MOV.U32 R0, RZ, RZ, R2 ;  /* 0x000000ffff008224 */ /* 0x000fe200078e0002 */
[----:B-1----:R-:W-:-:S10]  /*0700*/  DMUL R16, R8, UR4 ;  /* 0x0000000408107c28 */ /* 0x002fd40008000000 */
[----:B------:R-:W1:Y:S02]  /*0710*/  F2F.F32.F64 R16, R16 ;  /* 0x0000001000107310 */ /* 0x000e640000301000 */
[----:B01----:R-:W-:-:S07]  /*0720*/  FSEL R4, -R16, R16, !P1 ;  /* 0x0000001010047208 */ /* 0x003fce0004800100 */
.L_x_3:
[----:B------:R-:W-:Y:S05]  /*0730*/  BSYNC.RECONVERGENT B0 ;  /* 0x0000000000007941 */ /* 0x000fea0003800200 */
.L_x_2:
[----:B------:R-:W-:Y:S01]  /*0740*/  LOP3.LUT R6, R0, 0x1, RZ, 0xc0, !PT ;  /* 0x0000000100067812 */ /* 0x000fe200078ec0ff */
[----:B------:R-:W-:Y:S02]  /*0750*/  IMAD.MOV.U32 R2, RZ, RZ, 0x37cbac00 ;  /* 0x37cbac00ff027424 */ /* 0x000fe400078e00ff */
[----:B------:R-:W-:Y:S01]  /*0760*/  FMUL R3, R4, R4 ;  /* 0x0000000404037220 */ /* 0x000fe20000400000 */
[----:B------:R-:W-:Y:S01]  /*0770*/  IMAD.MOV.U32 R8, RZ, RZ, 0x3e2aaaa8 ;  /* 0x3e2aaaa8ff087424 */ /* 0x000fe200078e00ff */
[----:B------:R-:W-:Y:S01]  /*0780*/  ISETP.NE.U32.AND P0, PT, R6, 0x1, PT ;  /* 0x000000010600780c */ /* 0x000fe20003f05070 */
[----:B------:R-:W-:Y:S02]  /*0790*/  IMAD.MOV.U32 R6, RZ, RZ, 0x3c0885e4 ;  /* 0x3c0885e4ff067424 */ /* 0x000fe400078e00ff */
[----:B------:R-:W-:Y:S01]  /*07a0*/  FFMA R2, R3, R2, -0.0013887860113754868507 ;  /* 0xbab607ed03027423 */ /* 0x000fe20000000002 */
[----:B------:R-:W-:Y:S01]  /*07b0*/  VIADD R9, R0, 0x1 ;  /* 0x0000000100097836 */ /* 0x000fe20000000000 */
[----:B------:R-:W-:-:S02]  /*07c0*/  FSETP.GE.AND P2, PT, |R7|, 105615, PT ;  /* 0x47ce47800700780b */ /* 0x000fc40003f46200 */
[----:B------:R-:W-:Y:S02]  /*07d0*/  FSEL R0, R6, 0.041666727513074874878, !P0 ;  /* 0x3d2aaabb06007808 */ /* 0x000fe40004000000 */
[----:B------:R-:W-:Y:S02]  /*07e0*/  FSEL R2, R2, -0.00019574658654164522886, P0 ;  /* 0xb94d415302027808 */ /* 0x000fe40000000000 */
[----:B------:R-:W-:Y:S01]  /*07f0*/  FSEL R6, -R8, -0.4999999701976776123, !P0 ;  /* 0xbeffffff08067808 */ /* 0x000fe20004000100 */
[----:B------:R-:W-:Y:S01]  /*0800*/  VIADD R8, R11, 0xf3000000 ;  /* 0xf30000000b087836 */ /* 0x000fe20000000000 */
[----:B------:R-:W-:Y:S01]  /*0810*/  LOP3.LUT P1, RZ, R9, 0x2, RZ, 0xc0, !PT ;  /* 0x0000000209ff7812 */ /* 0x000fe2000782c0ff */
[C---:B------:R-:W-:Y:S01]  /*0820*/  FFMA R2, R3.reuse, R2, R0 ;  /* 0x0000000203027223 */ /* 0x040fe20000000000 */
[----:B------:R-:W-:Y:S02]  /*0830*/  FSEL R0, R4, 1, !P0 ;  /* 0x3f80000004007808 */ /* 0x000fe40004000000 */
[----:B------:R-:W-:Y:S01]  /*0840*/  ISETP.GT.U32.AND P0, PT, R8, 0x727fffff, PT ;  /* 0x727fffff0800780c */ /* 0x000fe20003f04070 */
[----:B------:R0:W1:Y:S01]  /*0850*/  MUFU.RSQ R4, R11 ;  /* 0x0000000b00047308 */ /* 0x0000620000001400 */
[C---:B------:R-:W-:Y:S01]  /*0860*/  FFMA R2, R3.reuse, R2, R6 ;  /* 0x0000000203027223 */ /* 0x040fe20000000006 */
[----:B------:R-:W-:-:S04]  /*0870*/  FFMA R3, R3, R0, RZ ;  /* 0x0000000003037223 */ /* 0x000fc800000000ff */
[----:B------:R-:W-:-:S04]  /*0880*/  FFMA R0, R3, R2, R0 ;  /* 0x0000000203007223 */ /* 0x000fc80000000000 */
[----:B------:R-:W-:Y:S02]  /*0890*/  @P1 FADD R0, RZ, -R0 ;  /* 0x80000000ff001221 */ /* 0x000fe40000000000 */
[----:B0-----:R-:W-:Y:S05]  /*08a0*/  @!P0 BRA `(.L_x_5) ;  /* 0x00000000000c8947 */ /* 0x001fea0003800000 */
[----:B------:R-:W-:-:S07]  /*08b0*/  MOV R6, 0x8d0 ;  /* 0x000008d000067802 */ /* 0x000fce0000000f00 */
[----:B-1----:R-:W-:Y:S05]  /*08c0*/  CALL.REL.NOINC `($__internal_1_$__cuda_sm20_sqrt_rn_f32_slowpath) ;  /* 0x0000000c00547944 */ /* 0x002fea0003c00000 */
[----:B------:R-:W-:Y:S05]  /*08d0*/  BRA `(.L_x_6) ;  /* 0x0000000000107947 */ /* 0x000fea0003800000 */
.L_x_5:
[----:B-1----:R-:W-:Y:S01]  /*08e0*/  FMUL.FTZ R2, R11, R4 ;  /* 0x000000040b027220 */ /* 0x002fe20000410000 */
[----:B------:R-:W-:-:S03]  /*08f0*/  FMUL.FTZ R4, R4, 0.5 ;  /* 0x3f00000004047820 */ /* 0x000fc60000410000 */
[----:B------:R-:W-:-:S04]  /*0900*/  FFMA R11, -R2, R2, R11 ;  /* 0x00000002020b7223 */ /* 0x000fc8000000010b */
[----:B------:R-:W-:-:S07]  /*0910*/  FFMA R11, R11, R4, R2 ;  /* 0x000000040b0b7223 */ /* 0x000fce0000000002 */
.L_x_6:
[----:B------:R-:W0:Y:S01]  /*0920*/  MUFU.RCP R2, R11 ;  /* 0x0000000b00027308 */ /* 0x000e220000001000 */
[----:B------:R-:W-:Y:S07]  /*0930*/  BSSY.RECONVERGENT B0, `(.L_x_7) ;  /* 0x000000c000007945 */ /* 0x000fee0003800200 */
[----:B------:R-:W1:Y:S01]  /*0940*/  FCHK P0, R0, R11 ;  /* 0x0000000b00007302 */ /* 0x000e620000000000 */
[----:B0-----:R-:W-:-:S04]  /*0950*/  FFMA R3, R2, -R11, 1 ;  /* 0x3f80000002037423 */ /* 0x001fc8000000080b */
[----:B------:R-:W-:-:S04]  /*0960*/  FFMA R3, R2, R3, R2 ;  /* 0x0000000302037223 */ /* 0x000fc80000000002 */
[----:B------:R-:W-:-:S04]  /*0970*/  FFMA R2, R0, R3, RZ ;  /* 0x0000000300027223 */ /* 0x000fc800000000ff */
[----:B------:R-:W-:-:S04]  /*0980*/  FFMA R4, R2, -R11, R0 ;  /* 0x8000000b02047223 */ /* 0x000fc80000000000 */
[----:B------:R-:W-:Y:S01]  /*0990*/  FFMA R3, R3, R4, R2 ;  /* 0x0000000403037223 */ /* 0x000fe20000000002 */
[----:B-1----:R-:W-:Y:S06]  /*09a0*/  @!P0 BRA `(.L_x_8) ;  /* 0x0000000000108947 */ /* 0x002fec0003800000 */
[----:B------:R-:W-:Y:S01]  /*09b0*/  IMAD.MOV.U32 R3, RZ, RZ, R11 ;  /* 0x000000ffff037224 */ /* 0x000fe200078e000b */
[----:B------:R-:W-:-:S07]  /*09c0*/  MOV R2, 0x9e0 ;  /* 0x000009e000027802 */ /* 0x000fce0000000f00 */
[----:B------:R-:W-:Y:S05]  /*09d0*/  CALL.REL.NOINC `($__internal_2_$__cuda_sm3x_div_rn_noftz_f32_slowpath) ;  /* 0x0000000c006c7944 */ /* 0x000fea0003c00000 */
[----:B------:R-:W-:-:S07]  /*09e0*/  IMAD.MOV.U32 R3, RZ, RZ, R0 ;  /* 0x000000ffff037224 */ /* 0x000fce00078e0000 */
.L_x_8:
[----:B------:R-:W-:Y:S05]  /*09f0*/  BSYNC.RECONVERGENT B0 ;  /* 0x0000000000007941 */ /* 0x000fea0003800200 */
.L_x_7:
[----:B------:R-:W0:Y:S01]  /*0a00*/  LDC.64 R8, c[0x0][0x380] ;  /* 0x0000e000ff087b82 */ /* 0x000e220000000a00 */
[----:B------:R-:W1:Y:S01]  /*0a10*/  LDCU UR4, c[0x0][0x388] ;  /* 0x00007100ff0477ac */ /* 0x000e620008000800 */
[----:B------:R-:W-:Y:S01]  /*0a20*/  BSSY.RECONVERGENT B0, `(.L_x_9) ;  /* 0x000003c000007945 */ /* 0x000fe20003800200 */
[----:B-1----:R-:W-:-:S04]  /*0a30*/  IMAD R13, R10, UR4, R5 ;  /* 0x000000040a0d7c24 */ /* 0x002fc8000f8e0205 */
[----:B0-----:R-:W-:-:S05]  /*0a40*/  IMAD.WIDE R8, R13, 0x8, R8 ;  /* 0x000000080d087825 */ /* 0x001fca00078e0208 */
[----:B------:R0:W-:Y:S01]  /*0a50*/  STG.E desc[UR6][R8.64], R3 ;  /* 0x0000000308007986 */ /* 0x0001e2000c101906 */
[----:B------:R-:W-:Y:S05]  /*0a60*/  @!P2 BRA `(.L_x_10) ;  /* 0x0000000000dca947 */ /* 0x000fea0003800000 */
[----:B------:R-:W-:-:S13]  /*0a70*/  FSETP.NEU.AND P0, PT, |R7|, +INF , PT ;  /* 0x7f8000000700780b */ /* 0x000fda0003f0d200 */
[----:B------:R-:W-:Y:S01]  /*0a80*/  @!P0 FMUL R12, RZ, R7 ;  /* 0x00000007ff0c8220 */ /* 0x000fe20000400000 */
[----:B------:R-:W-:Y:S01]  /*0a90*/  @!P0 IMAD.MOV.U32 R14, RZ, RZ, RZ ;  /* 0x000000ffff0e8224 */ /* 0x000fe200078e00ff */
[----:B------:R-:W-:Y:S06]  /*0aa0*/  @!P0 BRA `(.L_x_10) ;  /* 0x0000000000cc8947 */ /* 0x000fec0003800000 */
[----:B------:R-:W-:Y:S01]  /*0ab0*/  IMAD.SHL.U32 R2, R7, 0x100, RZ ;  /* 0x0000010007027824 */ /* 0x000fe200078e00ff */
[----:B------:R-:W1:Y:S01]  /*0ac0*/  LDCU.64 UR8, c[0x4][URZ] ;  /* 0x01000000ff0877ac */ /* 0x000e620008000a00 */
[----:B------:R-:W-:Y:S02]  /*0ad0*/  IMAD.MOV.U32 R6, RZ, RZ, RZ ;  /* 0x000000ffff067224 */ /* 0x000fe400078e00ff */
[----:B------:R-:W-:Y:S01]  /*0ae0*/  IMAD.MOV.U32 R0, RZ, RZ, R1 ;  /* 0x000000ffff007224 */ /* 0x000fe200078e0001 */
[----:B------:R-:W-:Y:S01]  /*0af0*/  LOP3.LUT R17, R2, 0x80000000, RZ, 0xfc, !PT ;  /* 0x8000000002117812 */ /* 0x000fe200078efcff */
[----:B------:R-:W-:Y:S01]  /*0b00*/  UMOV UR5, URZ ;  /* 0x000000ff00057c82 */ /* 0x000fe20008000000 */
[----:B------:R-:W-:-:S05]  /*0b10*/  UMOV UR4, URZ ;  /* 0x000000ff00047c82 */ /* 0x000fca0008000000 */
.L_x_11:
[----:B-1----:R-:W-:Y:S02]  /*0b20*/  IMAD.U32 R12, RZ, RZ, UR8 ;  /* 0x00000008ff0c7e24 */ /* 0x002fe4000f8e00ff */
[----:B------:R-:W-:-:S05]  /*0b30*/  IMAD.U32 R13, RZ, RZ, UR9 ;  /* 0x00000009ff0d7e24 */ /* 0x000fca000f8e00ff */
[----:B------:R-:W0:Y:S01]  /*0b40*/  LDG.E.CONSTANT R2, desc[UR6][R12.64] ;  /* 0x000000060c027981 */ /* 0x000e22000c1e9900 */
[----:B------:R-:W-:Y:S02]  /*0b50*/  UIADD3 UR8, UP0, UPT, UR8, 0x4, URZ ;  /* 0x0000000408087890 */ /* 0x000fe4000ff1e0ff */
[----:B------:R-:W-:Y:S02]  /*0b60*/  UIADD3 UR4, UPT, UPT, UR4, 0x1, URZ ;  /* 0x0000000104047890 */ /* 0x000fe4000fffe0ff */
[----:B------:R-:W-:Y:S02]  /*0b70*/  UIADD3.X UR9, UPT, UPT, URZ, UR9, URZ, UP0, !UPT ;  /* 0x00000009ff097290 */ /* 0x000fe400087fe4ff */
[----:B------:R-:W-:Y:S01]  /*0b80*/  UISETP.NE.AND UP0, UPT, UR4, 0x6, UPT ;  /* 0x000000060400788c */ /* 0x000fe2000bf05270 */
[----:B0-----:R-:W-:-:S03]  /*0b90*/  IMAD.WIDE.U32 R2, R2, R17, RZ ;  /* 0x0000001102027225 */ /* 0x001fc600078e00ff */
        /* <DEDUP_REMOVED lines=17> */
[----:B------:R-:W-:Y:S01]  /*0cb0*/  UMOV UR5, 0x3bf921fb ;  /* 0x3bf921fb00057882 */ /* 0x000fe20000000000 */
[----:B------:R-:W-:-:S02]  /*0cc0*/  ISETP.GE.AND P1, PT, R7, RZ, PT ;  /* 0x000000ff0700720c */ /* 0x000fc40003f26270 */
[-C--:B--2---:R-:W-:Y:S02]  /*0cd0*/  @P0 SHF.L.W.U32.HI R0, R3, R4.reuse, R0 ;  /* 0x0000000403000219 */ /* 0x084fe40000010e00 */
[----:B---3--:R-:W-:-:S04]  /*0ce0*/  @P0 SHF.L.W.U32.HI R3, R2, R4, R3 ;  /* 0x0000000402030219 */ /* 0x008fc80000010e03 */
[C---:B------:R-:W-:Y:S01]  /*0cf0*/  SHF.L.W.U32.HI R2, R3.reuse, 0x2, R0 ;  /* 0x0000000203027819 */ /* 0x040fe20000010e00 */
[----:B------:R-:W-:-:S03]  /*0d00*/  IMAD.SHL.U32 R3, R3, 0x4, RZ ;  /* 0x0000000403037824 */ /* 0x000fc600078e00ff */
[----:B------:R-:W-:Y:S02]  /*0d10*/  SHF.R.S32.HI R4, RZ, 0x1f, R2 ;  /* 0x0000001fff047819 */ /* 0x000fe40000011402 */
[----:B------:R-:W-:Y:S02]  /*0d20*/  LOP3.LUT R7, R2, R7, RZ, 0x3c, !PT ;  /* 0x0000000702077212 */ /* 0x000fe400078e3cff */
[C---:B------:R-:W-:Y:S02]  /*0d30*/  LOP3.LUT R12, R4.reuse, R3, RZ, 0x3c, !PT ;  /* 0x00000003040c7212 */ /* 0x040fe400078e3cff */
[----:B------:R-:W-:Y:S02]  /*0d40*/  LOP3.LUT R13, R4, R2, RZ, 0x3c, !PT ;  /* 0x00000002040d7212 */ /* 0x000fe400078e3cff */
[----:B------:R-:W-:Y:S02]  /*0d50*/  SHF.R.U32.HI R3, RZ, 0x1e, R0 ;  /* 0x0000001eff037819 */ /* 0x000fe40000011600 */
[----:B------:R-:W-:-:S02]  /*0d60*/  ISETP.GE.AND P0, PT, R7, RZ, PT ;  /* 0x000000ff0700720c */ /* 0x000fc40003f06270 */
[----:B------:R-:W0:Y:S01]  /*0d70*/  I2F.F64.S64 R12, R12 ;  /* 0x0000000c000c7312 */ /* 0x000e220000301c00 */
[----:B------:R-:W-:-:S05]  /*0d80*/  LEA.HI R14, R2, R3, RZ, 0x1 ;  /* 0x00000003020e7211 */ /* 0x000fca00078f08ff */
[----:B------:R-:W-:-:S04]  /*0d90*/  IMAD.MOV R0, RZ, RZ, -R14 ;  /* 0x000000ffff007224 */ /* 0x000fc800078e0a0e */
[----:B------:R-:W-:Y:S01]  /*0da0*/  @!P1 IMAD.MOV.U32 R14, RZ, RZ, R0 ;  /* 0x000000ffff0e9224 */ /* 0x000fe200078e0000 */
[----:B0-----:R-:W-:-:S10]  /*0db0*/  DMUL R16, R12, UR4 ;  /* 0x000000040c107c28 */ /* 0x001fd40008000000 */
[----:B------:R-:W0:Y:S02]  /*0dc0*/  F2F.F32.F64 R16, R16 ;  /* 0x0000001000107310 */ /* 0x000e240000301000 */
[----:B01----:R-:W-:-:S07]  /*0dd0*/  FSEL R12, -R16, R16, !P0 ;  /* 0x00000010100c7208 */ /* 0x003fce0004000100 */
.L_x_10:
[----:B------:R-:W-:Y:S05]  /*0de0*/  BSYNC.RECONVERGENT B0 ;  /* 0x0000000000007941 */ /* 0x000fea0003800200 */
.L_x_9:
[----:B------:R-:W-:Y:S01]  /*0df0*/  LOP3.LUT R2, R14, 0x1, RZ, 0xc0, !PT ;  /* 0x000000010e027812 */ /* 0x000fe200078ec0ff */
[----:B------:R-:W-:Y:S02]  /*0e00*/  IMAD.MOV.U32 R0, RZ, RZ, 0x37cbac00 ;  /* 0x37cbac00ff007424 */ /* 0x000fe400078e00ff */
[----:B0-----:R-:W-:Y:S01]  /*0e10*/  FMUL R3, R12, R12 ;  /* 0x0000000c0c037220 */ /* 0x001fe20000400000 */
[----:B------:R-:W-:Y:S01]  /*0e20*/  IMAD.MOV.U32 R7, RZ, RZ, 0x3effffff ;  /* 0x3effffffff077424 */ /* 0x000fe200078e00ff */
[----:B------:R-:W-:Y:S01]  /*0e30*/  ISETP.NE.U32.AND P0, PT, R2, 0x1, PT ;  /* 0x000000010200780c */ /* 0x000fe20003f05070 */
[----:B------:R-:W-:Y:S02]  /*0e40*/  IMAD.MOV.U32 R2, RZ, RZ, 0x3d2aaabb ;  /* 0x3d2aaabbff027424 */ /* 0x000fe400078e00ff */
[----:B------:R-:W-:Y:S01]  /*0e50*/  FFMA R0, R3, R0, -0.0013887860113754868507 ;  /* 0xbab607ed03007423 */ /* 0x000fe20000000000 */
[----:B------:R-:W-:Y:S01]  /*0e60*/  LOP3.LUT P1, RZ, R14, 0x2, RZ, 0xc0, !PT ;  /* 0x000000020eff7812 */ /* 0x000fe2000782c0ff */
[----:B------:R-:W0:Y:S01]  /*0e70*/  MUFU.RCP R4, R11 ;  /* 0x0000000b00047308 */ /* 0x000e220000001000 */
[----:B------:R-:W-:Y:S01]  /*0e80*/  FSEL R7, -R7, -0.16666662693023681641, !P0 ;  /* 0xbe2aaaa807077808 */ /* 0x000fe20004000100 */
[----:B------:R-:W-:Y:S01]  /*0e90*/  BSSY.RECONVERGENT B0, `(.L_x_12) ;  /* 0x0000015000007945 */ /* 0x000fe20003800200 */
[----:B------:R-:W-:-:S02]  /*0ea0*/  FSEL R0, R0, -0.00019574658654164522886, !P0 ;  /* 0xb94d415300007808 */ /* 0x000fc40004000000 */
[----:B------:R-:W-:-:S05]  /*0eb0*/  FSEL R2, R2, 0.0083327032625675201416, !P0 ;  /* 0x3c0885e402027808 */ /* 0x000fca0004000000 */
[----:B------:R-:W-:Y:S01]  /*0ec0*/  FFMA R2, R3, R0, R2 ;  /* 0x0000000003027223 */ /* 0x000fe20000000002 */
[----:B------:R-:W-:-:S03]  /*0ed0*/  FSEL R0, R12, 1, P0 ;  /* 0x3f8000000c007808 */ /* 0x000fc60000000000 */
[C---:B------:R-:W-:Y:S02]  /*0ee0*/  FFMA R2, R3.reuse, R2, R7 ;  /* 0x0000000203027223 */ /* 0x040fe40000000007 */
[----:B------:R-:W-:-:S04]  /*0ef0*/  FFMA R3, R3, R0, RZ ;  /* 0x0000000003037223 */ /* 0x000fc800000000ff */
[----:B------:R-:W-:Y:S01]  /*0f00*/  FFMA R2, R3, R2, R0 ;  /* 0x0000000203027223 */ /* 0x000fe20000000000 */
[----:B0-----:R-:W-:-:S03]  /*0f10*/  FFMA R3, R4, -R11, 1 ;  /* 0x3f80000004037423 */ /* 0x001fc6000000080b */
[----:B------:R-:W-:Y:S01]  /*0f20*/  @P1 FADD R2, RZ, -R2 ;  /* 0x80000002ff021221 */ /* 0x000fe20000000000 */
[----:B------:R-:W-:-:S03]  /*0f30*/  FFMA R0, R4, R3, R4 ;  /* 0x0000000304007223 */ /* 0x000fc60000000004 */
[----:B------:R-:W0:Y:S01]  /*0f40*/  FCHK P0, R2, R11 ;  /* 0x0000000b02007302 */ /* 0x000e220000000000 */
[----:B------:R-:W-:-:S04]  /*0f50*/  FFMA R3, R0, R2, RZ ;  /* 0x0000000200037223 */ /* 0x000fc800000000ff */
[----:B------:R-:W-:-:S04]  /*0f60*/  FFMA R4, R3, -R11, R2 ;  /* 0x8000000b03047223 */ /* 0x000fc80000000002 */
[----:B------:R-:W-:Y:S01]  /*0f70*/  FFMA R3, R0, R4, R3 ;  /* 0x0000000400037223 */ /* 0x000fe20000000003 */
[----:B0-----:R-:W-:Y:S06]  /*0f80*/  @!P0 BRA `(.L_x_13) ;  /* 0x0000000000148947 */ /* 0x001fec0003800000 */
[----:B------:R-:W-:Y:S01]  /*0f90*/  IMAD.MOV.U32 R0, RZ, RZ, R2 ;  /* 0x000000ffff007224 */ /* 0x000fe200078e0002 */
[----:B------:R-:W-:Y:S01]  /*0fa0*/  MOV R2, 0xfd0 ;  /* 0x00000fd000027802 */ /* 0x000fe20000000f00 */
[----:B------:R-:W-:-:S07]  /*0fb0*/  IMAD.MOV.U32 R3, RZ, RZ, R11 ;  /* 0x000000ffff037224 */ /* 0x000fce00078e000b */
[----:B------:R-:W-:Y:S05]  /*0fc0*/  CALL.REL.NOINC `($__internal_2_$__cuda_sm3x_div_rn_noftz_f32_slowpath) ;  /* 0x0000000400f07944 */ /* 0x000fea0003c00000 */
[----:B------:R-:W-:-:S07]  /*0fd0*/  IMAD.MOV.U32 R3, RZ, RZ, R0 ;  /* 0x000000ffff037224 */ /* 0x000fce00078e0000 */
.L_x_13:
[----:B------:R-:W-:Y:S05]  /*0fe0*/  BSYNC.RECONVERGENT B0 ;  /* 0x0000000000007941 */ /* 0x000fea0003800200 */
.L_x_12:
[----:B------:R-:W-:Y:S01]  /*0ff0*/  ISETP.NE.AND P0, PT, R10, RZ, PT ;  /* 0x000000ff0a00720c */ /* 0x000fe20003f05270 */
[----:B------:R0:W-:-:S12]  /*1000*/  STG.E desc[UR6][R8.64+0x4], R3 ;  /* 0x0000040308007986 */ /* 0x0001d8000c101906 */
[----:B0-----:R-:W-:Y:S05]  /*1010*/  @P0 EXIT ;  /* 0x000000000000094d */ /* 0x001fea0003800000 */
[----:B------:R-:W0:Y:S02]  /*1020*/  LDC.64 R2, c[0x0][0x380] ;  /* 0x0000e000ff027b82 */ /* 0x000e240000000a00 */
[----:B0-----:R-:W-:-:S05]  /*1030*/  IMAD.WIDE R2, R5, 0x8, R2 ;  /* 0x0000000805027825 */ /* 0x001fca00078e0202 */
[----:B------:R-:W-:Y:S01]  /*1040*/  STG.E.64 desc[UR6][R2.64], RZ ;  /* 0x000000ff02007986 */ /* 0x000fe2000c101b06 */
[----:B------:R-:W-:Y:S05]  /*1050*/  EXIT ;  /* 0x000000000000794d */ /* 0x000fea0003800000 */
        .weak           $__internal_0_$__cuda_sm20_div_rn_f64_full
        .type           $__internal_0_$__cuda_sm20_div_rn_f64_full,@function
        .size           $__internal_0_$__cuda_sm20_div_rn_f64_full,($__internal_1_$__cuda_sm20_sqrt_rn_f32_slowpath - $__internal_0_$__cuda_sm20_div_rn_f64_full)
$__internal_0_$__cuda_sm20_div_rn_f64_full:
[C---:B------:R-:W-:Y:S01]  /*1060*/  FSETP.GEU.AND P0, PT, |R7|.reuse, 1.469367938527859385e-39, PT ;  /* 0x001000000700780b */ /* 0x040fe20003f0e200 */
[----:B------:R-:W-:Y:S01]  /*1070*/  IMAD.MOV.U32 R12, RZ, RZ, 0x1 ;  /* 0x00000001ff0c7424 */ /* 0x000fe200078e00ff */
[----:B------:R-:W-:Y:S01]  /*1080*/  LOP3.LUT R2, R7, 0x800fffff, RZ, 0xc0, !PT ;  /* 0x800fffff07027812 */ /* 0x000fe200078ec0ff */
[----:B------:R-:W-:Y:S01]  /*1090*/  BSSY.RECONVERGENT B1, `(.L_x_14) ;  /* 0x0000055000017945 */ /* 0x000fe20003800200 */
[C---:B------:R-:W-:Y:S02]  /*10a0*/  FSETP.GEU.AND P2, PT, |R9|.reuse, 1.469367938527859385e-39, PT ;  /* 0x001000000900780b */ /* 0x040fe40003f4e200 */
[----:B------:R-:W-:Y:S01]  /*10b0*/  LOP3.LUT R3, R2, 0x3ff00000, RZ, 0xfc, !PT ;  /* 0x3ff0000002037812 */ /* 0x000fe200078efcff */
[----:B------:R-:W-:Y:S01]  /*10c0*/  IMAD.MOV.U32 R2, RZ, RZ, R6 ;  /* 0x000000ffff027224 */ /* 0x000fe200078e0006 */
[----:B------:R-:W-:-:S05]  /*10d0*/  LOP3.LUT R4, R9, 0x7ff00000, RZ, 0xc0, !PT ;  /* 0x7ff0000009047812 */ /* 0x000fca00078ec0ff */
[----:B------:R-:W-:Y:S01]  /*10e0*/  @!P0 DMUL R2, R6, 8.98846567431157953865e+307 ;  /* 0x7fe0000006028828 */ /* 0x000fe20000000000 */
[----:B------:R-:W-:-:S03]  /*10f0*/  IMAD.MOV.U32 R23, RZ, RZ, R4 ;  /* 0x000000ffff177224 */ /* 0x000fc600078e0004 */
[----:B------:R-:W-:Y:S02]  /*1100*/  @!P2 LOP3.LUT R19, R7, 0x7ff00000, RZ, 0xc0, !PT ;  /* 0x7ff000000713a812 */ /* 0x000fe400078ec0ff */
[----:B------:R-:W0:Y:S02]  /*1110*/  MUFU.RCP64H R13, R3 ;  /* 0x00000003000d7308 */ /* 0x000e240000001800 */
[----:B------:R-:W-:Y:S01]  /*1120*/  @!P2 ISETP.GE.U32.AND P3, PT, R4, R19, PT ;  /* 0x000000130400a20c */ /* 0x000fe20003f66070 */
[----:B0-----:R-:W-:-:S08]  /*1130*/  DFMA R14, R12, -R2, 1 ;  /* 0x3ff000000c0e742b */ /* 0x001fd00000000802 */
[----:B------:R-:W-:Y:S01]  /*1140*/  DFMA R16, R14, R14, R14 ;  /* 0x0000000e0e10722b */ /* 0x000fe2000000000e */
[----:B------:R-:W-:Y:S01]  /*1150*/  IMAD.MOV.U32 R14, RZ, RZ, 0x1ca00000 ;  /* 0x1ca00000ff0e7424 */ /* 0x000fe200078e00ff */
[----:B------:R-:W-:-:S04]  /*1160*/  LOP3.LUT R15, R7, 0x7ff00000, RZ, 0xc0, !PT ;  /* 0x7ff00000070f7812 */ /* 0x000fc800078ec0ff */
[----:B------:R-:W-:Y:S02]  /*1170*/  @!P2 SEL R19, R14, 0x63400000, !P3 ;  /* 0x634000000e13a807 */ /* 0x000fe40005800000 */
[----:B------:R-:W-:Y:S01]  /*1180*/  DFMA R16, R12, R16, R12 ;  /* 0x000000100c10722b */ /* 0x000fe2000000000c */
[----:B------:R-:W-:Y:S01]  /*1190*/  ISETP.GE.U32.AND P1, PT, R4, R15, PT ;  /* 0x0000000f0400720c */ /* 0x000fe20003f26070 */
[----:B------:R-:W-:Y:S01]  /*11a0*/  IMAD.MOV.U32 R12, RZ, RZ, R8 ;  /* 0x000000ffff0c7224 */ /* 0x000fe200078e0008 */
[----:B------:R-:W-:Y:S01]  /*11b0*/  @!P2 LOP3.LUT R20, R19, 0x80000000, R9, 0xf8, !PT ;  /* 0x800000001314a812 */ /* 0x000fe200078ef809 */
[----:B------:R-:W-:Y:S01]  /*11c0*/  IMAD.MOV.U32 R22, RZ, RZ, R15 ;  /* 0x000000ffff167224 */ /* 0x000fe200078e000f */
[----:B------:R-:W-:Y:S02]  /*11d0*/  SEL R13, R14, 0x63400000, !P1 ;  /* 0x634000000e0d7807 */ /* 0x000fe40004800000 */
[----:B------:R-:W-:Y:S01]  /*11e0*/  @!P2 LOP3.LUT R21, R20, 0x100000, RZ, 0xfc, !PT ;  /* 0x001000001415a812 */ /* 0x000fe200078efcff */
[----:B------:R-:W-:Y:S01]  /*11f0*/  @!P2 IMAD.MOV.U32 R20, RZ, RZ, RZ ;  /* 0x000000ffff14a224 */ /* 0x000fe200078e00ff */
[----:B------:R-:W-:Y:S01]  /*1200*/  LOP3.LUT R13, R13, 0x800fffff, R9, 0xf8, !PT ;  /* 0x800fffff0d0d7812 */ /* 0x000fe200078ef809 */
[----:B------:R-:W-:Y:S01]  /*1210*/  DFMA R18, R16, -R2, 1 ;  /* 0x3ff000001012742b */ /* 0x000fe20000000802 */
[----:B------:R-:W-:-:S04]  /*1220*/  @!P0 LOP3.LUT R22, R3, 0x7ff00000, RZ, 0xc0, !PT ;  /* 0x7ff0000003168812 */ /* 0x000fc800078ec0ff */
[----:B------:R-:W-:Y:S01]  /*1230*/  @!P2 DFMA R12, R12, 2, -R20 ;  /* 0x400000000c0ca82b */ /* 0x000fe20000000814 */
[----:B------:R-:W-:Y:S02]  /*1240*/  VIADD R24, R22, 0xffffffff ;  /* 0xffffffff16187836 */ /* 0x000fe40000000000 */
[----:B------:R-:W-:-:S07]  /*1250*/  DFMA R16, R16, R18, R16 ;  /* 0x000000121010722b */ /* 0x000fce0000000010 */
[----:B------:R-:W-:Y:S01]  /*1260*/  @!P2 LOP3.LUT R23, R13, 0x7ff00000, RZ, 0xc0, !PT ;  /* 0x7ff000000d17a812 */ /* 0x000fe200078ec0ff */
[----:B------:R-:W-:-:S04]  /*1270*/  DMUL R18, R16, R12 ;  /* 0x0000000c10127228 */ /* 0x000fc80000000000 */
[----:B------:R-:W-:-:S04]  /*1280*/  VIADD R15, R23, 0xffffffff ;  /* 0xffffffff170f7836 */ /* 0x000fc80000000000 */
[----:B------:R-:W-:Y:S01]  /*1290*/  DFMA R20, R18, -R2, R12 ;  /* 0x800000021214722b */ /* 0x000fe2000000000c */
[----:B------:R-:W-:-:S04]  /*12a0*/  ISETP.GT.U32.AND P0, PT, R15, 0x7feffffe, PT ;  /* 0x7feffffe0f00780c */ /* 0x000fc80003f04070 */
[----:B------:R-:W-:-:S03]  /*12b0*/  ISETP.GT.U32.OR P0, PT, R24, 0x7feffffe, P0 ;  /* 0x7feffffe1800780c */ /* 0x000fc60000704470 */
[----:B------:R-:W-:-:S10]  /*12c0*/  DFMA R16, R16, R20, R18 ;  /* 0x000000141010722b */ /* 0x000fd40000000012 */
[----:B------:R-:W-:Y:S05]  /*12d0*/  @P0 BRA `(.L_x_15) ;  /* 0x00000000006c0947 */ /* 0x000fea0003800000 */
[----:B------:R-:W-:-:S04]  /*12e0*/  LOP3.LUT R9, R7, 0x7ff00000, RZ, 0xc0, !PT ;  /* 0x7ff0000007097812 */ /* 0x000fc800078ec0ff */
[CC--:B------:R-:W-:Y:S02]  /*12f0*/  VIADDMNMX R8, R4.reuse, -R9.reuse, 0xb9600000, !PT ;  /* 0xb960000004087446 */ /* 0x0c0fe40007800909 */
[----:B------:R-:W-:Y:S02]  /*1300*/  ISETP.GE.U32.AND P0, PT, R4, R9, PT ;  /* 0x000000090400720c */ /* 0x000fe40003f06070 */
[----:B------:R-:W-:Y:S02]  /*1310*/  VIMNMX R8, PT, PT, R8, 0x46a00000, PT ;  /* 0x46a0000008087848 */ /* 0x000fe40003fe0100 */
[----:B------:R-:W-:-:S05]  /*1320*/  SEL R9, R14, 0x63400000, !P0 ;  /* 0x634000000e097807 */ /* 0x000fca0004000000 */
[----:B------:R-:W-:Y:S02]  /*1330*/  IMAD.IADD R4, R8, 0x1, -R9 ;  /* 0x0000000108047824 */ /* 0x000fe400078e0a09 */
[----:B------:R-:W-:Y:S02]  /*1340*/  IMAD.MOV.U32 R8, RZ, RZ, RZ ;  /* 0x000000ffff087224 */ /* 0x000fe400078e00ff */
[----:B------:R-:W-:-:S06]  /*1350*/  VIADD R9, R4, 0x7fe00000 ;  /* 0x7fe0000004097836 */ /* 0x000fcc0000000000 */
[----:B------:R-:W-:-:S10]  /*1360*/  DMUL R14, R16, R8 ;  /* 0x00000008100e7228 */ /* 0x000fd40000000000 */
[----:B------:R-:W-:-:S13]  /*1370*/  FSETP.GTU.AND P0, PT, |R15|, 1.469367938527859385e-39, PT ;  /* 0x001000000f00780b */ /* 0x000fda0003f0c200 */
[----:B------:R-:W-:Y:S05]  /*1380*/  @P0 BRA `(.L_x_16) ;  /* 0x0000000000940947 */ /* 0x000fea0003800000 */
[----:B------:R-:W-:Y:S01]  /*1390*/  DFMA R2, R16, -R2, R12 ;  /* 0x800000021002722b */ /* 0x000fe2000000000c */
[----:B------:R-:W-:-:S09]  /*13a0*/  IMAD.MOV.U32 R8, RZ, RZ, RZ ;  /* 0x000000ffff087224 */ /* 0x000fd200078e00ff */
[C---:B------:R-:W-:Y:S02]  /*13b0*/  FSETP.NEU.AND P0, PT, R3.reuse, RZ, PT ;  /* 0x000000ff0300720b */ /* 0x040fe40003f0d000 */
[----:B------:R-:W-:-:S04]  /*13c0*/  LOP3.LUT R7, R3, 0x80000000, R7, 0x48, !PT ;  /* 0x8000000003077812 */ /* 0x000fc800078e4807 */
[----:B------:R-:W-:-:S07]  /*13d0*/  LOP3.LUT R9, R7, R9, RZ, 0xfc, !PT ;  /* 0x0000000907097212 */ /* 0x000fce00078efcff */
[----:B------:R-:W-:Y:S05]  /*13e0*/  @!P0 BRA `(.L_x_16) ;  /* 0x00000000007c8947 */ /* 0x000fea0003800000 */
[----:B------:R-:W-:Y:S01]  /*13f0*/  IMAD.MOV R3, RZ, RZ, -R4 ;  /* 0x000000ffff037224 */ /* 0x000fe200078e0a04 */
[----:B------:R-:W-:Y:S01]  /*1400*/  DMUL.RP R8, R16, R8 ;  /* 0x0000000810087228 */ /* 0x000fe20000008000 */
[----:B------:R-:W-:-:S06]  /*1410*/  IMAD.MOV.U32 R2, RZ, RZ, RZ ;  /* 0x000000ffff027224 */ /* 0x000fcc00078e00ff */
[----:B------:R-:W-:-:S03]  /*1420*/  DFMA R2, R14, -R2, R16 ;  /* 0x800000020e02722b */ /* 0x000fc60000000010 */
[----:B------:R-:W-:-:S03]  /*1430*/  LOP3.LUT R7, R9, R7, RZ, 0x3c, !PT ;  /* 0x0000000709077212 */ /* 0x000fc600078e3cff */
[----:B------:R-:W-:-:S04]  /*1440*/  IADD3 R2, PT, PT, -R4, -0x43300000, RZ ;  /* 0xbcd0000004027810 */ /* 0x000fc80007ffe1ff */
[----:B------:R-:W-:-:S04]  /*1450*/  FSETP.NEU.AND P0, PT, |R3|, R2, PT ;  /* 0x000000020300720b */ /* 0x000fc80003f0d200 */
[----:B------:R-:W-:Y:S02]  /*1460*/  FSEL R14, R8, R14, !P0 ;  /* 0x0000000e080e7208 */ /* 0x000fe40004000000 */
[----:B------:R-:W-:Y:S01]  /*1470*/  FSEL R15, R7, R15, !P0 ;  /* 0x0000000f070f7208 */ /* 0x000fe20004000000 */
[----:B------:R-:W-:Y:S06]  /*1480*/  BRA `(.L_x_16) ;  /* 0x0000000000547947 */ /* 0x000fec0003800000 */
.L_x_15:
[----:B------:R-:W-:-:S14]  /*1490*/  DSETP.NAN.AND P0, PT, R8, R8, PT ;  /* 0x000000080800722a */ /* 0x000fdc0003f08000 */
[----:B------:R-:W-:Y:S05]  /*14a0*/  @P0 BRA `(.L_x_17) ;  /* 0x0000000000440947 */ /* 0x000fea0003800000 */
[----:B------:R-:W-:-:S14]  /*14b0*/  DSETP.NAN.AND P0, PT, R6, R6, PT ;  /* 0x000000060600722a */ /* 0x000fdc0003f08000 */
[----:B------:R-:W-:Y:S05]  /*14c0*/  @P0 BRA `(.L_x_18) ;  /* 0x0000000000300947 */ /* 0x000fea0003800000 */
[----:B------:R-:W-:Y:S01]  /*14d0*/  ISETP.NE.AND P0, PT, R23, R22, PT ;  /* 0x000000161700720c */ /* 0x000fe20003f05270 */
[----:B------:R-:W-:Y:S02]  /*14e0*/  IMAD.MOV.U32 R14, RZ, RZ, 0x0 ;  /* 0x00000000ff0e7424 */ /* 0x000fe400078e00ff */
[----:B------:R-:W-:-:S10]  /*14f0*/  IMAD.MOV.U32 R15, RZ, RZ, -0x80000 ;  /* 0xfff80000ff0f7424 */ /* 0x000fd400078e00ff */
[----:B------:R-:W-:Y:S05]  /*1500*/  @!P0 BRA `(.L_x_16) ;  /* 0x0000000000348947 */ /* 0x000fea0003800000 */
[----:B------:R-:W-:Y:S02]  /*1510*/  ISETP.NE.AND P0, PT, R23, 0x7ff00000, PT ;  /* 0x7ff000001700780c */ /* 0x000fe40003f05270 */
[----:B------:R-:W-:Y:S02]  /*1520*/  LOP3.LUT R15, R9, 0x80000000, R7, 0x48, !PT ;  /* 0x80000000090f7812 */ /* 0x000fe400078e4807 */
[----:B------:R-:W-:-:S13]  /*1530*/  ISETP.EQ.OR P0, PT, R22, RZ, !P0 ;  /* 0x000000ff1600720c */ /* 0x000fda0004702670 */
[----:B------:R-:W-:Y:S01]  /*1540*/  @P0 LOP3.LUT R2, R15, 0x7ff00000, RZ, 0xfc, !PT ;  /* 0x7ff000000f020812 */ /* 0x000fe200078efcff */
[----:B------:R-:W-:Y:S02]  /*1550*/  @!P0 IMAD.MOV.U32 R14, RZ, RZ, RZ ;  /* 0x000000ffff0e8224 */ /* 0x000fe400078e00ff */
[----:B------:R-:W-:Y:S02]  /*1560*/  @P0 IMAD.MOV.U32 R14, RZ, RZ, RZ ;  /* 0x000000ffff0e0224 */ /* 0x000fe400078e00ff */
[----:B------:R-:W-:Y:S01]  /*1570*/  @P0 IMAD.MOV.U32 R15, RZ, RZ, R2 ;  /* 0x000000ffff0f0224 */ /* 0x000fe200078e0002 */
[----:B------:R-:W-:Y:S06]  /*1580*/  BRA `(.L_x_16) ;  /* 0x0000000000147947 */ /* 0x000fec0003800000 */
.L_x_18:
[----:B------:R-:W-:Y:S01]  /*1590*/  LOP3.LUT R15, R7, 0x80000, RZ, 0xfc, !PT ;  /* 0x00080000070f7812 */ /* 0x000fe200078efcff */
[----:B------:R-:W-:Y:S01]  /*15a0*/  IMAD.MOV.U32 R14, RZ, RZ, R6 ;  /* 0x000000ffff0e7224 */ /* 0x000fe200078e0006 */
[----:B------:R-:W-:Y:S06]  /*15b0*/  BRA `(.L_x_16) ;  /* 0x0000000000087947 */ /* 0x000fec0003800000 */
.L_x_17:
[----:B------:R-:W-:Y:S01]  /*15c0*/  LOP3.LUT R15, R9, 0x80000, RZ, 0xfc, !PT ;  /* 0x00080000090f7812 */ /* 0x000fe200078efcff */
[----:B------:R-:W-:-:S07]  /*15d0*/  IMAD.MOV.U32 R14, RZ, RZ, R8 ;  /* 0x000000ffff0e7224 */ /* 0x000fce00078e0008 */
.L_x_16:
[----:B------:R-:W-:Y:S05]  /*15e0*/  BSYNC.RECONVERGENT B1 ;  /* 0x0000000000017941 */ /* 0x000fea0003800200 */
.L_x_14:
[----:B------:R-:W-:Y:S02]  /*15f0*/  IMAD.MOV.U32 R2, RZ, RZ, R0 ;  /* 0x000000ffff027224 */ /* 0x000fe400078e0000 */
[----:B------:R-:W-:-:S04]  /*1600*/  IMAD.MOV.U32 R3, RZ, RZ, 0x0 ;  /* 0x00000000ff037424 */ /* 0x000fc800078e00ff */
[----:B------:R-:W-:Y:S05]  /*1610*/  RET.REL.NODEC R2 `(_Z7takephiP6float2ii) ;  /* 0xffffffe802787950 */ /* 0x000fea0003c3ffff */
        .weak           $__internal_1_$__cuda_sm20_sqrt_rn_f32_slowpath
        .type           $__internal_1_$__cuda_sm20_sqrt_rn_f32_slowpath,@function
        .size           $__internal_1_$__cuda_sm20_sqrt_rn_f32_slowpath,($__internal_2_$__cuda_sm3x_div_rn_noftz_f32_slowpath - $__internal_1_$__cuda_sm20_sqrt_rn_f32_slowpath)
$__internal_1_$__cuda_sm20_sqrt_rn_f32_slowpath:
[----:B------:R-:W-:-:S13]  /*1620*/  LOP3.LUT P0, RZ, R11, 0x7fffffff, RZ, 0xc0, !PT ;  /* 0x7fffffff0bff7812 */ /* 0x000fda000780c0ff */
[----:B------:R-:W-:Y:S05]  /*1630*/  @!P0 BRA `(.L_x_19) ;  /* 0x0000000000488947 */ /* 0x000fea0003800000 */
[----:B------:R-:W-:Y:S01]  /*1640*/  FSETP.GEU.FTZ.AND P0, PT, R11, RZ, PT ;  /* 0x000000ff0b00720b */ /* 0x000fe20003f1e000 */
[----:B------:R-:W-:-:S12]  /*1650*/  IMAD.MOV.U32 R2, RZ, RZ, R11 ;  /* 0x000000ffff027224 */ /* 0x000fd800078e000b */
[----:B------:R-:W-:Y:S01]  /*1660*/  @!P0 IMAD.MOV.U32 R11, RZ, RZ, 0x7fffffff ;  /* 0x7fffffffff0b8424 */ /* 0x000fe200078e00ff */
[----:B------:R-:W-:Y:S06]  /*1670*/  @!P0 BRA `(.L_x_19) ;  /* 0x0000000000388947 */ /* 0x000fec0003800000 */
[----:B------:R-:W-:-:S13]  /*1680*/  FSETP.GTU.FTZ.AND P0, PT, |R2|, +INF , PT ;  /* 0x7f8000000200780b */ /* 0x000fda0003f1c200 */
[----:B------:R-:W-:Y:S01]  /*1690*/  @P0 FADD.FTZ R11, R2, 1 ;  /* 0x3f800000020b0421 */ /* 0x000fe20000010000 */
[----:B------:R-:W-:Y:S06]  /*16a0*/  @P0 BRA `(.L_x_19) ;  /* 0x00000000002c0947 */ /* 0x000fec0003800000 */
[----:B------:R-:W-:-:S13]  /*16b0*/  FSETP.NEU.FTZ.AND P0, PT, |R2|, +INF , PT ;  /* 0x7f8000000200780b */ /* 0x000fda0003f1d200 */
[----:B------:R-:W-:Y:S01]  /*16c0*/  @!P0 IMAD.MOV.U32 R11, RZ, RZ, R2 ;  /* 0x000000ffff0b8224 */ /* 0x000fe200078e0002 */
[----:B------:R-:W-:Y:S06]  /*16d0*/  @!P0 BRA `(.L_x_19) ;  /* 0x0000000000208947 */ /* 0x000fec0003800000 */
[----:B------:R-:W-:-:S04]  /*16e0*/  FFMA R2, R2, 1.84467440737095516160e+19, RZ ;  /* 0x5f80000002027823 */ /* 0x000fc800000000ff */
[----:B------:R-:W0:Y:S02]  /*16f0*/  MUFU.RSQ R3, R2 ;  /* 0x0000000200037308 */ /* 0x000e240000001400 */
[----:B0-----:R-:W-:Y:S01]  /*1700*/  FMUL.FTZ R9, R2, R3 ;  /* 0x0000000302097220 */ /* 0x001fe20000410000 */
[----:B------:R-:W-:-:S03]  /*1710*/  FMUL.FTZ R3, R3, 0.5 ;  /* 0x3f00000003037820 */ /* 0x000fc60000410000 */
[----:B------:R-:W-:-:S04]  /*1720*/  FADD.FTZ R4, -R9, -RZ ;  /* 0x800000ff09047221 */ /* 0x000fc80000010100 */
[----:B------:R-:W-:-:S04]  /*1730*/  FFMA R4, R9, R4, R2 ;  /* 0x0000000409047223 */ /* 0x000fc80000000002 */
[----:B------:R-:W-:-:S04]  /*1740*/  FFMA R3, R4, R3, R9 ;  /* 0x0000000304037223 */ /* 0x000fc80000000009 */
[----:B------:R-:W-:-:S07]  /*1750*/  FMUL.FTZ R11, R3, 2.3283064365386962891e-10 ;  /* 0x2f800000030b7820 */ /* 0x000fce0000410000 */
.L_x_19:
[----:B------:R-:W-:Y:S02]  /*1760*/  IMAD.MOV.U32 R2, RZ, RZ, R6 ;  /* 0x000000ffff027224 */ /* 0x000fe400078e0006 */
[----:B------:R-:W-:-:S04]  /*1770*/  IMAD.MOV.U32 R3, RZ, RZ, 0x0 ;  /* 0x00000000ff037424 */ /* 0x000fc800078e00ff */
[----:B------:R-:W-:Y:S05]  /*1780*/  RET.REL.NODEC R2 `(_Z7takephiP6float2ii) ;  /* 0xffffffe8021c7950 */ /* 0x000fea0003c3ffff */
        .weak           $__internal_2_$__cuda_sm3x_div_rn_noftz_f32_slowpath
        .type           $__internal_2_$__cuda_sm3x_div_rn_noftz_f32_slowpath,@function
        .size           $__internal_2_$__cuda_sm3x_div_rn_noftz_f32_slowpath,(.L_x_115 - $__internal_2_$__cuda_sm3x_div_rn_noftz_f32_slowpath)
$__internal_2_$__cuda_sm3x_div_rn_noftz_f32_slowpath:
[----:B------:R-:W-:Y:S01]  /*1790*/  SHF.R.U32.HI R6, RZ, 0x17, R3 ;  /* 0x00000017ff067819 */ /* 0x000fe20000011603 */
[----:B------:R-:W-:Y:S01]  /*17a0*/  BSSY.RECONVERGENT B1, `(.L_x_20) ;  /* 0x0000062000017945 */ /* 0x000fe20003800200 */
[----:B------:R-:W-:Y:S02]  /*17b0*/  SHF.R.U32.HI R4, RZ, 0x17, R0 ;  /* 0x00000017ff047819 */ /* 0x000fe40000011600 */
[----:B------:R-:W-:Y:S02]  /*17c0*/  LOP3.LUT R6, R6, 0xff, RZ, 0xc0, !PT ;  /* 0x000000ff06067812 */ /* 0x000fe400078ec0ff */
[----:B------:R-:W-:-:S03]  /*17d0*/  LOP3.LUT R17, R4, 0xff, RZ, 0xc0, !PT ;  /* 0x000000ff04117812 */ /* 0x000fc600078ec0ff */
[----:B------:R-:W-:Y:S02]  /*17e0*/  VIADD R15, R6, 0xffffffff ;  /* 0xffffffff060f7836 */ /* 0x000fe40000000000 */
[----:B------:R-:W-:-:S03]  /*17f0*/  VIADD R13, R17, 0xffffffff ;  /* 0xffffffff110d7836 */ /* 0x000fc60000000000 */
[----:B------:R-:W-:-:S04]  /*1800*/  ISETP.GT.U32.AND P0, PT, R15, 0xfd, PT ;  /* 0x000000fd0f00780c */ /* 0x000fc80003f04070 */
[----:B------:R-:W-:-:S13]  /*1810*/  ISETP.GT.U32.OR P0, PT, R13, 0xfd, P0 ;  /* 0x000000fd0d00780c */ /* 0x000fda0000704470 */
[----:B------:R-:W-:Y:S01]  /*1820*/  @!P0 IMAD.MOV.U32 R4, RZ, RZ, RZ ;  /* 0x000000ffff048224 */ /* 0x000fe200078e00ff */
[----:B------:R-:W-:Y:S06]  /*1830*/  @!P0 BRA `(.L_x_21) ;  /* 0x00000000005c8947 */ /* 0x000fec0003800000 */
[----:B------:R-:W-:Y:S02]  /*1840*/  FSETP.GTU.FTZ.AND P0, PT, |R0|, +INF , PT ;  /* 0x7f8000000000780b */ /* 0x000fe40003f1c200 */
[----:B------:R-:W-:-:S04]  /*1850*/  FSETP.GTU.FTZ.AND P1, PT, |R3|, +INF , PT ;  /* 0x7f8000000300780b */ /* 0x000fc80003f3c200 */
[----:B------:R-:W-:-:S13]  /*1860*/  PLOP3.LUT P0, PT, P0, P1, PT, 0xf8, 0x8f ;  /* 0x00000000008f781c */ /* 0x000fda0000703f70 */
[----:B------:R-:W-:Y:S05]  /*1870*/  @P0 BRA `(.L_x_22) ;  /* 0x00000004004c0947 */ /* 0x000fea0003800000 */
[----:B------:R-:W-:-:S13]  /*1880*/  LOP3.LUT P0, RZ, R3, 0x7fffffff, R0, 0xc8, !PT ;  /* 0x7fffffff03ff7812 */ /* 0x000fda000780c800 */
[----:B------:R-:W-:Y:S05]  /*1890*/  @!P0 BRA `(.L_x_23) ;  /* 0x00000004003c8947 */ /* 0x000fea0003800000 */
[C---:B------:R-:W-:Y:S02]  /*18a0*/  FSETP.NEU.FTZ.AND P3, PT, |R0|.reuse, +INF , PT ;  /* 0x7f8000000000780b */ /* 0x040fe40003f7d200 */
[----:B------:R-:W-:Y:S02]  /*18b0*/  FSETP.NEU.FTZ.AND P1, PT, |R3|, +INF , PT ;  /* 0x7f8000000300780b */ /* 0x000fe40003f3d200 */
[----:B------:R-:W-:-:S11]  /*18c0*/  FSETP.NEU.FTZ.AND P0, PT, |R0|, +INF , PT ;  /* 0x7f8000000000780b */ /* 0x000fd60003f1d200 */
[----:B------:R-:W-:Y:S05]  /*18d0*/  @!P1 BRA !P3, `(.L_x_23) ;  /* 0x00000004002c9947 */ /* 0x000fea0005800000 */
[----:B------:R-:W-:-:S04]  /*18e0*/  LOP3.LUT P3, RZ, R0, 0x7fffffff, RZ, 0xc0, !PT ;  /* 0x7fffffff00ff7812 */ /* 0x000fc8000786c0ff */
[----:B------:R-:W-:-:S13]  /*18f0*/  PLOP3.LUT P1, PT, P1, P3, PT, 0x2f, 0xf2 ;  /* 0x0000000000f2781c */ /* 0x000fda0000f26577 */
[----:B------:R-:W-:Y:S05]  /*1900*/  @P1 BRA `(.L_x_24) ;  /* 0x0000000400181947 */ /* 0x000fea0003800000 */
[----:B------:R-:W-:-:S04]  /*1910*/  LOP3.LUT P1, RZ, R3, 0x7fffffff, RZ, 0xc0, !PT ;  /* 0x7fffffff03ff7812 */ /* 0x000fc8000782c0ff */
[----:B------:R-:W-:-:S13]  /*1920*/  PLOP3.LUT P0, PT, P0, P1, PT, 0x2f, 0xf2 ;  /* 0x0000000000f2781c */ /* 0x000fda0000702577 */
[----:B------:R-:W-:Y:S05]  /*1930*/  @P0 BRA `(.L_x_25) ;  /* 0x0000000400000947 */ /* 0x000fea0003800000 */
[----:B------:R-:W-:Y:S02]  /*1940*/  ISETP.GE.AND P0, PT, R13, RZ, PT ;  /* 0x000000ff0d00720c */ /* 0x000fe40003f06270 */
[----:B------:R-:W-:-:S11]  /*1950*/  ISETP.GE.AND P1, PT, R15, RZ, PT ;  /* 0x000000ff0f00720c */ /* 0x000fd60003f26270 */
[----:B------:R-:W-:Y:S02]  /*1960*/  @P0 IMAD.MOV.U32 R4, RZ, RZ, RZ ;  /* 0x000000ffff040224 */ /* 0x000fe400078e00ff */
[----:B------:R-:W-:Y:S01]  /*1970*/  @!P0 FFMA R0, R0, 1.84467440737095516160e+19, RZ ;  /* 0x5f80000000008823 */ /* 0x000fe200000000ff */
[----:B------:R-:W-:Y:S02]  /*1980*/  @!P0 IMAD.MOV.U32 R4, RZ, RZ, -0x40 ;  /* 0xffffffc0ff048424 */ /* 0x000fe400078e00ff */
[----:B------:R-:W-:Y:S02]  /*1990*/  @!P1 FFMA R3, R3, 1.84467440737095516160e+19, RZ ;  /* 0x5f80000003039823 */ /* 0x000fe400000000ff */
[----:B------:R-:W-:-:S07]  /*19a0*/  @!P1 VIADD R4, R4, 0x40 ;  /* 0x0000004004049836 */ /* 0x000fce0000000000 */
.L_x_21:
[----:B------:R-:W-:Y:S01]  /*19b0*/  LEA R16, R6, 0xc0800000, 0x17 ;  /* 0xc080000006107811 */ /* 0x000fe200078eb8ff */
[----:B------:R-:W-:Y:S04]  /*19c0*/  BSSY.RECONVERGENT B2, `(.L_x_26) ;  /* 0x0000036000027945 */ /* 0x000fe80003800200 */
[----:B------:R-:W-:Y:S02]  /*19d0*/  IMAD.IADD R16, R3, 0x1, -R16 ;  /* 0x0000000103107824 */ /* 0x000fe400078e0a10 */
[----:B------:R-:W-:Y:S02]  /*19e0*/  VIADD R3, R17, 0xffffff81 ;  /* 0xffffff8111037836 */ /* 0x000fe40000000000 */
[----:B------:R-:W0:Y:S01]  /*19f0*/  MUFU.RCP R13, R16 ;  /* 0x00000010000d7308 */ /* 0x000e220000001000 */
[----:B------:R-:W-:Y:S01]  /*1a00*/  FADD.FTZ R15, -R16, -RZ ;  /* 0x800000ff100f7221 */ /* 0x000fe20000010100 */
[----:B------:R-:W-:-:S03]  /*1a10*/  IMAD R0, R3, -0x800000, R0 ;  /* 0xff80000003007824 */ /* 0x000fc600078e0200 */
[----:B0-----:R-:W-:-:S04]  /*1a20*/  FFMA R18, R13, R15, 1 ;  /* 0x3f8000000d127423 */ /* 0x001fc8000000000f */
[----:B------:R-:W-:-:S04]  /*1a30*/  FFMA R20, R13, R18, R13 ;  /* 0x000000120d147223 */ /* 0x000fc8000000000d */
[----:B------:R-:W-:-:S04]  /*1a40*/  FFMA R13, R0, R20, RZ ;  /* 0x00000014000d7223 */ /* 0x000fc800000000ff */
[----:B------:R-:W-:-:S04]  /*1a50*/  FFMA R18, R15, R13, R0 ;  /* 0x0000000d0f127223 */ /* 0x000fc80000000000 */
[----:B------:R-:W-:Y:S01]  /*1a60*/  FFMA R17, R20, R18, R13 ;  /* 0x0000001214117223 */ /* 0x000fe2000000000d */
[----:B------:R-:W-:-:S03]  /*1a70*/  IADD3 R13, PT, PT, R3, 0x7f, -R6 ;  /* 0x0000007f030d7810 */ /* 0x000fc60007ffe806 */
[----:B------:R-:W-:Y:S02]  /*1a80*/  FFMA R18, R15, R17, R0 ;  /* 0x000000110f127223 */ /* 0x000fe40000000000 */
[----:B------:R-:W-:Y:S02]  /*1a90*/  IMAD.IADD R13, R13, 0x1, R4 ;  /* 0x000000010d0d7824 */ /* 0x000fe400078e0204 */
[----:B------:R-:W-:-:S05]  /*1aa0*/  FFMA R0, R20, R18, R17 ;  /* 0x0000001214007223 */ /* 0x000fca0000000011 */
[----:B------:R-:W-:-:S04]  /*1ab0*/  SHF.R.U32.HI R3, RZ, 0x17, R0 ;  /* 0x00000017ff037819 */ /* 0x000fc80000011600 */
[----:B------:R-:W-:-:S05]  /*1ac0*/  LOP3.LUT R3, R3, 0xff, RZ, 0xc0, !PT ;  /* 0x000000ff03037812 */ /* 0x000fca00078ec0ff */
[----:B------:R-:W-:-:S04]  /*1ad0*/  IMAD.IADD R15, R3, 0x1, R13 ;  /* 0x00000001030f7824 */ /* 0x000fc800078e020d */
[----:B------:R-:W-:-:S05]  /*1ae0*/  VIADD R3, R15, 0xffffffff ;  /* 0xffffffff0f037836 */ /* 0x000fca0000000000 */
[----:B------:R-:W-:-:S13]  /*1af0*/  ISETP.GE.U32.AND P0, PT, R3, 0xfe, PT ;  /* 0x000000fe0300780c */ /* 0x000fda0003f06070 */
[----:B------:R-:W-:Y:S05]  /*1b00*/  @!P0 BRA `(.L_x_27) ;  /* 0x0000000000808947 */ /* 0x000fea0003800000 */
[----:B------:R-:W-:-:S13]  /*1b10*/  ISETP.GT.AND P0, PT, R15, 0xfe, PT ;  /* 0x000000fe0f00780c */ /* 0x000fda0003f04270 */
[----:B------:R-:W-:Y:S05]  /*1b20*/  @P0 BRA `(.L_x_28) ;  /* 0x00000000006c0947 */ /* 0x000fea0003800000 */
[----:B------:R-:W-:-:S13]  /*1b30*/  ISETP.GE.AND P0, PT, R15, 0x1, PT ;  /* 0x000000010f00780c */ /* 0x000fda0003f06270 */
[----:B------:R-:W-:Y:S05]  /*1b40*/  @P0 BRA `(.L_x_29) ;  /* 0x0000000000740947 */ /* 0x000fea0003800000 */
[----:B------:R-:W-:Y:S02]  /*1b50*/  ISETP.GE.AND P0, PT, R15, -0x18, PT ;  /* 0xffffffe80f00780c */ /* 0x000fe40003f06270 */
[----:B------:R-:W-:-:S11]  /*1b60*/  LOP3.LUT R0, R0, 0x80000000, RZ, 0xc0, !PT ;  /* 0x8000000000007812 */ /* 0x000fd600078ec0ff */
[----:B------:R-:W-:Y:S05]  /*1b70*/  @!P0 BRA `(.L_x_29) ;  /* 0x0000000000688947 */ /* 0x000fea0003800000 */
[CCC-:B------:R-:W-:Y:S01]  /*1b80*/  FFMA.RZ R3, R20.reuse, R18.reuse, R17.reuse ;  /* 0x0000001214037223 */ /* 0x1c0fe2000000c011 */
[C---:B------:R-:W-:Y:S02]  /*1b90*/  VIADD R13, R15.reuse, 0x20 ;  /* 0x000000200f0d7836 */ /* 0x040fe40000000000 */
[CCC-:B------:R-:W-:Y:S01]  /*1ba0*/  FFMA.RM R4, R20.reuse, R18.reuse, R17.reuse ;  /* 0x0000001214047223 */ /* 0x1c0fe20000004011 */
[----:B------:R-:W-:Y:S02]  /*1bb0*/  ISETP.NE.AND P3, PT, R15, RZ, PT ;  /* 0x000000ff0f00720c */ /* 0x000fe40003f65270 */
[----:B------:R-:W-:Y:S01]  /*1bc0*/  LOP3.LUT R6, R3, 0x7fffff, RZ, 0xc0, !PT ;  /* 0x007fffff03067812 */ /* 0x000fe200078ec0ff */
[----:B------:R-:W-:Y:S01]  /*1bd0*/  FFMA.RP R3, R20, R18, R17 ;  /* 0x0000001214037223 */ /* 0x000fe20000008011 */
[----:B------:R-:W-:Y:S01]  /*1be0*/  ISETP.NE.AND P1, PT, R15, RZ, PT ;  /* 0x000000ff0f00720c */ /* 0x000fe20003f25270 */
[----:B------:R-:W-:Y:S01]  /*1bf0*/  IMAD.MOV R15, RZ, RZ, -R15 ;  /* 0x000000ffff0f7224 */ /* 0x000fe200078e0a0f */
[----:B------:R-:W-:-:S02]  /*1c00*/  LOP3.LUT R6, R6, 0x800000, RZ, 0xfc, !PT ;  /* 0x0080000006067812 */ /* 0x000fc400078efcff */
[----:B------:R-:W-:Y:S02]  /*1c10*/  FSETP.NEU.FTZ.AND P0, PT, R3, R4, PT ;  /* 0x000000040300720b */ /* 0x000fe40003f1d000 */
[----:B------:R-:W-:Y:S02]  /*1c20*/  SHF.L.U32 R13, R6, R13, RZ ;  /* 0x0000000d060d7219 */ /* 0x000fe400000006ff */
[----:B------:R-:W-:Y:S02]  /*1c30*/  SEL R3, R15, RZ, P3 ;  /* 0x000000ff0f037207 */ /* 0x000fe40001800000 */
[----:B------:R-:W-:Y:S02]  /*1c40*/  ISETP.NE.AND P1, PT, R13, RZ, P1 ;  /* 0x000000ff0d00720c */ /* 0x000fe40000f25270 */
[----:B------:R-:W-:Y:S02]  /*1c50*/  SHF.R.U32.HI R3, RZ, R3, R6 ;  /* 0x00000003ff037219 */ /* 0x000fe40000011606 */
[----:B------:R-:W-:-:S02]  /*1c60*/  PLOP3.LUT P0, PT, P0, P1, PT, 0xf8, 0x8f ;  /* 0x00000000008f781c */ /* 0x000fc40000703f70 */
[----:B------:R-:W-:Y:S02]  /*1c70*/  SHF.R.U32.HI R13, RZ, 0x1, R3 ;  /* 0x00000001ff0d7819 */ /* 0x000fe40000011603 */
[----:B------:R-:W-:-:S04]  /*1c80*/  SEL R4, RZ, 0x1, !P0 ;  /* 0x00000001ff047807 */ /* 0x000fc80004000000 */
[----:B------:R-:W-:-:S04]  /*1c90*/  LOP3.LUT R4, R4, 0x1, R13, 0xf8, !PT ;  /* 0x0000000104047812 */ /* 0x000fc800078ef80d */
[----:B------:R-:W-:-:S05]  /*1ca0*/  LOP3.LUT R4, R4, R3, RZ, 0xc0, !PT ;  /* 0x0000000304047212 */ /* 0x000fca00078ec0ff */
[----:B------:R-:W-:-:S05]  /*1cb0*/  IMAD.IADD R13, R13, 0x1, R4 ;  /* 0x000000010d0d7824 */ /* 0x000fca00078e0204 */
[----:B------:R-:W-:Y:S01]  /*1cc0*/  LOP3.LUT R0, R13, R0, RZ, 0xfc, !PT ;  /* 0x000000000d007212 */ /* 0x000fe200078efcff */
[----:B------:R-:W-:Y:S06]  /*1cd0*/  BRA `(.L_x_29) ;  /* 0x0000000000107947 */ /* 0x000fec0003800000 */
.L_x_28:
[----:B------:R-:W-:-:S04]  /*1ce0*/  LOP3.LUT R0, R0, 0x80000000, RZ, 0xc0, !PT ;  /* 0x8000000000007812 */ /* 0x000fc800078ec0ff */
[----:B------:R-:W-:Y:S01]  /*1cf0*/  LOP3.LUT R0, R0, 0x7f800000, RZ, 0xfc, !PT ;  /* 0x7f80000000007812 */ /* 0x000fe200078efcff */
[----:B------:R-:W-:Y:S06]  /*1d00*/  BRA `(.L_x_29) ;  /* 0x0000000000047947 */ /* 0x000fec0003800000 */
.L_x_27:
[----:B------:R-:W-:-:S07]  /*1d10*/  IMAD R0, R13, 0x800000, R0 ;  /* 0x008000000d007824 */ /* 0x000fce00078e0200 */
.L_x_29:
[----:B------:R-:W-:Y:S05]  /*1d20*/  BSYNC.RECONVERGENT B2 ;  /* 0x0000000000027941 */ /* 0x000fea0003800200 */
.L_x_26:
[----:B------:R-:W-:Y:S05]  /*1d30*/  BRA `(.L_x_30) ;  /* 0x0000000000207947 */ /* 0x000fea0003800000 */
.L_x_25:
[----:B------:R-:W-:-:S04]  /*1d40*/  LOP3.LUT R0, R3, 0x80000000, R0, 0x48, !PT ;  /* 0x8000000003007812 */ /* 0x000fc800078e4800 */
[----:B------:R-:W-:Y:S01]  /*1d50*/  LOP3.LUT R0, R0, 0x7f800000, RZ, 0xfc, !PT ;  /* 0x7f80000000007812 */ /* 0x000fe200078efcff */
[----:B------:R-:W-:Y:S06]  /*1d60*/  BRA `(.L_x_30) ;  /* 0x0000000000147947 */ /* 0x000fec0003800000 */
.L_x_24:
[----:B------:R-:W-:Y:S01]  /*1d70*/  LOP3.LUT R0, R3, 0x80000000, R0, 0x48, !PT ;  /* 0x8000000003007812 */ /* 0x000fe200078e4800 */
[----:B------:R-:W-:Y:S06]  /*1d80*/  BRA `(.L_x_30) ;  /* 0x00000000000c7947 */ /* 0x000fec0003800000 */
.L_x_23:
[----:B------:R-:W0:Y:S01]  /*1d90*/  MUFU.RSQ R0, -QNAN ;  /* 0xffc0000000007908 */ /* 0x000e220000001400 */
[----:B------:R-:W-:Y:S05]  /*1da0*/  BRA `(.L_x_30) ;  /* 0x0000000000047947 */ /* 0x000fea0003800000 */
.L_x_22:
[----:B------:R-:W-:-:S07]  /*1db0*/  FADD.FTZ R0, R0, R3 ;  /* 0x0000000300007221 */ /* 0x000fce0000010000 */
.L_x_30:
[----:B------:R-:W-:Y:S05]  /*1dc0*/  BSYNC.RECONVERGENT B1 ;  /* 0x0000000000017941 */ /* 0x000fea0003800200 */
.L_x_20:
[----:B------:R-:W-:-:S04]  /*1dd0*/  IMAD.MOV.U32 R3, RZ, RZ, 0x0 ;  /* 0x00000000ff037424 */ /* 0x000fc800078e00ff */
[----:B0-----:R-:W-:Y:S05]  /*1de0*/  RET.REL.NODEC R2 `(_Z7takephiP6float2ii) ;  /* 0xffffffe002847950 */ /* 0x001fea0003c3ffff */
.L_x_31:
[----:B------:R-:W-:-:S00]  /*1df0*/  BRA `(.L_x_31) ;  /* 0xfffffffc00fc7947 */ /* 0x000fc0000383ffff */
[----:B------:R-:W-:-:S00]  /*1e00*/  NOP ;  /* 0x0000000000007918 */ /* 0x000fc00000000000 */
[----:B------:R-:W-:-:S00]  /*1e10*/  NOP ;  /* 0x0000000000007918 */ /* 0x000fc00000000000 */
[----:B------:R-:W-:-:S00]  /*1e20*/  NOP ;  /* 0x0000000000007918 */ /* 0x000fc00000000000 */
[----:B------:R-:W-:-:S00]  /*1e30*/  NOP ;  /* 0x0000000000007918 */ /* 0x000fc00000000000 */
[----:B------:R-:W-:-:S00]  /*1e40*/  NOP ;  /* 0x0000000000007918 */ /* 0x000fc00000000000 */
[----:B------:R-:W-:-:S00]  /*1e50*/  NOP ;  /* 0x0000000000007918 */ /* 0x000fc00000000000 */
[----:B------:R-:W-:-:S00]  /*1e60*/  NOP ;  /* 0x0000000000007918 */ /* 0x000fc00000000000 */
[----:B------:R-:W-:-:S00]  /*1e70*/  NOP ;  /* 0x0000000000007918 */ /* 0x000fc00000000000 */
.L_x_115:


//--------------------- .text._Z12updateft_kerPfS_S_iii --------------------------
	.section	.text._Z12updateft_kerPfS_S_iii,"ax",@progbits
	.align	128
        .global         _Z12updateft_kerPfS_S_iii
        .type           _Z12updateft_kerPfS_S_iii,@function
        .size           _Z12updateft_kerPfS_S_iii,(.L_x_122 - _Z12updateft_kerPfS_S_iii)
        .other          _Z12updateft_kerPfS_S_iii,@"STO_CUDA_ENTRY STV_DEFAULT"
_Z12updateft_kerPfS_S_iii:
.text._Z12updateft_kerPfS_S_iii:
[----:B------:R-:W-:Y:S08]  /*0000*/  LDC R1, c[0x0][0x37c] ;  /* 0x0000df00ff017b82 */ /* 0x000ff00000000800 */
[----:B------:R-:W0:Y:S01]  /*0010*/  LDC R0, c[0x0][0x39c] ;  /* 0x0000e700ff007b82 */ /* 0x000e220000000800 */
[----:B------:R-:W1:Y:S01]  /*0020*/  S2R R8, SR_TID.Z ;  /* 0x0000000000087919 */ /* 0x000e620000002300 */
[----:B------:R-:W2:Y:S01]  /*0030*/  LDCU UR6, c[0x0][0x3a0] ;  /* 0x00007400ff0677ac */ /* 0x000ea20008000800 */
[----:B------:R-:W3:Y:S01]  /*0040*/  S2R R11, SR_TID.Y ;  /* 0x00000000000b7919 */ /* 0x000ee20000002200 */
[----:B------:R-:W4:Y:S04]  /*0050*/  LDCU UR7, c[0x0][0x398] ;  /* 0x00007300ff0777ac */ /* 0x000f280008000800 */
[----:B------:R-:W5:Y:S08]  /*0060*/  LDC R7, c[0x0][0x360] ;  /* 0x0000d800ff077b82 */ /* 0x000f700000000800 */
[----:B------:R-:W3:Y:S01]  /*0070*/  LDC R10, c[0x0][0x364] ;  /* 0x0000d900ff0a7b82 */ /* 0x000ee20000000800 */
[----:B0-----:R-:W-:-:S07]  /*0080*/  IABS R2, R0 ;  /* 0x0000000000027213 */ /* 0x001fce0000000000 */
[----:B------:R-:W1:Y:S01]  /*0090*/  S2UR UR4, SR_CTAID.Z ;  /* 0x00000000000479c3 */ /* 0x000e620000002700 */
[----:B------:R-:W0:Y:S07]  /*00a0*/  I2F.RP R6, R2 ;  /* 0x0000000200067306 */ /* 0x000e2e0000209400 */
[----:B------:R-:W1:Y:S08]  /*00b0*/  LDC R3, c[0x0][0x368] ;  /* 0x0000da00ff037b82 */ /* 0x000e700000000800 */
[----:B------:R-:W-:Y:S01]  /*00c0*/  S2UR UR5, SR_CTAID.Y ;  /* 0x00000000000579c3 */ /* 0x000fe20000002600 */
[----:B0-----:R-:W0:Y:S01]  /*00d0*/  MUFU.RCP R6, R6 ;  /* 0x0000000600067308 */ /* 0x001e220000001000 */
[----:B-1----:R-:W-:-:S06]  /*00e0*/  IMAD R3, R3, UR4, R8 ;  /* 0x0000000403037c24 */ /* 0x002fcc000f8e0208 */
[----:B------:R-:W5:Y:S01]  /*00f0*/  S2UR UR4, SR_CTAID.X ;  /* 0x00000000000479c3 */ /* 0x000f620000002500 */
[----:B------:R-:W-:Y:S01]  /*0100*/  LOP3.LUT R8, RZ, R0, RZ, 0x33, !PT ;  /* 0x00000000ff087212 */ /* 0x000fe200078e33ff */
[----:B0-----:R-:W-:Y:S01]  /*0110*/  VIADD R4, R6, 0xffffffe ;  /* 0x0ffffffe06047836 */ /* 0x001fe20000000000 */
[----:B------:R-:W-:-:S03]  /*0120*/  IABS R6, R3 ;  /* 0x0000000300067213 */ /* 0x000fc60000000000 */
[----:B------:R0:W1:Y:S02]  /*0130*/  F2I.FTZ.U32.TRUNC.NTZ R5, R4 ;  /* 0x0000000400057305 */ /* 0x000064000021f000 */
[----:B0-----:R-:W-:Y:S01]  /*0140*/  IMAD.MOV.U32 R4, RZ, RZ, RZ ;  /* 0x000000ffff047224 */ /* 0x001fe200078e00ff */
[----:B-1----:R-:W-:-:S05]  /*0150*/  IADD3 R9, PT, PT, RZ, -R5, RZ ;  /* 0x80000005ff097210 */ /* 0x002fca0007ffe0ff */
[----:B------:R-:W-:-:S04]  /*0160*/  IMAD R9, R9, R2, RZ ;  /* 0x0000000209097224 */ /* 0x000fc800078e02ff */
[----:B------:R-:W-:Y:S01]  /*0170*/  IMAD.HI.U32 R5, R5, R9, R4 ;  /* 0x0000000905057227 */ /* 0x000fe200078e0004 */
[----:B------:R-:W-:Y:S02]  /*0180*/  MOV R9, R6 ;  /* 0x0000000600097202 */ /* 0x000fe40000000f00 */
[----:B------:R-:W-:-:S03]  /*0190*/  LOP3.LUT R4, R3, R0, RZ, 0x3c, !PT ;  /* 0x0000000003047212 */ /* 0x000fc600078e3cff */
[----:B------:R-:W-:Y:S01]  /*01a0*/  IMAD.HI.U32 R5, R5, R9, RZ ;  /* 0x0000000905057227 */ /* 0x000fe200078e00ff */
[----:B------:R-:W-:-:S03]  /*01b0*/  ISETP.GE.AND P0, PT, R4, RZ, PT ;  /* 0x000000ff0400720c */ /* 0x000fc60003f06270 */
[----:B------:R-:W-:-:S04]  /*01c0*/  IMAD.MOV R6, RZ, RZ, -R5 ;  /* 0x000000ffff067224 */ /* 0x000fc800078e0a05 */
[C---:B------:R-:W-:Y:S02]  /*01d0*/  IMAD R9, R2.reuse, R6, R9 ;  /* 0x0000000602097224 */ /* 0x040fe400078e0209 */
[----:B------:R-:W5:Y:S03]  /*01e0*/  S2R R6, SR_TID.X ;  /* 0x0000000000067919 */ /* 0x000f660000002100 */
[----:B------:R-:W-:-:S13]  /*01f0*/  ISETP.GT.U32.AND P2, PT, R2, R9, PT ;  /* 0x000000090200720c */ /* 0x000fda0003f44070 */
[----:B------:R-:W-:Y:S01]  /*0200*/  @!P2 IADD3 R9, PT, PT, R9, -R2, RZ ;  /* 0x800000020909a210 */ /* 0x000fe20007ffe0ff */
[----:B------:R-:W-:-:S03]  /*0210*/  @!P2 VIADD R5, R5, 0x1 ;  /* 0x000000010505a836 */ /* 0x000fc60000000000 */
[----:B------:R-:W-:Y:S01]  /*0220*/  ISETP.GE.U32.AND P1, PT, R9, R2, PT ;  /* 0x000000020900720c */ /* 0x000fe20003f26070 */
[----:B-----5:R-:W-:-:S12]  /*0230*/  IMAD R6, R7, UR4, R6 ;  /* 0x0000000407067c24 */ /* 0x020fd8000f8e0206 */
[----:B------:R-:W-:Y:S01]  /*0240*/  @P1 IADD3 R5, PT, PT, R5, 0x1, RZ ;  /* 0x0000000105051810 */ /* 0x000fe20007ffe0ff */
[----:B---3--:R-:W-:Y:S01]  /*0250*/  IMAD R7, R10, UR5, R11 ;  /* 0x000000050a077c24 */ /* 0x008fe2000f8e020b */
[----:B------:R-:W-:-:S03]  /*0260*/  ISETP.NE.AND P1, PT, R0, RZ, PT ;  /* 0x000000ff0000720c */ /* 0x000fc60003f25270 */
[----:B------:R-:W-:Y:S01]  /*0270*/  @!P0 IMAD.MOV R5, RZ, RZ, -R5 ;  /* 0x000000ffff058224 */ /* 0x000fe200078e0a05 */
[----:B------:R-:W-:-:S04]  /*0280*/  VIMNMX R4, PT, PT, R6, R7, !PT ;  /* 0x0000000706047248 */ /* 0x000fc80007fe0100 */
[----:B------:R-:W-:-:S04]  /*0290*/  SEL R10, R8, R5, !P1 ;  /* 0x00000005080a7207 */ /* 0x000fc80004800000 */
[----:B--2---:R-:W-:-:S04]  /*02a0*/  ISETP.GE.AND P0, PT, R10, UR6, PT ;  /* 0x000000060a007c0c */ /* 0x004fc8000bf06270 */
[----:B----4-:R-:W-:-:S04]  /*02b0*/  ISETP.GE.OR P0, PT, R4, UR7, P0 ;  /* 0x0000000704007c0c */ /* 0x010fc80008706670 */
[----:B------:R-:W-:-:S13]  /*02c0*/  ISETP.LT.OR P0, PT, R0, RZ, P0 ;  /* 0x000000ff0000720c */ /* 0x000fda0000701670 */
[----:B------:R-:W-:Y:S05]  /*02d0*/  @P0 EXIT ;  /* 0x000000000000094d */ /* 0x000fea0003800000 */
[----:B------:R-:W-:Y:S01]  /*02e0*/  ISETP.GE.AND P2, PT, R3, RZ, PT ;  /* 0x000000ff0300720c */ /* 0x000fe20003f46270 */
[----:B------:R-:W0:Y:S01]  /*02f0*/  LDC.64 R4, c[0x0][0x390] ;  /* 0x0000e400ff047b82 */ /* 0x000e220000000a00 */
[----:B------:R-:W-:Y:S01]  /*0300*/  ISETP.GT.U32.AND P0, PT, R2, R9, PT ;  /* 0x000000090200720c */ /* 0x000fe20003f04070 */
[----:B------:R-:W1:Y:S01]  /*0310*/  LDCU.64 UR4, c[0x0][0x358] ;  /* 0x00006b00ff0477ac */ /* 0x000e620008000a00 */
[----:B------:R-:W-:-:S04]  /*0320*/  IADD3 R2, PT, PT, R9, -R2, RZ ;  /* 0x8000000209027210 */ /* 0x000fc80007ffe0ff */
[----:B------:R-:W-:Y:S02]  /*0330*/  SEL R9, R2, R9, !P0 ;  /* 0x0000000902097207 */ /* 0x000fe40004000000 */
[----:B------:R-:W2:Y:S03]  /*0340*/  LDC.64 R2, c[0x0][0x388] ;  /* 0x0000e200ff027b82 */ /* 0x000ea60000000a00 */
[----:B------:R-:W-:-:S05]  /*0350*/  @!P2 IMAD.MOV R9, RZ, RZ, -R9 ;  /* 0x000000ffff09a224 */ /* 0x000fca00078e0a09 */
[----:B------:R-:W-:-:S05]  /*0360*/  SEL R9, R8, R9, !P1 ;  /* 0x0000000908097207 */ /* 0x000fca0004800000 */
[----:B------:R-:W-:-:S04]  /*0370*/  IMAD R0, R10, R0, R9 ;  /* 0x000000000a007224 */ /* 0x000fc800078e0209 */
[----:B------:R-:W-:-:S04]  /*0380*/  IMAD R7, R0, UR7, R7 ;  /* 0x0000000700077c24 */ /* 0x000fc8000f8e0207 */
[----:B------:R-:W-:Y:S02]  /*0390*/  IMAD R9, R7, UR7, R6 ;  /* 0x0000000707097c24 */ /* 0x000fe4000f8e0206 */
[----:B------:R-:W3:Y:S02]  /*03a0*/  LDC.64 R6, c[0x0][0x380] ;  /* 0x0000e000ff067b82 */ /* 0x000ee40000000a00 */
[----:B--2---:R-:W-:-:S04]  /*03b0*/  IMAD.WIDE R2, R9, 0x4, R2 ;  /* 0x0000000409027825 */ /* 0x004fc800078e0202 */
[C---:B0-----:R-:W-:Y:S02]  /*03c0*/  IMAD.WIDE R4, R9.reuse, 0x4, R4 ;  /* 0x0000000409047825 */ /* 0x041fe400078e0204 */
[----:B-1----:R-:W2:Y:S04]  /*03d0*/  LDG.E R2, desc[UR4][R2.64] ;  /* 0x0000000402027981 */ /* 0x002ea8000c1e1900 */
[----:B------:R-:W4:Y:S01]  /*03e0*/  LDG.E R5, desc[UR4][R4.64] ;  /* 0x0000000404057981 */ /* 0x000f22000c1e1900 */
[----:B---3--:R-:W-:-:S04]  /*03f0*/  IMAD.WIDE R6, R9, 0x4, R6 ;  /* 0x0000000409067825 */ /* 0x008fc800078e0206 */
[----:B--2---:R-:W-:-:S04]  /*0400*/  FADD R0, R2, R2 ;  /* 0x0000000202007221 */ /* 0x004fc80000000000 */
[----:B----4-:R-:W-:-:S05]  /*0410*/  FADD R9, R0, -R5 ;  /* 0x8000000500097221 */ /* 0x010fca0000000000 */
[----:B------:R-:W-:Y:S01]  /*0420*/  STG.E desc[UR4][R6.64], R9 ;  /* 0x0000000906007986 */ /* 0x000fe2000c101904 */
[----:B------:R-:W-:Y:S05]  /*0430*/  EXIT ;  /* 0x000000000000794d */ /* 0x000fea0003800000 */
.L_x_32:
        /* <DEDUP_REMOVED lines=12> */
.L_x_122:


//--------------------- .text._Z5prox2P6float4fiii --------------------------
	.section	.text._Z5prox2P6float4fiii,"ax",@progbits
	.align	128
        .global         _Z5prox2P6float4fiii
        .type           _Z5prox2P6float4fiii,@function
        .size           _Z5prox2P6float4fiii,(.L_x_118 - _Z5prox2P6float4fiii)
        .other          _Z5prox2P6float4fiii,@"STO_CUDA_ENTRY STV_DEFAULT"
_Z5prox2P6float4fiii:
.text._Z5prox2P6float4fiii:
        /* <DEDUP_REMOVED lines=16> */
[----:B0-----:R-:W-:-:S04]  /*0100*/  VIADD R4, R3, 0xffffffe ;  /* 0x0ffffffe03047836 */ /* 0x001fc80000000000 */
[----:B------:R0:W1:Y:S02]  /*0110*/  F2I.FTZ.U32.TRUNC.NTZ R5, R4 ;  /* 0x0000000400057305 */ /* 0x000064000021f000 */
[----:B0-----:R-:W-:Y:S02]  /*0120*/  IMAD.MOV.U32 R4, RZ, RZ, RZ ;  /* 0x000000ffff047224 */ /* 0x001fe400078e00ff */
[----:B-1----:R-:W-:-:S04]  /*0130*/  IMAD.MOV R9, RZ, RZ, -R5 ;  /* 0x000000ffff097224 */ /* 0x002fc800078e0a05 */
[----:B------:R-:W-:Y:S01]  /*0140*/  IMAD R3, R9, R2, RZ ;  /* 0x0000000209037224 */ /* 0x000fe200078e02ff */
[----:B------:R-:W-:-:S03]  /*0150*/  IABS R9, R7 ;  /* 0x0000000700097213 */ /* 0x000fc60000000000 */
[----:B------:R-:W-:Y:S01]  /*0160*/  IMAD.HI.U32 R5, R5, R3, R4 ;  /* 0x0000000305057227 */ /* 0x000fe200078e0004 */
[----:B------:R-:W-:-:S04]  /*0170*/  LOP3.LUT R4, R7, R0, RZ, 0x3c, !PT ;  /* 0x0000000007047212 */ /* 0x000fc800078e3cff */
[----:B------:R-:W-:Y:S01]  /*0180*/  ISETP.GE.AND P0, PT, R4, RZ, PT ;  /* 0x000000ff0400720c */ /* 0x000fe20003f06270 */
[----:B------:R-:W-:Y:S01]  /*0190*/  IMAD.HI.U32 R5, R5, R9, RZ ;  /* 0x0000000905057227 */ /* 0x000fe200078e00ff */
[----:B------:R-:W-:-:S04]  /*01a0*/  LOP3.LUT R4, RZ, R0, RZ, 0x33, !PT ;  /* 0x00000000ff047212 */ /* 0x000fc800078e33ff */
[----:B------:R-:W-:-:S05]  /*01b0*/  IADD3 R3, PT, PT, -R5, RZ, RZ ;  /* 0x000000ff05037210 */ /* 0x000fca0007ffe1ff */
[C---:B------:R-:W-:Y:S02]  /*01c0*/  IMAD R9, R2.reuse, R3, R9 ;  /* 0x0000000302097224 */ /* 0x040fe400078e0209 */
[----:B------:R-:W5:Y:S03]  /*01d0*/  S2R R3, SR_TID.X ;  /* 0x0000000000037919 */ /* 0x000f660000002100 */
[----:B------:R-:W-:-:S13]  /*01e0*/  ISETP.GT.U32.AND P2, PT, R2, R9, PT ;  /* 0x000000090200720c */ /* 0x000fda0003f44070 */
[----:B------:R-:W-:Y:S02]  /*01f0*/  @!P2 IMAD.IADD R9, R9, 0x1, -R2 ;  /* 0x000000010909a824 */ /* 0x000fe400078e0a02 */
[----:B------:R-:W-:-:S03]  /*0200*/  @!P2 VIADD R5, R5, 0x1 ;  /* 0x000000010505a836 */ /* 0x000fc60000000000 */
[----:B------:R-:W-:Y:S01]  /*0210*/  ISETP.GE.U32.AND P1, PT, R9, R2, PT ;  /* 0x000000020900720c */ /* 0x000fe20003f26070 */
[----:B-----5:R-:W-:-:S12]  /*0220*/  IMAD R12, R12, UR4, R3 ;  /* 0x000000040c0c7c24 */ /* 0x020fd8000f8e0203 */
[----:B------:R-:W-:Y:S01]  /*0230*/  @P1 VIADD R5, R5, 0x1 ;  /* 0x0000000105051836 */ /* 0x000fe20000000000 */
[----:B------:R-:W-:Y:S01]  /*0240*/  ISETP.NE.AND P1, PT, R0, RZ, PT ;  /* 0x000000ff0000720c */ /* 0x000fe20003f25270 */
[----:B---3--:R-:W-:-:S03]  /*0250*/  IMAD R3, R6, UR5, R11 ;  /* 0x0000000506037c24 */ /* 0x008fc6000f8e020b */
[----:B------:R-:W-:-:S04]  /*0260*/  @!P0 IADD3 R5, PT, PT, -R5, RZ, RZ ;  /* 0x000000ff05058210 */ /* 0x000fc80007ffe1ff */
[----:B------:R-:W-:Y:S02]  /*0270*/  SEL R6, R4, R5, !P1 ;  /* 0x0000000504067207 */ /* 0x000fe40004800000 */
[----:B------:R-:W-:Y:S02]  /*0280*/  VIMNMX R5, PT, PT, R12, R3, !PT ;  /* 0x000000030c057248 */ /* 0x000fe40007fe0100 */
[----:B--2---:R-:W-:-:S04]  /*0290*/  ISETP.GE.AND P0, PT, R6, UR6, PT ;  /* 0x0000000606007c0c */ /* 0x004fc8000bf06270 */
[----:B----4-:R-:W-:-:S04]  /*02a0*/  ISETP.GE.OR P0, PT, R5, UR7, P0 ;  /* 0x0000000705007c0c */ /* 0x010fc80008706670 */
[----:B------:R-:W-:-:S13]  /*02b0*/  ISETP.LT.OR P0, PT, R0, RZ, P0 ;  /* 0x000000ff0000720c */ /* 0x000fda0000701670 */
[----:B------:R-:W-:Y:S05]  /*02c0*/  @P0 EXIT ;  /* 0x000000000000094d */ /* 0x000fea0003800000 */
[----:B------:R-:W0:Y:S01]  /*02d0*/  LDC R5, c[0x0][0x388] ;  /* 0x0000e200ff057b82 */ /* 0x000e220000000800 */
[----:B------:R-:W-:Y:S01]  /*02e0*/  ISETP.GE.AND P2, PT, R7, RZ, PT ;  /* 0x000000ff0700720c */ /* 0x000fe20003f46270 */
[----:B------:R-:W1:Y:S01]  /*02f0*/  LDCU.64 UR4, c[0x0][0x358] ;  /* 0x00006b00ff0477ac */ /* 0x000e620008000a00 */
[----:B------:R-:W-:Y:S01]  /*0300*/  ISETP.GT.U32.AND P0, PT, R2, R9, PT ;  /* 0x000000090200720c */ /* 0x000fe20003f04070 */
[----:B------:R-:W-:-:S05]  /*0310*/  IMAD.IADD R2, R9, 0x1, -R2 ;  /* 0x0000000109027824 */ /* 0x000fca00078e0a02 */
[----:B------:R-:W-:-:S05]  /*0320*/  SEL R9, R2, R9, !P0 ;  /* 0x0000000902097207 */ /* 0x000fca0004000000 */
[----:B------:R-:W-:-:S05]  /*0330*/  @!P2 IMAD.MOV R9, RZ, RZ, -R9 ;  /* 0x000000ffff09a224 */ /* 0x000fca00078e0a09 */
[----:B------:R-:W-:Y:S01]  /*0340*/  SEL R9, R4, R9, !P1 ;  /* 0x0000000904097207 */ /* 0x000fe20004800000 */
[----:B0-----:R-:W-:-:S04]  /*0350*/  VIADD R2, R5, 0x1800000 ;  /* 0x0180000005027836 */ /* 0x001fc80000000000 */
[----:B------:R-:W-:Y:S01]  /*0360*/  IMAD R0, R6, R0, R9 ;  /* 0x0000000006007224 */ /* 0x000fe200078e0209 */
[----:B------:R-:W-:-:S03]  /*0370*/  LOP3.LUT R2, R2, 0x7f800000, RZ, 0xc0, !PT ;  /* 0x7f80000002027812 */ /* 0x000fc600078ec0ff */
[----:B------:R-:W-:Y:S01]  /*0380*/  IMAD R3, R0, UR7, R3 ;  /* 0x0000000700037c24 */ /* 0x000fe2000f8e0203 */
[----:B------:R-:W-:-:S03]  /*0390*/  ISETP.GT.U32.AND P0, PT, R2, 0x1ffffff, PT ;  /* 0x01ffffff0200780c */ /* 0x000fc60003f04070 */
[----:B------:R-:W-:-:S10]  /*03a0*/  IMAD R12, R3, UR7, R12 ;  /* 0x00000007030c7c24 */ /* 0x000fd4000f8e020c */
[----:B-1----:R-:W-:Y:S05]  /*03b0*/  @P0 BRA `(.L_x_33) ;  /* 0x0000000000100947 */ /* 0x002fea0003800000 */
[----:B------:R-:W-:-:S07]  /*03c0*/  MOV R2, 0x3e0 ;  /* 0x000003e000027802 */ /* 0x000fce0000000f00 */
[----:B------:R-:W-:Y:S05]  /*03d0*/  CALL.REL.NOINC `($__internal_3_$__cuda_sm20_rcp_rn_f32_slowpath) ;  /* 0x0000000400547944 */ /* 0x000fea0003c00000 */
[----:B------:R-:W-:Y:S01]  /*03e0*/  MOV R2, R0 ;  /* 0x0000000000027202 */ /* 0x000fe20000000f00 */
[----:B------:R-:W-:Y:S06]  /*03f0*/  BRA `(.L_x_34) ;  /* 0x0000000000107947 */ /* 0x000fec0003800000 */
.L_x_33:
[----:B------:R-:W0:Y:S02]  /*0400*/  MUFU.RCP R2, R5 ;  /* 0x0000000500027308 */ /* 0x000e240000001000 */
[----:B0-----:R-:W-:-:S04]  /*0410*/  FFMA R0, R2, R5, -1 ;  /* 0xbf80000002007423 */ /* 0x001fc80000000005 */
[----:B------:R-:W-:-:S04]  /*0420*/  FADD.FTZ R3, -R0, -RZ ;  /* 0x800000ff00037221 */ /* 0x000fc80000010100 */
[----:B------:R-:W-:-:S07]  /*0430*/  FFMA R2, R2, R3, R2 ;  /* 0x0000000302027223 */ /* 0x000fce0000000002 */
.L_x_34:
[----:B------:R-:W0:Y:S02]  /*0440*/  LDC.64 R4, c[0x0][0x380] ;  /* 0x0000e000ff047b82 */ /* 0x000e240000000a00 */
[----:B0-----:R-:W-:-:S05]  /*0450*/  IMAD.WIDE R12, R12, 0x10, R4 ;  /* 0x000000100c0c7825 */ /* 0x001fca00078e0204 */
[----:B------:R-:W2:Y:S01]  /*0460*/  LDG.E.128 R4, desc[UR4][R12.64] ;  /* 0x000000040c047981 */ /* 0x000ea2000c1e1d00 */
[----:B------:R-:W-:Y:S01]  /*0470*/  BSSY.RECONVERGENT B0, `(.L_x_35) ;  /* 0x0000010000007945 */ /* 0x000fe20003800200 */
[----:B--2---:R-:W-:-:S04]  /*0480*/  FMUL R3, R5, R5 ;  /* 0x0000000505037220 */ /* 0x004fc80000400000 */
[----:B------:R-:W-:-:S04]  /*0490*/  FFMA R3, R4, R4, R3 ;  /* 0x0000000404037223 */ /* 0x000fc80000000003 */
[----:B------:R-:W-:-:S04]  /*04a0*/  FFMA R0, R6, R6, R3 ;  /* 0x0000000606007223 */ /* 0x000fc80000000003 */
[----:B------:R-:W-:-:S04]  /*04b0*/  FFMA R10, R7, R7, R0 ;  /* 0x00000007070a7223 */ /* 0x000fc80000000000 */
[----:B------:R-:W-:Y:S01]  /*04c0*/  VIADD R0, R10, 0xf3000000 ;  /* 0xf30000000a007836 */ /* 0x000fe20000000000 */
[----:B------:R0:W1:Y:S04]  /*04d0*/  MUFU.RSQ R9, R10 ;  /* 0x0000000a00097308 */ /* 0x0000680000001400 */
[----:B------:R-:W-:-:S13]  /*04e0*/  ISETP.GT.U32.AND P0, PT, R0, 0x727fffff, PT ;  /* 0x727fffff0000780c */ /* 0x000fda0003f04070 */
[----:B01----:R-:W-:Y:S05]  /*04f0*/  @!P0 BRA `(.L_x_36) ;  /* 0x00000000000c8947 */ /* 0x003fea0003800000 */
[----:B------:R-:W-:-:S07]  /*0500*/  MOV R14, 0x520 ;  /* 0x00000520000e7802 */ /* 0x000fce0000000f00 */
[----:B------:R-:W-:Y:S05]  /*0510*/  CALL.REL.NOINC `($__internal_4_$__cuda_sm20_sqrt_rn_f32_slowpath) ;  /* 0x0000000400d47944 */ /* 0x000fea0003c00000 */
[----:B------:R-:W-:Y:S05]  /*0520*/  BRA `(.L_x_37) ;  /* 0x0000000000107947 */ /* 0x000fea0003800000 */
.L_x_36:
[----:B------:R-:W-:Y:S01]  /*0530*/  FMUL.FTZ R3, R10, R9 ;  /* 0x000000090a037220 */ /* 0x000fe20000410000 */
[----:B------:R-:W-:-:S03]  /*0540*/  FMUL.FTZ R8, R9, 0.5 ;  /* 0x3f00000009087820 */ /* 0x000fc60000410000 */
[----:B------:R-:W-:-:S04]  /*0550*/  FFMA R0, -R3, R3, R10 ;  /* 0x0000000303007223 */ /* 0x000fc8000000010a */
[----:B------:R-:W-:-:S07]  /*0560*/  FFMA R3, R0, R8, R3 ;  /* 0x0000000800037223 */ /* 0x000fce0000000003 */
.L_x_37:
[----:B------:R-:W-:Y:S05]  /*0570*/  BSYNC.RECONVERGENT B0 ;  /* 0x0000000000007941 */ /* 0x000fea0003800200 */
.L_x_35:
[----:B------:R-:W-:Y:S01]  /*0580*/  FMUL R3, R3, R2 ;  /* 0x0000000203037220 */ /* 0x000fe20000400000 */
[----:B------:R-:W-:Y:S04]  /*0590*/  BSSY.RECONVERGENT B0, `(.L_x_38) ;  /* 0x000000d000007945 */ /* 0x000fe80003800200 */
[----:B------:R-:W-:-:S04]  /*05a0*/  FMNMX R3, R3, 1, !PT ;  /* 0x3f80000003037809 */ /* 0x000fc80007800000 */
[----:B------:R-:W0:Y:S08]  /*05b0*/  MUFU.RCP R0, R3 ;  /* 0x0000000300007308 */ /* 0x000e300000001000 */
[----:B------:R-:W1:Y:S01]  /*05c0*/  FCHK P0, R4, R3 ;  /* 0x0000000304007302 */ /* 0x000e620000000000 */
[----:B0-----:R-:W-:-:S04]  /*05d0*/  FFMA R9, -R3, R0, 1 ;  /* 0x3f80000003097423 */ /* 0x001fc80000000100 */
[----:B------:R-:W-:-:S04]  /*05e0*/  FFMA R9, R0, R9, R0 ;  /* 0x0000000900097223 */ /* 0x000fc80000000000 */
[----:B------:R-:W-:-:S04]  /*05f0*/  FFMA R8, R4, R9, RZ ;  /* 0x0000000904087223 */ /* 0x000fc800000000ff */
[----:B------:R-:W-:-:S04]  /*0600*/  FFMA R0, -R3, R8, R4 ;  /* 0x0000000803007223 */ /* 0x000fc80000000104 */
[----:B------:R-:W-:Y:S01]  /*0610*/  FFMA R8, R9, R0, R8 ;  /* 0x0000000009087223 */ /* 0x000fe20000000008 */
[----:B-1----:R-:W-:Y:S06]  /*0620*/  @!P0 BRA `(.L_x_39) ;  /* 0x00000000000c8947 */ /* 0x002fec0003800000 */
[----:B------:R-:W-:-:S07]  /*0630*/  MOV R2, 0x650 ;  /* 0x0000065000027802 */ /* 0x000fce0000000f00 */
[----:B------:R-:W-:Y:S05]  /*0640*/  CALL.REL.NOINC `($__internal_5_$__cuda_sm3x_div_rn_noftz_f32_slowpath) ;  /* 0x0000000400e47944 */ /* 0x000fea0003c00000 */
[----:B------:R-:W-:-:S07]  /*0650*/  IMAD.MOV.U32 R8, RZ, RZ, R0 ;  /* 0x000000ffff087224 */ /* 0x000fce00078e0000 */
.L_x_39:
[----:B------:R-:W-:Y:S05]  /*0660*/  BSYNC.RECONVERGENT B0 ;  /* 0x0000000000007941 */ /* 0x000fea0003800200 */
.L_x_38:
[----:B------:R-:W0:Y:S01]  /*0670*/  MUFU.RCP R0, R3 ;  /* 0x0000000300007308 */ /* 0x000e220000001000 */
[----:B------:R-:W-:Y:S07]  /*0680*/  BSSY.RECONVERGENT B0, `(.L_x_40) ;  /* 0x000000c000007945 */ /* 0x000fee0003800200 */
[----:B------:R-:W1:Y:S01]  /*0690*/  FCHK P0, R5, R3 ;  /* 0x0000000305007302 */ /* 0x000e620000000000 */
[----:B0-----:R-:W-:-:S04]  /*06a0*/  FFMA R9, -R3, R0, 1 ;  /* 0x3f80000003097423 */ /* 0x001fc80000000100 */
[----:B------:R-:W-:-:S04]  /*06b0*/  FFMA R11, R0, R9, R0 ;  /* 0x00000009000b7223 */ /* 0x000fc80000000000 */
[----:B------:R-:W-:-:S04]  /*06c0*/  FFMA R0, R5, R11, RZ ;  /* 0x0000000b05007223 */ /* 0x000fc800000000ff */
[----:B------:R-:W-:-:S04]  /*06d0*/  FFMA R9, -R3, R0, R5 ;  /* 0x0000000003097223 */ /* 0x000fc80000000105 */
[----:B------:R-:W-:Y:S01]  /*06e0*/  FFMA R9, R11, R9, R0 ;  /* 0x000000090b097223 */ /* 0x000fe20000000000 */
[----:B-1----:R-:W-:Y:S06]  /*06f0*/  @!P0 BRA `(.L_x_41) ;  /* 0x0000000000108947 */ /* 0x002fec0003800000 */
[----:B------:R-:W-:Y:S01]  /*0700*/  IMAD.MOV.U32 R4, RZ, RZ, R5 ;  /* 0x000000ffff047224 */ /* 0x000fe200078e0005 */
[----:B------:R-:W-:-:S07]  /*0710*/  MOV R2, 0x730 ;  /* 0x0000073000027802 */ /* 0x000fce0000000f00 */
[----:B------:R-:W-:Y:S05]  /*0720*/  CALL.REL.NOINC `($__internal_5_$__cuda_sm3x_div_rn_noftz_f32_slowpath) ;  /* 0x0000000400ac7944 */ /* 0x000fea0003c00000 */
[----:B------:R-:W-:-:S07]  /*0730*/  MOV R9, R0 ;  /* 0x0000000000097202 */ /* 0x000fce0000000f00 */
.L_x_41:
[----:B------:R-:W-:Y:S05]  /*0740*/  BSYNC.RECONVERGENT B0 ;  /* 0x0000000000007941 */ /* 0x000fea0003800200 */
.L_x_40:
        /* <DEDUP_REMOVED lines=12> */
[----:B------:R-:W-:-:S07]  /*0810*/  IMAD.MOV.U32 R10, RZ, RZ, R0 ;  /* 0x000000ffff0a7224 */ /* 0x000fce00078e0000 */
.L_x_43:
[----:B------:R-:W-:Y:S05]  /*0820*/  BSYNC.RECONVERGENT B0 ;  /* 0x0000000000007941 */ /* 0x000fea0003800200 */
.L_x_42:
        /* <DEDUP_REMOVED lines=13> */
.L_x_45:
[----:B------:R-:W-:Y:S05]  /*0900*/  BSYNC.RECONVERGENT B0 ;  /* 0x0000000000007941 */ /* 0x000fea0003800200 */
.L_x_44:
[----:B------:R-:W-:Y:S01]  /*0910*/  STG.E.128 desc[UR4][R12.64], R8 ;  /* 0x000000080c007986 */ /* 0x000fe2000c101d04 */
[----:B------:R-:W-:Y:S05]  /*0920*/  EXIT ;  /* 0x000000000000794d */ /* 0x000fea0003800000 */
        .weak           $__internal_3_$__cuda_sm20_rcp_rn_f32_slowpath
        .type           $__internal_3_$__cuda_sm20_rcp_rn_f32_slowpath,@function
        .size           $__internal_3_$__cuda_sm20_rcp_rn_f32_slowpath,($__internal_4_$__cuda_sm20_sqrt_rn_f32_slowpath - $__internal_3_$__cuda_sm20_rcp_rn_f32_slowpath)
$__internal_3_$__cuda_sm20_rcp_rn_f32_slowpath:
[----:B------:R-:W0:Y:S02]  /*0930*/  LDC R0, c[0x0][0x388] ;  /* 0x0000e200ff007b82 */ /* 0x000e240000000800 */
[----:B0-----:R-:W-:-:S05]  /*0940*/  IMAD.SHL.U32 R4, R0, 0x2, RZ ;  /* 0x0000000200047824 */ /* 0x001fca00078e00ff */
[----:B------:R-:W-:-:S04]  /*0950*/  SHF.R.U32.HI R3, RZ, 0x18, R4 ;  /* 0x00000018ff037819 */ /* 0x000fc80000011604 */
[----:B------:R-:W-:-:S13]  /*0960*/  ISETP.NE.U32.AND P0, PT, R3, RZ, PT ;  /* 0x000000ff0300720c */ /* 0x000fda0003f05070 */
[----:B------:R-:W-:Y:S05]  /*0970*/  @P0 BRA `(.L_x_46) ;  /* 0x0000000000280947 */ /* 0x000fea0003800000 */
[----:B------:R-:W-:-:S13]  /*0980*/  ISETP.NE.AND P0, PT, R4, RZ, PT ;  /* 0x000000ff0400720c */ /* 0x000fda0003f05270 */
[----:B------:R0:W1:Y:S01]  /*0990*/  @!P0 MUFU.RCP R3, R0 ;  /* 0x0000000000038308 */ /* 0x0000620000001000 */
[----:B------:R-:W-:Y:S05]  /*09a0*/  @!P0 BRA `(.L_x_47) ;  /* 0x0000000000a48947 */ /* 0x000fea0003800000 */
[----:B------:R-:W-:-:S04]  /*09b0*/  FFMA R4, R0, 1.84467440737095516160e+19, RZ ;  /* 0x5f80000000047823 */ /* 0x000fc800000000ff */
[----:B-1----:R-:W0:Y:S02]  /*09c0*/  MUFU.RCP R3, R4 ;  /* 0x0000000400037308 */ /* 0x002e240000001000 */
[----:B0-----:R-:W-:-:S04]  /*09d0*/  FFMA R0, R4, R3, -1 ;  /* 0xbf80000004007423 */ /* 0x001fc80000000003 */
[----:B------:R-:W-:-:S04]  /*09e0*/  FADD.FTZ R0, -R0, -RZ ;  /* 0x800000ff00007221 */ /* 0x000fc80000010100 */
[----:B------:R-:W-:-:S04]  /*09f0*/  FFMA R0, R3, R0, R3 ;  /* 0x0000000003007223 */ /* 0x000fc80000000003 */
[----:B------:R-:W-:Y:S01]  /*0a00*/  FFMA R3, R0, 1.84467440737095516160e+19, RZ ;  /* 0x5f80000000037823 */ /* 0x000fe200000000ff */
[----:B------:R-:W-:Y:S06]  /*0a10*/  BRA `(.L_x_47) ;  /* 0x0000000000887947 */ /* 0x000fec0003800000 */
.L_x_46:
[----:B------:R-:W-:-:S05]  /*0a20*/  VIADD R4, R3, 0xffffff03 ;  /* 0xffffff0303047836 */ /* 0x000fca0000000000 */
[----:B------:R-:W-:-:S13]  /*0a30*/  ISETP.GT.U32.AND P0, PT, R4, 0x1, PT ;  /* 0x000000010400780c */ /* 0x000fda0003f04070 */
[----:B------:R-:W-:Y:S05]  /*0a40*/  @P0 BRA `(.L_x_48) ;  /* 0x0000000000780947 */ /* 0x000fea0003800000 */
[----:B------:R-:W-:Y:S01]  /*0a50*/  LOP3.LUT R5, R0, 0x7fffff, RZ, 0xc0, !PT ;  /* 0x007fffff00057812 */ /* 0x000fe200078ec0ff */
[----:B------:R-:W-:-:S03]  /*0a60*/  IMAD.MOV.U32 R9, RZ, RZ, 0x3 ;  /* 0x00000003ff097424 */ /* 0x000fc600078e00ff */
[----:B------:R-:W-:Y:S02]  /*0a70*/  LOP3.LUT R5, R5, 0x3f800000, RZ, 0xfc, !PT ;  /* 0x3f80000005057812 */ /* 0x000fe400078efcff */
[----:B------:R-:W-:Y:S02]  /*0a80*/  SHF.L.U32 R10, R9, R4, RZ ;  /* 0x00000004090a7219 */ /* 0x000fe400000006ff */
[----:B------:R-:W0:Y:S02]  /*0a90*/  MUFU.RCP R6, R5 ;  /* 0x0000000500067308 */ /* 0x000e240000001000 */
[----:B0-----:R-:W-:-:S04]  /*0aa0*/  FFMA R7, R5, R6, -1 ;  /* 0xbf80000005077423 */ /* 0x001fc80000000006 */
[----:B------:R-:W-:-:S04]  /*0ab0*/  FADD.FTZ R7, -R7, -RZ ;  /* 0x800000ff07077221 */ /* 0x000fc80000010100 */
[CCC-:B------:R-:W-:Y:S01]  /*0ac0*/  FFMA.RM R8, R6.reuse, R7.reuse, R6.reuse ;  /* 0x0000000706087223 */ /* 0x1c0fe20000004006 */
[----:B------:R-:W-:-:S04]  /*0ad0*/  FFMA.RP R7, R6, R7, R6 ;  /* 0x0000000706077223 */ /* 0x000fc80000008006 */
[C---:B------:R-:W-:Y:S02]  /*0ae0*/  LOP3.LUT R6, R8.reuse, 0x7fffff, RZ, 0xc0, !PT ;  /* 0x007fffff08067812 */ /* 0x040fe400078ec0ff */
[----:B------:R-:W-:Y:S02]  /*0af0*/  FSETP.NEU.FTZ.AND P0, PT, R8, R7, PT ;  /* 0x000000070800720b */ /* 0x000fe40003f1d000 */
[----:B------:R-:W-:Y:S02]  /*0b00*/  LOP3.LUT R7, R6, 0x800000, RZ, 0xfc, !PT ;  /* 0x0080000006077812 */ /* 0x000fe400078efcff */
[----:B------:R-:W-:Y:S02]  /*0b10*/  SEL R6, RZ, 0xffffffff, !P0 ;  /* 0xffffffffff067807 */ /* 0x000fe40004000000 */
[----:B------:R-:W-:Y:S02]  /*0b20*/  LOP3.LUT R5, R10, R7, RZ, 0xc0, !PT ;  /* 0x000000070a057212 */ /* 0x000fe400078ec0ff */
[----:B------:R-:W-:-:S02]  /*0b30*/  IADD3 R6, PT, PT, -R6, RZ, RZ ;  /* 0x000000ff06067210 */ /* 0x000fc40007ffe1ff */
[-C--:B------:R-:W-:Y:S02]  /*0b40*/  SHF.R.U32.HI R5, RZ, R4.reuse, R5 ;  /* 0x00000004ff057219 */ /* 0x080fe40000011605 */
[----:B------:R-:W-:Y:S02]  /*0b50*/  LOP3.LUT P1, RZ, R6, R4, R7, 0xf8, !PT ;  /* 0x0000000406ff7212 */ /* 0x000fe4000782f807 */
[C---:B------:R-:W-:Y:S02]  /*0b60*/  LOP3.LUT P0, RZ, R5.reuse, 0x1, RZ, 0xc0, !PT ;  /* 0x0000000105ff7812 */ /* 0x040fe4000780c0ff */
[----:B------:R-:W-:-:S04]  /*0b70*/  LOP3.LUT P2, RZ, R5, 0x2, RZ, 0xc0, !PT ;  /* 0x0000000205ff7812 */ /* 0x000fc8000784c0ff */
[----:B------:R-:W-:Y:S02]  /*0b80*/  PLOP3.LUT P0, PT, P0, P1, P2, 0xe0, 0x0 ;  /* 0x000000000000781c */ /* 0x000fe40000703c20 */
[----:B------:R-:W-:Y:S02]  /*0b90*/  LOP3.LUT P1, RZ, R0, 0x7fffff, RZ, 0xc0, !PT ;  /* 0x007fffff00ff7812 */ /* 0x000fe4000782c0ff */
[----:B------:R-:W-:-:S05]  /*0ba0*/  SEL R4, RZ, 0x1, !P0 ;  /* 0x00000001ff047807 */ /* 0x000fca0004000000 */
[----:B------:R-:W-:-:S05]  /*0bb0*/  IMAD.MOV R4, RZ, RZ, -R4 ;  /* 0x000000ffff047224 */ /* 0x000fca00078e0a04 */
[----:B------:R-:W-:Y:S01]  /*0bc0*/  ISETP.GE.AND P0, PT, R4, RZ, PT ;  /* 0x000000ff0400720c */ /* 0x000fe20003f06270 */
[----:B------:R-:W-:-:S05]  /*0bd0*/  VIADD R4, R3, 0xffffff04 ;  /* 0xffffff0403047836 */ /* 0x000fca0000000000 */
[----:B------:R-:W-:-:S07]  /*0be0*/  SHF.R.U32.HI R3, RZ, R4, R7 ;  /* 0x00000004ff037219 */ /* 0x000fce0000011607 */
[----:B------:R-:W-:-:S05]  /*0bf0*/  @!P0 VIADD R3, R3, 0x1 ;  /* 0x0000000103038836 */ /* 0x000fca0000000000 */
[----:B------:R-:W-:-:S04]  /*0c00*/  @!P1 SHF.L.U32 R3, R3, 0x1, RZ ;  /* 0x0000000103039819 */ /* 0x000fc800000006ff */
[----:B------:R-:W-:Y:S01]  /*0c10*/  LOP3.LUT R3, R3, 0x80000000, R0, 0xf8, !PT ;  /* 0x8000000003037812 */ /* 0x000fe200078ef800 */
[----:B------:R-:W-:Y:S06]  /*0c20*/  BRA `(.L_x_47) ;  /* 0x0000000000047947 */ /* 0x000fec0003800000 */
.L_x_48:
[----:B------:R2:W3:Y:S02]  /*0c30*/  MUFU.RCP R3, R0 ;  /* 0x0000000000037308 */ /* 0x0004e40000001000 */
.L_x_47:
[----:B0123--:R-:W-:Y:S02]  /*0c40*/  IMAD.MOV.U32 R0, RZ, RZ, R3 ;  /* 0x000000ffff007224 */ /* 0x00ffe400078e0003 */
[----:B------:R-:W-:-:S04]  /*0c50*/  IMAD.MOV.U32 R3, RZ, RZ, 0x0 ;  /* 0x00000000ff037424 */ /* 0x000fc800078e00ff */
[----:B------:R-:W-:Y:S05]  /*0c60*/  RET.REL.NODEC R2 `(_Z5prox2P6float4fiii) ;  /* 0xfffffff002e47950 */ /* 0x000fea0003c3ffff */
        .weak           $__internal_4_$__cuda_sm20_sqrt_rn_f32_slowpath
        .type           $__internal_4_$__cuda_sm20_sqrt_rn_f32_slowpath,@function
        .size           $__internal_4_$__cuda_sm20_sqrt_rn_f32_slowpath,($__internal_5_$__cuda_sm3x_div_rn_noftz_f32_slowpath - $__internal_4_$__cuda_sm20_sqrt_rn_f32_slowpath)
$__internal_4_$__cuda_sm20_sqrt_rn_f32_slowpath:
[----:B------:R-:W-:-:S13]  /*0c70*/  LOP3.LUT P0, RZ, R10, 0x7fffffff, RZ, 0xc0, !PT ;  /* 0x7fffffff0aff7812 */ /* 0x000fda000780c0ff */
[----:B------:R-:W-:Y:S01]  /*0c80*/  @!P0 IMAD.MOV.U32 R3, RZ, RZ, R10 ;  /* 0x000000ffff038224 */ /* 0x000fe200078e000a */
[----:B------:R-:W-:Y:S06]  /*0c90*/  @!P0 BRA `(.L_x_49) ;  /* 0x0000000000448947 */ /* 0x000fec0003800000 */
[----:B------:R-:W-:Y:S02]  /*0ca0*/  FSETP.GEU.FTZ.AND P0, PT, R10, RZ, PT ;  /* 0x000000ff0a00720b */ /* 0x000fe40003f1e000 */
[----:B------:R-:W-:-:S11]  /*0cb0*/  MOV R0, R10 ;  /* 0x0000000a00007202 */ /* 0x000fd60000000f00 */
[----:B------:R-:W-:Y:S01]  /*0cc0*/  @!P0 IMAD.MOV.U32 R3, RZ, RZ, 0x7fffffff ;  /* 0x7fffffffff038424 */ /* 0x000fe200078e00ff */
[----:B------:R-:W-:Y:S06]  /*0cd0*/  @!P0 BRA `(.L_x_49) ;  /* 0x0000000000348947 */ /* 0x000fec0003800000 */
[----:B------:R-:W-:-:S13]  /*0ce0*/  FSETP.GTU.FTZ.AND P0, PT, |R0|, +INF , PT ;  /* 0x7f8000000000780b */ /* 0x000fda0003f1c200 */
[----:B------:R-:W-:Y:S01]  /*0cf0*/  @P0 FADD.FTZ R3, R0, 1 ;  /* 0x3f80000000030421 */ /* 0x000fe20000010000 */
[----:B------:R-:W-:Y:S06]  /*0d00*/  @P0 BRA `(.L_x_49) ;  /* 0x0000000000280947 */ /* 0x000fec0003800000 */
[----:B------:R-:W-:-:S13]  /*0d10*/  FSETP.NEU.FTZ.AND P0, PT, |R0|, +INF , PT ;  /* 0x7f8000000000780b */ /* 0x000fda0003f1d200 */
[----:B------:R-:W-:-:S04]  /*0d20*/  @P0 FFMA R8, R0, 1.84467440737095516160e+19, RZ ;  /* 0x5f80000000080823 */ /* 0x000fc800000000ff */
[----:B------:R-:W0:Y:S02]  /*0d30*/  @P0 MUFU.RSQ R3, R8 ;  /* 0x0000000800030308 */ /* 0x000e240000001400 */
[----:B0-----:R-:W-:Y:S01]  /*0d40*/  @P0 FMUL.FTZ R9, R8, R3 ;  /* 0x0000000308090220 */ /* 0x001fe20000410000 */
[----:B------:R-:W-:Y:S01]  /*0d50*/  @P0 FMUL.FTZ R11, R3, 0.5 ;  /* 0x3f000000030b0820 */ /* 0x000fe20000410000 */
[----:B------:R-:W-:Y:S02]  /*0d60*/  @!P0 IMAD.MOV.U32 R3, RZ, RZ, R0 ;  /* 0x000000ffff038224 */ /* 0x000fe400078e0000 */
[----:B------:R-:W-:-:S04]  /*0d70*/  @P0 FADD.FTZ R10, -R9, -RZ ;  /* 0x800000ff090a0221 */ /* 0x000fc80000010100 */
[----:B------:R-:W-:-:S04]  /*0d80*/  @P0 FFMA R10, R9, R10, R8 ;  /* 0x0000000a090a0223 */ /* 0x000fc80000000008 */
[----:B------:R-:W-:-:S04]  /*0d90*/  @P0 FFMA R10, R10, R11, R9 ;  /* 0x0000000b0a0a0223 */ /* 0x000fc80000000009 */
[----:B------:R-:W-:-:S07]  /*0da0*/  @P0 FMUL.FTZ R3, R10, 2.3283064365386962891e-10 ;  /* 0x2f8000000a030820 */ /* 0x000fce0000410000 */
.L_x_49:
[----:B------:R-:W-:Y:S01]  /*0db0*/  MOV R8, R14 ;  /* 0x0000000e00087202 */ /* 0x000fe20000000f00 */
[----:B------:R-:W-:-:S04]  /*0dc0*/  IMAD.MOV.U32 R9, RZ, RZ, 0x0 ;  /* 0x00000000ff097424 */ /* 0x000fc800078e00ff */
[----:B------:R-:W-:Y:S05]  /*0dd0*/  RET.REL.NODEC R8 `(_Z5prox2P6float4fiii) ;  /* 0xfffffff008887950 */ /* 0x000fea0003c3ffff */
        .weak           $__internal_5_$__cuda_sm3x_div_rn_noftz_f32_slowpath
        .type           $__internal_5_$__cuda_sm3x_div_rn_noftz_f32_slowpath,@function
        .size           $__internal_5_$__cuda_sm3x_div_rn_noftz_f32_slowpath,(.L_x_118 - $__internal_5_$__cuda_sm3x_div_rn_noftz_f32_slowpath)
$__internal_5_$__cuda_sm3x_div_rn_noftz_f32_slowpath:
[--C-:B------:R-:W-:Y:S01]  /*0de0*/  SHF.R.U32.HI R14, RZ, 0x17, R3.reuse ;  /* 0x00000017ff0e7819 */ /* 0x100fe20000011603 */
[----:B------:R-:W-:Y:S01]  /*0df0*/  BSSY.RECONVERGENT B1, `(.L_x_50) ;  /* 0x0000063000017945 */ /* 0x000fe20003800200 */
[----:B------:R-:W-:Y:S01]  /*0e00*/  SHF.R.U32.HI R0, RZ, 0x17, R4 ;  /* 0x00000017ff007819 */ /* 0x000fe20000011604 */
[----:B------:R-:W-:Y:S01]  /*0e10*/  IMAD.MOV.U32 R15, RZ, RZ, R3 ;  /* 0x000000ffff0f7224 */ /* 0x000fe200078e0003 */
[----:B------:R-:W-:Y:S02]  /*0e20*/  LOP3.LUT R14, R14, 0xff, RZ, 0xc0, !PT ;  /* 0x000000ff0e0e7812 */ /* 0x000fe400078ec0ff */
[----:B------:R-:W-:-:S03]  /*0e30*/  LOP3.LUT R17, R0, 0xff, RZ, 0xc0, !PT ;  /* 0x000000ff00117812 */ /* 0x000fc600078ec0ff */
[----:B------:R-:W-:Y:S01]  /*0e40*/  VIADD R16, R14, 0xffffffff ;  /* 0xffffffff0e107836 */ /* 0x000fe20000000000 */
[----:B------:R-:W-:-:S04]  /*0e50*/  IADD3 R0, PT, PT, R17, -0x1, RZ ;  /* 0xffffffff11007810 */ /* 0x000fc80007ffe0ff */
        /* <DEDUP_REMOVED lines=22> */
[----:B------:R-:W-:Y:S01]  /*0fc0*/  @P0 MOV R11, RZ ;  /* 0x000000ff000b0202 */ /* 0x000fe20000000f00 */
[----:B------:R-:W-:Y:S02]  /*0fd0*/  @!P0 IMAD.MOV.U32 R11, RZ, RZ, -0x40 ;  /* 0xffffffc0ff0b8424 */ /* 0x000fe400078e00ff */
[----:B------:R-:W-:Y:S01]  /*0fe0*/  @!P0 FFMA R4, R4, 1.84467440737095516160e+19, RZ ;  /* 0x5f80000004048823 */ /* 0x000fe200000000ff */
[----:B------:R-:W-:Y:S01]  /*0ff0*/  @!P1 FFMA R15, R3, 1.84467440737095516160e+19, RZ ;  /* 0x5f800000030f9823 */ /* 0x000fe200000000ff */
[----:B------:R-:W-:-:S07]  /*1000*/  @!P1 VIADD R11, R11, 0x40 ;  /* 0x000000400b0b9836 */ /* 0x000fce0000000000 */
.L_x_51:
[----:B------:R-:W-:Y:S01]  /*1010*/  LEA R0, R14, 0xc0800000, 0x17 ;  /* 0xc08000000e007811 */ /* 0x000fe200078eb8ff */
[----:B------:R-:W-:Y:S01]  /*1020*/  VIADD R17, R17, 0xffffff81 ;  /* 0xffffff8111117836 */ /* 0x000fe20000000000 */
[----:B------:R-:W-:Y:S02]  /*1030*/  BSSY.RECONVERGENT B2, `(.L_x_56) ;  /* 0x0000035000027945 */ /* 0x000fe40003800200 */
[----:B------:R-:W-:Y:S01]  /*1040*/  IADD3 R16, PT, PT, -R0, R15, RZ ;  /* 0x0000000f00107210 */ /* 0x000fe20007ffe1ff */
[C---:B------:R-:W-:Y:S01]  /*1050*/  IMAD R0, R17.reuse, -0x800000, R4 ;  /* 0xff80000011007824 */ /* 0x040fe200078e0204 */
[----:B------:R-:W-:Y:S02]  /*1060*/  IADD3 R14, PT, PT, R17, 0x7f, -R14 ;  /* 0x0000007f110e7810 */ /* 0x000fe40007ffe80e */
[----:B------:R-:W0:Y:S01]  /*1070*/  MUFU.RCP R15, R16 ;  /* 0x00000010000f7308 */ /* 0x000e220000001000 */
[----:B------:R-:W-:Y:S02]  /*1080*/  FADD.FTZ R19, -R16, -RZ ;  /* 0x800000ff10137221 */ /* 0x000fe40000010100 */
[----:B------:R-:W-:-:S02]  /*1090*/  IMAD.IADD R11, R14, 0x1, R11 ;  /* 0x000000010e0b7824 */ /* 0x000fc400078e020b */
[----:B0-----:R-:W-:-:S04]  /*10a0*/  FFMA R18, R15, R19, 1 ;  /* 0x3f8000000f127423 */ /* 0x001fc80000000013 */
[----:B------:R-:W-:-:S04]  /*10b0*/  FFMA R15, R15, R18, R15 ;  /* 0x000000120f0f7223 */ /* 0x000fc8000000000f */
[----:B------:R-:W-:-:S04]  /*10c0*/  FFMA R4, R0, R15, RZ ;  /* 0x0000000f00047223 */ /* 0x000fc800000000ff */
[----:B------:R-:W-:-:S04]  /*10d0*/  FFMA R18, R19, R4, R0 ;  /* 0x0000000413127223 */ /* 0x000fc80000000000 */
[----:B------:R-:W-:-:S04]  /*10e0*/  FFMA R18, R15, R18, R4 ;  /* 0x000000120f127223 */ /* 0x000fc80000000004 */
[----:B------:R-:W-:-:S04]  /*10f0*/  FFMA R19, R19, R18, R0 ;  /* 0x0000001213137223 */ /* 0x000fc80000000000 */
[----:B------:R-:W-:-:S05]  /*1100*/  FFMA R0, R15, R19, R18 ;  /* 0x000000130f007223 */ /* 0x000fca0000000012 */
[----:B------:R-:W-:-:S04]  /*1110*/  SHF.R.U32.HI R4, RZ, 0x17, R0 ;  /* 0x00000017ff047819 */ /* 0x000fc80000011600 */
[----:B------:R-:W-:-:S04]  /*1120*/  LOP3.LUT R4, R4, 0xff, RZ, 0xc0, !PT ;  /* 0x000000ff04047812 */ /* 0x000fc800078ec0ff */
[----:B------:R-:W-:-:S05]  /*1130*/  IADD3 R16, PT, PT, R4, R11, RZ ;  /* 0x0000000b04107210 */ /* 0x000fca0007ffe0ff */
        /* <DEDUP_REMOVED lines=11> */
[C---:B------:R-:W-:Y:S01]  /*11f0*/  VIADD R14, R16.reuse, 0x20 ;  /* 0x00000020100e7836 */ /* 0x040fe20000000000 */
[C---:B------:R-:W-:Y:S02]  /*1200*/  ISETP.NE.AND P2, PT, R16.reuse, RZ, PT ;  /* 0x000000ff1000720c */ /* 0x040fe40003f45270 */
[----:B------:R-:W-:Y:S02]  /*1210*/  ISETP.NE.AND P1, PT, R16, RZ, PT ;  /* 0x000000ff1000720c */ /* 0x000fe40003f25270 */
[----:B------:R-:W-:Y:S01]  /*1220*/  LOP3.LUT R11, R4, 0x7fffff, RZ, 0xc0, !PT ;  /* 0x007fffff040b7812 */ /* 0x000fe200078ec0ff */
[CCC-:B------:R-:W-:Y:S01]  /*1230*/  FFMA.RP R4, R15.reuse, R19.reuse, R18.reuse ;  /* 0x000000130f047223 */ /* 0x1c0fe20000008012 */
[----:B------:R-:W-:Y:S01]  /*1240*/  FFMA.RM R15, R15, R19, R18 ;  /* 0x000000130f0f7223 */ /* 0x000fe20000004012 */
[----:B------:R-:W-:Y:S02]  /*1250*/  IADD3 R16, PT, PT, -R16, RZ, RZ ;  /* 0x000000ff10107210 */ /* 0x000fe40007ffe1ff */
        /* <DEDUP_REMOVED lines=14> */
.L_x_58:
[----:B------:R-:W-:-:S04]  /*1340*/  LOP3.LUT R0, R0, 0x80000000, RZ, 0xc0, !PT ;  /* 0x8000000000007812 */ /* 0x000fc800078ec0ff */
[----:B------:R-:W-:Y:S01]  /*1350*/  LOP3.LUT R0, R0, 0x7f800000, RZ, 0xfc, !PT ;  /* 0x7f80000000007812 */ /* 0x000fe200078efcff */
[----:B------:R-:W-:Y:S06]  /*1360*/  BRA `(.L_x_59) ;  /* 0x0000000000047947 */ /* 0x000fec0003800000 */
.L_x_57:
[----:B------:R-:W-:-:S07]  /*1370*/  IMAD R0, R11, 0x800000, R0 ;  /* 0x008000000b007824 */ /* 0x000fce00078e0200 */
.L_x_59:
[----:B------:R-:W-:Y:S05]  /*1380*/  BSYNC.RECONVERGENT B2 ;  /* 0x0000000000027941 */ /* 0x000fea0003800200 */
.L_x_56:
[----:B------:R-:W-:Y:S05]  /*1390*/  BRA `(.L_x_60) ;  /* 0x0000000000207947 */ /* 0x000fea0003800000 */
.L_x_55:
[----:B------:R-:W-:-:S04]  /*13a0*/  LOP3.LUT R0, R15, 0x80000000, R4, 0x48, !PT ;  /* 0x800000000f007812 */ /* 0x000fc800078e4804 */
[----:B------:R-:W-:Y:S01]  /*13b0*/  LOP3.LUT R0, R0, 0x7f800000, RZ, 0xfc, !PT ;  /* 0x7f80000000007812 */ /* 0x000fe200078efcff */
[----:B------:R-:W-:Y:S06]  /*13c0*/  BRA `(.L_x_60) ;  /* 0x0000000000147947 */ /* 0x000fec0003800000 */
.L_x_54:
[----:B------:R-:W-:Y:S01]  /*13d0*/  LOP3.LUT R0, R15, 0x80000000, R4, 0x48, !PT ;  /* 0x800000000f007812 */ /* 0x000fe200078e4804 */
[----:B------:R-:W-:Y:S06]  /*13e0*/  BRA `(.L_x_60) ;  /* 0x00000000000c7947 */ /* 0x000fec0003800000 */
.L_x_53:
[----:B------:R-:W0:Y:S01]  /*13f0*/  MUFU.RSQ R0, -QNAN ;  /* 0xffc0000000007908 */ /* 0x000e220000001400 */
[----:B------:R-:W-:Y:S05]  /*1400*/  BRA `(.L_x_60) ;  /* 0x0000000000047947 */ /* 0x000fea0003800000 */
.L_x_52:
[----:B------:R-:W-:-:S07]  /*1410*/  FADD.FTZ R0, R4, R3 ;  /* 0x0000000304007221 */ /* 0x000fce0000010000 */
.L_x_60:
[----:B------:R-:W-:Y:S05]  /*1420*/  BSYNC.RECONVERGENT B1 ;  /* 0x0000000000017941 */ /* 0x000fea0003800200 */
.L_x_50:
[----:B------:R-:W-:Y:S01]  /*1430*/  MOV R14, R2 ;  /* 0x00000002000e7202 */ /* 0x000fe20000000f00 */
[----:B------:R-:W-:-:S04]  /*1440*/  IMAD.MOV.U32 R15, RZ, RZ, 0x0 ;  /* 0x00000000ff0f7424 */ /* 0x000fc800078e00ff */
[----:B0-----:R-:W-:Y:S05]  /*1450*/  RET.REL.NODEC R14 `(_Z5prox2P6float4fiii) ;  /* 0xffffffe80ee87950 */ /* 0x001fea0003c3ffff */
.L_x_61:
        /* <DEDUP_REMOVED lines=10> */
.L_x_118:


//--------------------- .text._Z5prox1PfS_fiii    --------------------------
	.section	.text._Z5prox1PfS_fiii,"ax",@progbits
	.align	128
        .global         _Z5prox1PfS_fiii
        .type           _Z5prox1PfS_fiii,@function
        .size           _Z5prox1PfS_fiii,(.L_x_119 - _Z5prox1PfS_fiii)
        .other          _Z5prox1PfS_fiii,@"STO_CUDA_ENTRY STV_DEFAULT"
_Z5prox1PfS_fiii:
.text._Z5prox1PfS_fiii:
[----:B------:R-:W-:Y:S01]  /*0000*/  LDC R1, c[0x0][0x37c] ;  /* 0x0000df00ff017b82 */ /* 0x000fe20000000800 */
[----:B------:R-:W0:Y:S07]  /*0010*/  S2R R5, SR_TID.Y ;  /* 0x0000000000057919 */ /* 0x000e2e0000002200 */
[----:B------:R-:W1:Y:S01]  /*0020*/  LDC R0, c[0x0][0x360] ;  /* 0x0000d800ff007b82 */ /* 0x000e620000000800 */
[----:B------:R-:W2:Y:S01]  /*0030*/  LDCU.64 UR8, c[0x0][0x398] ;  /* 0x00007300ff0877ac */ /* 0x000ea20008000a00 */
[----:B------:R-:W1:Y:S01]  /*0040*/  S2R R3, SR_TID.X ;  /* 0x0000000000037919 */ /* 0x000e620000002100 */
[----:B------:R-:W3:Y:S01]  /*0050*/  LDCU UR7, c[0x0][0x394] ;  /* 0x00007280ff0777ac */ /* 0x000ee20008000800 */
[----:B------:R-:W4:Y:S04]  /*0060*/  S2R R2, SR_TID.Z ;  /* 0x0000000000027919 */ /* 0x000f280000002300 */
[----:B------:R-:W0:Y:S08]  /*0070*/  S2UR UR5, SR_CTAID.Y ;  /* 0x00000000000579c3 */ /* 0x000e300000002600 */
[----:B------:R-:W0:Y:S08]  /*0080*/  LDC R6, c[0x0][0x364] ;  /* 0x0000d900ff067b82 */ /* 0x000e300000000800 */
[----:B------:R-:W1:Y:S08]  /*0090*/  S2UR UR4, SR_CTAID.X ;  /* 0x00000000000479c3 */ /* 0x000e700000002500 */
[----:B------:R-:W4:Y:S08]  /*00a0*/  S2UR UR6, SR_CTAID.Z ;  /* 0x00000000000679c3 */ /* 0x000f300000002700 */
[----:B------:R-:W4:Y:S01]  /*00b0*/  LDC R7, c[0x0][0x368] ;  /* 0x0000da00ff077b82 */ /* 0x000f220000000800 */
[----:B0-----:R-:W-:-:S05]  /*00c0*/  IMAD R6, R6, UR5, R5 ;  /* 0x0000000506067c24 */ /* 0x001fca000f8e0205 */
[----:B--2---:R-:W-:Y:S01]  /*00d0*/  ISETP.GE.AND P0, PT, R6, UR8, PT ;  /* 0x0000000806007c0c */ /* 0x004fe2000bf06270 */
[----:B-1----:R-:W-:-:S05]  /*00e0*/  IMAD R0, R0, UR4, R3 ;  /* 0x0000000400007c24 */ /* 0x002fca000f8e0203 */
[----:B---3--:R-:W-:Y:S01]  /*00f0*/  ISETP.GE.OR P0, PT, R0, UR7, P0 ;  /* 0x0000000700007c0c */ /* 0x008fe20008706670 */
[----:B----4-:R-:W-:-:S05]  /*0100*/  IMAD R7, R7, UR6, R2 ;  /* 0x0000000607077c24 */ /* 0x010fca000f8e0202 */
[----:B------:R-:W-:-:S13]  /*0110*/  ISETP.GE.OR P0, PT, R7, UR9, P0 ;  /* 0x0000000907007c0c */ /* 0x000fda0008706670 */
[----:B------:R-:W-:Y:S05]  /*0120*/  @P0 EXIT ;  /* 0x000000000000094d */ /* 0x000fea0003800000 */
[----:B------:R-:W0:Y:S01]  /*0130*/  LDC.64 R2, c[0x0][0x388] ;  /* 0x0000e200ff027b82 */ /* 0x000e220000000a00 */
[----:B------:R-:W1:Y:S01]  /*0140*/  LDCU.64 UR4, c[0x0][0x358] ;  /* 0x00006b00ff0477ac */ /* 0x000e620008000a00 */
[----:B------:R-:W-:-:S04]  /*0150*/  IMAD R7, R7, UR8, R6 ;  /* 0x0000000807077c24 */ /* 0x000fc8000f8e0206 */
[----:B------:R-:W-:Y:S02]  /*0160*/  IMAD R7, R7, UR7, R0 ;  /* 0x0000000707077c24 */ /* 0x000fe4000f8e0200 */
[----:B------:R-:W2:Y:S08]  /*0170*/  LDC.64 R4, c[0x0][0x380] ;  /* 0x0000e000ff047b82 */ /* 0x000eb00000000a00 */
[----:B------:R-:W3:Y:S01]  /*0180*/  LDC R8, c[0x0][0x390] ;  /* 0x0000e400ff087b82 */ /* 0x000ee20000000800 */
[----:B0-----:R-:W-:-:S06]  /*0190*/  IMAD.WIDE R2, R7, 0x4, R2 ;  /* 0x0000000407027825 */ /* 0x001fcc00078e0202 */
[----:B-1----:R-:W4:Y:S01]  /*01a0*/  LDG.E R3, desc[UR4][R2.64] ;  /* 0x0000000402037981 */ /* 0x002f22000c1e1900 */
[----:B--2---:R-:W-:-:S05]  /*01b0*/  IMAD.WIDE R4, R7, 0x4, R4 ;  /* 0x0000000407047825 */ /* 0x004fca00078e0204 */
[----:B------:R-:W4:Y:S01]  /*01c0*/  LDG.E R0, desc[UR4][R4.64] ;  /* 0x0000000404007981 */ /* 0x000f22000c1e1900 */
[----:B---3--:R-:W-:-:S04]  /*01d0*/  FADD R7, R8, 1 ;  /* 0x3f80000008077421 */ /* 0x008fc80000000000 */
[----:B------:R-:W0:Y:S01]  /*01e0*/  MUFU.RCP R6, R7 ;  /* 0x0000000700067308 */ /* 0x000e220000001000 */
[----:B------:R-:W-:Y:S01]  /*01f0*/  BSSY.RECONVERGENT B0, `(.L_x_62) ;  /* 0x000000c000007945 */ /* 0x000fe20003800200 */
[----:B0-----:R-:W-:-:S04]  /*0200*/  FFMA R9, -R7, R6, 1 ;  /* 0x3f80000007097423 */ /* 0x001fc80000000106 */
[----:B------:R-:W-:Y:S01]  /*0210*/  FFMA R9, R6, R9, R6 ;  /* 0x0000000906097223 */ /* 0x000fe20000000006 */
[----:B----4-:R-:W-:-:S04]  /*0220*/  FFMA R0, -R3, R8, R0 ;  /* 0x0000000803007223 */ /* 0x010fc80000000100 */
[----:B------:R-:W0:Y:S01]  /*0230*/  FCHK P0, R0, R7 ;  /* 0x0000000700007302 */ /* 0x000e220000000000 */
[----:B------:R-:W-:-:S04]  /*0240*/  FFMA R6, R0, R9, RZ ;  /* 0x0000000900067223 */ /* 0x000fc800000000ff */
[----:B------:R-:W-:-:S04]  /*0250*/  FFMA R8, -R7, R6, R0 ;  /* 0x0000000607087223 */ /* 0x000fc80000000100 */
[----:B------:R-:W-:Y:S01]  /*0260*/  FFMA R9, R9, R8, R6 ;  /* 0x0000000809097223 */ /* 0x000fe20000000006 */
[----:B0-----:R-:W-:Y:S06]  /*0270*/  @!P0 BRA `(.L_x_63) ;  /* 0x00000000000c8947 */ /* 0x001fec0003800000 */
[----:B------:R-:W-:-:S07]  /*0280*/  MOV R2, 0x2a0 ;  /* 0x000002a000027802 */ /* 0x000fce0000000f00 */
[----:B------:R-:W-:Y:S05]  /*0290*/  CALL.REL.NOINC `($__internal_6_$__cuda_sm3x_div_rn_noftz_f32_slowpath) ;  /* 0x0000000000107944 */ /* 0x000fea0003c00000 */
[----:B------:R-:W-:-:S07]  /*02a0*/  IMAD.MOV.U32 R9, RZ, RZ, R0 ;  /* 0x000000ffff097224 */ /* 0x000fce00078e0000 */
.L_x_63:
[----:B------:R-:W-:Y:S05]  /*02b0*/  BSYNC.RECONVERGENT B0 ;  /* 0x0000000000007941 */ /* 0x000fea0003800200 */
.L_x_62:
[----:B------:R-:W-:Y:S01]  /*02c0*/  STG.E desc[UR4][R4.64], R9 ;  /* 0x0000000904007986 */ /* 0x000fe2000c101904 */
[----:B------:R-:W-:Y:S05]  /*02d0*/  EXIT ;  /* 0x000000000000794d */ /* 0x000fea0003800000 */
        .weak           $__internal_6_$__cuda_sm3x_div_rn_noftz_f32_slowpath
        .type           $__internal_6_$__cuda_sm3x_div_rn_noftz_f32_slowpath,@function
        .size           $__internal_6_$__cuda_sm3x_div_rn_noftz_f32_slowpath,(.L_x_119 - $__internal_6_$__cuda_sm3x_div_rn_noftz_f32_slowpath)
$__internal_6_$__cuda_sm3x_div_rn_noftz_f32_slowpath:
[----:B------:R-:W-:Y:S01]  /*02e0*/  SHF.R.U32.HI R6, RZ, 0x17, R7 ;  /* 0x00000017ff067819 */ /* 0x000fe20000011607 */
[----:B------:R-:W-:Y:S01]  /*02f0*/  BSSY.RECONVERGENT B1, `(.L_x_64) ;  /* 0x0000064000017945 */ /* 0x000fe20003800200 */
[--C-:B------:R-:W-:Y:S01]  /*0300*/  SHF.R.U32.HI R3, RZ, 0x17, R0.reuse ;  /* 0x00000017ff037819 */ /* 0x100fe20000011600 */
[----:B------:R-:W-:Y:S01]  /*0310*/  IMAD.MOV.U32 R9, RZ, RZ, R0 ;  /* 0x000000ffff097224 */ /* 0x000fe200078e0000 */
        /* <DEDUP_REMOVED lines=8> */
[----:B------:R-:W-:Y:S01]  /*03a0*/  FSETP.GTU.FTZ.AND P0, PT, |R0|, +INF , PT ;  /* 0x7f8000000000780b */ /* 0x000fe20003f1c200 */
[----:B------:R-:W-:Y:S01]  /*03b0*/  IMAD.MOV.U32 R3, RZ, RZ, R7 ;  /* 0x000000ffff037224 */ /* 0x000fe200078e0007 */
        /* <DEDUP_REMOVED lines=22> */
.L_x_65:
[----:B------:R-:W-:Y:S01]  /*0520*/  LEA R0, R8, 0xc0800000, 0x17 ;  /* 0xc080000008007811 */ /* 0x000fe200078eb8ff */
[----:B------:R-:W-:Y:S01]  /*0530*/  VIADD R6, R6, 0xffffff81 ;  /* 0xffffff8106067836 */ /* 0x000fe20000000000 */
[----:B------:R-:W-:Y:S03]  /*0540*/  BSSY.RECONVERGENT B2, `(.L_x_70) ;  /* 0x0000035000027945 */ /* 0x000fe60003800200 */
[----:B------:R-:W-:Y:S02]  /*0550*/  IMAD.IADD R7, R7, 0x1, -R0 ;  /* 0x0000000107077824 */ /* 0x000fe400078e0a00 */
[C---:B------:R-:W-:Y:S02]  /*0560*/  IMAD R0, R6.reuse, -0x800000, R9 ;  /* 0xff80000006007824 */ /* 0x040fe400078e0209 */
[----:B------:R0:W1:Y:S01]  /*0570*/  MUFU.RCP R3, R7 ;  /* 0x0000000700037308 */ /* 0x0000620000001000 */
[----:B------:R-:W-:Y:S01]  /*0580*/  FADD.FTZ R11, -R7, -RZ ;  /* 0x800000ff070b7221 */ /* 0x000fe20000010100 */
[----:B0-----:R-:W-:-:S05]  /*0590*/  IADD3 R7, PT, PT, R6, 0x7f, -R8 ;  /* 0x0000007f06077810 */ /* 0x001fca0007ffe808 */
[----:B------:R-:W-:Y:S02]  /*05a0*/  IMAD.IADD R7, R7, 0x1, R10 ;  /* 0x0000000107077824 */ /* 0x000fe400078e020a */
[----:B-1----:R-:W-:-:S04]  /*05b0*/  FFMA R12, R3, R11, 1 ;  /* 0x3f800000030c7423 */ /* 0x002fc8000000000b */
[----:B------:R-:W-:-:S04]  /*05c0*/  FFMA R14, R3, R12, R3 ;  /* 0x0000000c030e7223 */ /* 0x000fc80000000003 */
[----:B------:R-:W-:-:S04]  /*05d0*/  FFMA R3, R0, R14, RZ ;  /* 0x0000000e00037223 */ /* 0x000fc800000000ff */
[----:B------:R-:W-:-:S04]  /*05e0*/  FFMA R12, R11, R3, R0 ;  /* 0x000000030b0c7223 */ /* 0x000fc80000000000 */
[----:B------:R-:W-:-:S04]  /*05f0*/  FFMA R9, R14, R12, R3 ;  /* 0x0000000c0e097223 */ /* 0x000fc80000000003 */
[----:B------:R-:W-:-:S04]  /*0600*/  FFMA R12, R11, R9, R0 ;  /* 0x000000090b0c7223 */ /* 0x000fc80000000000 */
        /* <DEDUP_REMOVED lines=14> */
[-CC-:B------:R-:W-:Y:S01]  /*06f0*/  FFMA.RZ R3, R14, R12.reuse, R9.reuse ;  /* 0x0000000c0e037223 */ /* 0x180fe2000000c009 */
[----:B------:R-:W-:Y:S02]  /*0700*/  VIADD R8, R10, 0x20 ;  /* 0x000000200a087836 */ /* 0x000fe40000000000 */
[-CC-:B------:R-:W-:Y:S01]  /*0710*/  FFMA.RM R6, R14, R12.reuse, R9.reuse ;  /* 0x0000000c0e067223 */ /* 0x180fe20000004009 */
[----:B------:R-:W-:Y:S02]  /*0720*/  ISETP.NE.AND P2, PT, R10, RZ, PT ;  /* 0x000000ff0a00720c */ /* 0x000fe40003f45270 */
[----:B------:R-:W-:Y:S01]  /*0730*/  LOP3.LUT R7, R3, 0x7fffff, RZ, 0xc0, !PT ;  /* 0x007fffff03077812 */ /* 0x000fe200078ec0ff */
[----:B------:R-:W-:Y:S01]  /*0740*/  FFMA.RP R3, R14, R12, R9 ;  /* 0x0000000c0e037223 */ /* 0x000fe20000008009 */
[----:B------:R-:W-:Y:S01]  /*0750*/  IMAD.MOV R9, RZ, RZ, -R10 ;  /* 0x000000ffff097224 */ /* 0x000fe200078e0a0a */
[----:B------:R-:W-:Y:S02]  /*0760*/  ISETP.NE.AND P1, PT, R10, RZ, PT ;  /* 0x000000ff0a00720c */ /* 0x000fe40003f25270 */
        /* <DEDUP_REMOVED lines=14> */
.L_x_72:
[----:B------:R-:W-:-:S04]  /*0850*/  LOP3.LUT R0, R0, 0x80000000, RZ, 0xc0, !PT ;  /* 0x8000000000007812 */ /* 0x000fc800078ec0ff */
[----:B------:R-:W-:Y:S01]  /*0860*/  LOP3.LUT R0, R0, 0x7f800000, RZ, 0xfc, !PT ;  /* 0x7f80000000007812 */ /* 0x000fe200078efcff */
[----:B------:R-:W-:Y:S06]  /*0870*/  BRA `(.L_x_73) ;  /* 0x0000000000047947 */ /* 0x000fec0003800000 */
.L_x_71:
[----:B------:R-:W-:-:S07]  /*0880*/  IMAD R0, R7, 0x800000, R0 ;  /* 0x0080000007007824 */ /* 0x000fce00078e0200 */
.L_x_73:
[----:B------:R-:W-:Y:S05]  /*0890*/  BSYNC.RECONVERGENT B2 ;  /* 0x0000000000027941 */ /* 0x000fea0003800200 */
.L_x_70:
[----:B------:R-:W-:Y:S05]  /*08a0*/  BRA `(.L_x_74) ;  /* 0x0000000000207947 */ /* 0x000fea0003800000 */
.L_x_69:
[----:B------:R-:W-:-:S04]  /*08b0*/  LOP3.LUT R0, R7, 0x80000000, R9, 0x48, !PT ;  /* 0x8000000007007812 */ /* 0x000fc800078e4809 */
[----:B------:R-:W-:Y:S01]  /*08c0*/  LOP3.LUT R0, R0, 0x7f800000, RZ, 0xfc, !PT ;  /* 0x7f80000000007812 */ /* 0x000fe200078efcff */
[----:B------:R-:W-:Y:S06]  /*08d0*/  BRA `(.L_x_74) ;  /* 0x0000000000147947 */ /* 0x000fec0003800000 */
.L_x_68:
[----:B------:R-:W-:Y:S01]  /*08e0*/  LOP3.LUT R0, R7, 0x80000000, R9, 0x48, !PT ;  /* 0x8000000007007812 */ /* 0x000fe200078e4809 */
[----:B------:R-:W-:Y:S06]  /*08f0*/  BRA `(.L_x_74) ;  /* 0x00000000000c7947 */ /* 0x000fec0003800000 */
.L_x_67:
[----:B------:R-:W0:Y:S01]  /*0900*/  MUFU.RSQ R0, -QNAN ;  /* 0xffc0000000007908 */ /* 0x000e220000001400 */
[----:B------:R-:W-:Y:S05]  /*0910*/  BRA `(.L_x_74) ;  /* 0x0000000000047947 */ /* 0x000fea0003800000 */
.L_x_66:
[----:B------:R-:W-:-:S07]  /*0920*/  FADD.FTZ R0, R0, R3 ;  /* 0x0000000300007221 */ /* 0x000fce0000010000 */
.L_x_74:
[----:B------:R-:W-:Y:S05]  /*0930*/  BSYNC.RECONVERGENT B1 ;  /* 0x0000000000017941 */ /* 0x000fea0003800200 */
.L_x_64:
[----:B------:R-:W-:-:S04]  /*0940*/  IMAD.MOV.U32 R3, RZ, RZ, 0x0 ;  /* 0x00000000ff037424 */ /* 0x000fc800078e00ff */
[----:B0-----:R-:W-:Y:S05]  /*0950*/  RET.REL.NODEC R2 `(_Z5prox1PfS_fiii) ;  /* 0xfffffff402a87950 */ /* 0x001fea0003c3ffff */
.L_x_75:
        /* <DEDUP_REMOVED lines=10> */
.L_x_119:


//--------------------- .text._Z6mulphiP6float2S0_iiii --------------------------
	.section	.text._Z6mulphiP6float2S0_iiii,"ax",@progbits
	.align	128
        .global         _Z6mulphiP6float2S0_iiii
        .type           _Z6mulphiP6float2S0_iiii,@function
        .size           _Z6mulphiP6float2S0_iiii,(.L_x_125 - _Z6mulphiP6float2S0_iiii)
        .other          _Z6mulphiP6float2S0_iiii,@"STO_CUDA_ENTRY STV_DEFAULT"
_Z6mulphiP6float2S0_iiii:
.text._Z6mulphiP6float2S0_iiii:
        /* <DEDUP_REMOVED lines=21> */
[----:B------:R-:W-:Y:S01]  /*0150*/  IMAD R9, R6, UR8, R7 ;  /* 0x0000000806097c24 */ /* 0x000fe2000f8e0207 */
[----:B------:R-:W2:Y:S03]  /*0160*/  LDCU UR6, c[0x0][0x390] ;  /* 0x00007200ff0677ac */ /* 0x000ea60008000800 */
[----:B------:R-:W-:Y:S02]  /*0170*/  IMAD R9, R9, UR7, R0 ;  /* 0x0000000709097c24 */ /* 0x000fe4000f8e0200 */
[----:B------:R-:W3:Y:S02]  /*0180*/  LDC.64 R4, c[0x0][0x388] ;  /* 0x0000e200ff047b82 */ /* 0x000ee40000000a00 */
[----:B0-----:R-:W-:-:S04]  /*0190*/  IMAD.WIDE R2, R9, 0x8, R2 ;  /* 0x0000000809027825 */ /* 0x001fc800078e0202 */
[----:B---3--:R-:W-:Y:S02]  /*01a0*/  IMAD.WIDE.U32 R4, R7, 0x8, R4 ;  /* 0x0000000807047825 */ /* 0x008fe400078e0004 */
[----:B-1----:R-:W3:Y:S04]  /*01b0*/  LDG.E.64 R6, desc[UR4][R2.64] ;  /* 0x0000000402067981 */ /* 0x002ee8000c1e1b00 */
[----:B------:R-:W4:Y:S01]  /*01c0*/  LDG.E.64 R8, desc[UR4][R4.64] ;  /* 0x0000000404087981 */ /* 0x000f22000c1e1b00 */
[----:B--2---:R-:W-:-:S05]  /*01d0*/  I2FP.F32.S32 R0, UR6 ;  /* 0x0000000600007c45 */ /* 0x004fca0008201400 */
[----:B---3--:R-:W-:-:S04]  /*01e0*/  FMUL R10, R7, R0 ;  /* 0x00000000070a7220 */ /* 0x008fc80000400000 */
[----:B----4-:R-:W-:-:S04]  /*01f0*/  FMUL R11, R9, R10 ;  /* 0x0000000a090b7220 */ /* 0x010fc80000400000 */
[----:B------:R-:W-:-:S05]  /*0200*/  FFMA R11, R6, R8, -R11 ;  /* 0x00000008060b7223 */ /* 0x000fca000000080b */
[----:B------:R-:W-:Y:S04]  /*0210*/  STG.E desc[UR4][R2.64], R11 ;  /* 0x0000000b02007986 */ /* 0x000fe8000c101904 */
[----:B------:R-:W2:Y:S01]  /*0220*/  LDG.E R8, desc[UR4][R4.64] ;  /* 0x0000000404087981 */ /* 0x000ea2000c1e1900 */
[----:B------:R-:W-:Y:S01]  /*0230*/  FMUL R0, R6, R0 ;  /* 0x0000000006007220 */ /* 0x000fe20000400000 */
[----:B--2---:R-:W-:-:S04]  /*0240*/  FMUL R8, R7, R8 ;  /* 0x0000000807087220 */ /* 0x004fc80000400000 */
[----:B------:R-:W-:-:S05]  /*0250*/  FFMA R9, R9, R0, R8 ;  /* 0x0000000009097223 */ /* 0x000fca0000000008 */
[----:B------:R-:W-:Y:S01]  /*0260*/  STG.E desc[UR4][R2.64+0x4], R9 ;  /* 0x0000040902007986 */ /* 0x000fe2000c101904 */
[----:B------:R-:W-:Y:S05]  /*0270*/  EXIT ;  /* 0x000000000000794d */ /* 0x000fea0003800000 */
.L_x_76:
        /* <DEDUP_REMOVED lines=16> */
.L_x_125:


//--------------------- .text._Z9takethetaPfii    --------------------------
	.section	.text._Z9takethetaPfii,"ax",@progbits
	.align	128
        .global         _Z9takethetaPfii
        .type           _Z9takethetaPfii,@function
        .size           _Z9takethetaPfii,(.L_x_120 - _Z9takethetaPfii)
        .other          _Z9takethetaPfii,@"STO_CUDA_ENTRY STV_DEFAULT"
_Z9takethetaPfii:
.text._Z9takethetaPfii:
[----:B------:R-:W-:Y:S01]  /*0000*/  LDC R1, c[0x0][0x37c] ;  /* 0x0000df00ff017b82 */ /* 0x000fe20000000800 */
[----:B------:R-:W0:Y:S07]  /*0010*/  S2R R3, SR_TID.X ;  /* 0x0000000000037919 */ /* 0x000e2e0000002100 */
[----:B------:R-:W0:Y:S01]  /*0020*/  S2UR UR4, SR_CTAID.X ;  /* 0x00000000000479c3 */ /* 0x000e220000002500 */
[----:B------:R-:W1:Y:S07]  /*0030*/  LDCU UR5, c[0x0][0x388] ;  /* 0x00007100ff0577ac */ /* 0x000e6e0008000800 */
[----:B------:R-:W0:Y:S02]  /*0040*/  LDC R2, c[0x0][0x360] ;  /* 0x0000d800ff027b82 */ /* 0x000e240000000800 */
[----:B0-----:R-:W-:-:S05]  /*0050*/  IMAD R2, R2, UR4, R3 ;  /* 0x0000000402027c24 */ /* 0x001fca000f8e0203 */
[----:B-1----:R-:W-:-:S13]  /*0060*/  ISETP.GE.AND P0, PT, R2, UR5, PT ;  /* 0x0000000502007c0c */ /* 0x002fda000bf06270 */
[----:B------:R-:W-:Y:S05]  /*0070*/  @P0 EXIT ;  /* 0x000000000000094d */ /* 0x000fea0003800000 */
[----:B------:R-:W-:Y:S01]  /*0080*/  I2FP.F32.S32 R3, UR5 ;  /* 0x0000000500037c45 */ /* 0x000fe20008201400 */
[----:B------:R-:W0:Y:S01]  /*0090*/  LDCU.64 UR4, c[0x0][0x358] ;  /* 0x00006b00ff0477ac */ /* 0x000e220008000a00 */
[----:B------:R-:W-:Y:S01]  /*00a0*/  I2FP.F32.S32 R0, R2 ;  /* 0x0000000200007245 */ /* 0x000fe20000201400 */
[----:B------:R-:W-:Y:S01]  /*00b0*/  BSSY.RECONVERGENT B0, `(.L_x_77) ;  /* 0x000000c000007945 */ /* 0x000fe20003800200 */
[----:B------:R-:W1:Y:S08]  /*00c0*/  MUFU.RCP R4, R3 ;  /* 0x0000000300047308 */ /* 0x000e700000001000 */
[----:B------:R-:W2:Y:S01]  /*00d0*/  FCHK P0, R0, R3 ;  /* 0x0000000300007302 */ /* 0x000ea20000000000 */
[----:B-1----:R-:W-:-:S04]  /*00e0*/  FFMA R5, -R3, R4, 1 ;  /* 0x3f80000003057423 */ /* 0x002fc80000000104 */
[----:B------:R-:W-:-:S04]  /*00f0*/  FFMA R5, R4, R5, R4 ;  /* 0x0000000504057223 */ /* 0x000fc80000000004 */
[----:B------:R-:W-:-:S04]  /*0100*/  FFMA R4, R0, R5, RZ ;  /* 0x0000000500047223 */ /* 0x000fc800000000ff */
[----:B------:R-:W-:-:S04]  /*0110*/  FFMA R6, -R3, R4, R0 ;  /* 0x0000000403067223 */ /* 0x000fc80000000100 */
[----:B------:R-:W-:Y:S01]  /*0120*/  FFMA R10, R5, R6, R4 ;  /* 0x00000006050a7223 */ /* 0x000fe20000000004 */
[----:B0-2---:R-:W-:Y:S06]  /*0130*/  @!P0 BRA `(.L_x_78) ;  /* 0x00000000000c8947 */ /* 0x005fec0003800000 */
[----:B------:R-:W-:-:S07]  /*0140*/  MOV R4, 0x160 ;  /* 0x0000016000047802 */ /* 0x000fce0000000f00 */
[----:B------:R-:W-:Y:S05]  /*0150*/  CALL.REL.NOINC `($__internal_7_$__cuda_sm3x_div_rn_noftz_f32_slowpath) ;  /* 0x0000000000387944 */ /* 0x000fea0003c00000 */
[----:B------:R-:W-:-:S07]  /*0160*/  IMAD.MOV.U32 R10, RZ, RZ, R0 ;  /* 0x000000ffff0a7224 */ /* 0x000fce00078e0000 */
.L_x_78:
[----:B------:R-:W-:Y:S05]  /*0170*/  BSYNC.RECONVERGENT B0 ;  /* 0x0000000000007941 */ /* 0x000fea0003800200 */
.L_x_77:
[----:B------:R-:W0:Y:S01]  /*0180*/  LDCU UR6, c[0x0][0x38c] ;  /* 0x00007180ff0677ac */ /* 0x000e220008000800 */
[----:B------:R-:W1:Y:S01]  /*0190*/  F2F.F64.F32 R4, R10 ;  /* 0x0000000a00047310 */ /* 0x000e620000201800 */
[----:B------:R-:W2:Y:S01]  /*01a0*/  LDC.64 R8, c[0x0][0x380] ;  /* 0x0000e000ff087b82 */ /* 0x000ea20000000a00 */
[----:B------:R-:W-:-:S06]  /*01b0*/  UMOV UR7, 0x400921fb ;  /* 0x400921fb00077882 */ /* 0x000fcc0000000000 */
[----:B0-----:R-:W0:Y:S01]  /*01c0*/  I2F.F64 R6, UR6 ;  /* 0x0000000600067d12 */ /* 0x001e220008201c00 */
[----:B------:R-:W-:Y:S02]  /*01d0*/  UMOV UR6, 0x54442d18 ;  /* 0x54442d1800067882 */ /* 0x000fe40000000000 */
[----:B-1----:R-:W-:Y:S01]  /*01e0*/  DMUL R4, R4, UR6 ;  /* 0x0000000604047c28 */ /* 0x002fe20008000000 */
[----:B--2---:R-:W-:-:S07]  /*01f0*/  IMAD.WIDE R2, R2, 0x4, R8 ;  /* 0x0000000402027825 */ /* 0x004fce00078e0208 */
[----:B0-----:R-:W-:-:S10]  /*0200*/  DMUL R4, R4, R6 ;  /* 0x0000000604047228 */ /* 0x001fd40000000000 */
[----:B------:R-:W0:Y:S02]  /*0210*/  F2F.F32.F64 R5, R4 ;  /* 0x0000000400057310 */ /* 0x000e240000301000 */
[----:B0-----:R-:W-:Y:S01]  /*0220*/  STG.E desc[UR4][R2.64], R5 ;  /* 0x0000000502007986 */ /* 0x001fe2000c101904 */
[----:B------:R-:W-:Y:S05]  /*0230*/  EXIT ;  /* 0x000000000000794d */ /* 0x000fea0003800000 */
        .weak           $__internal_7_$__cuda_sm3x_div_rn_noftz_f32_slowpath
        .type           $__internal_7_$__cuda_sm3x_div_rn_noftz_f32_slowpath,@function
        .size           $__internal_7_$__cuda_sm3x_div_rn_noftz_f32_slowpath,(.L_x_120 - $__internal_7_$__cuda_sm3x_div_rn_noftz_f32_slowpath)
$__internal_7_$__cuda_sm3x_div_rn_noftz_f32_slowpath:
[--C-:B------:R-:W-:Y:S01]  /*0240*/  SHF.R.U32.HI R6, RZ, 0x17, R3.reuse ;  /* 0x00000017ff067819 */ /* 0x100fe20000011603 */
[----:B------:R-:W-:Y:S01]  /*0250*/  BSSY.RECONVERGENT B1, `(.L_x_79) ;  /* 0x0000064000017945 */ /* 0x000fe20003800200 */
[--C-:B------:R-:W-:Y:S01]  /*0260*/  SHF.R.U32.HI R5, RZ, 0x17, R0.reuse ;  /* 0x00000017ff057819 */ /* 0x100fe20000011600 */
[----:B------:R-:W-:Y:S01]  /*0270*/  IMAD.MOV.U32 R7, RZ, RZ, R0 ;  /* 0x000000ffff077224 */ /* 0x000fe200078e0000 */
[----:B------:R-:W-:Y:S01]  /*0280*/  LOP3.LUT R6, R6, 0xff, RZ, 0xc0, !PT ;  /* 0x000000ff06067812 */ /* 0x000fe200078ec0ff */
[----:B------:R-:W-:Y:S01]  /*0290*/  IMAD.MOV.U32 R8, RZ, RZ, R3 ;  /* 0x000000ffff087224 */ /* 0x000fe200078e0003 */
        /* <DEDUP_REMOVED lines=30> */
.L_x_80:
[----:B------:R-:W-:Y:S01]  /*0480*/  LEA R3, R6, 0xc0800000, 0x17 ;  /* 0xc080000006037811 */ /* 0x000fe200078eb8ff */
[----:B------:R-:W-:Y:S01]  /*0490*/  VIADD R5, R5, 0xffffff81 ;  /* 0xffffff8105057836 */ /* 0x000fe20000000000 */
[----:B------:R-:W-:Y:S03]  /*04a0*/  BSSY.RECONVERGENT B2, `(.L_x_85) ;  /* 0x0000035000027945 */ /* 0x000fe60003800200 */
[----:B------:R-:W-:Y:S01]  /*04b0*/  IMAD.IADD R3, R8, 0x1, -R3 ;  /* 0x0000000108037824 */ /* 0x000fe200078e0a03 */
[C---:B------:R-:W-:Y:S01]  /*04c0*/  IADD3 R6, PT, PT, R5.reuse, 0x7f, -R6 ;  /* 0x0000007f05067810 */ /* 0x040fe20007ffe806 */
[----:B------:R-:W-:Y:S02]  /*04d0*/  IMAD R0, R5, -0x800000, R7 ;  /* 0xff80000005007824 */ /* 0x000fe400078e0207 */
[----:B------:R-:W0:Y:S01]  /*04e0*/  MUFU.RCP R8, R3 ;  /* 0x0000000300087308 */ /* 0x000e220000001000 */
[----:B------:R-:W-:Y:S01]  /*04f0*/  FADD.FTZ R11, -R3, -RZ ;  /* 0x800000ff030b7221 */ /* 0x000fe20000010100 */
[----:B------:R-:W-:-:S03]  /*0500*/  IMAD.IADD R6, R6, 0x1, R9 ;  /* 0x0000000106067824 */ /* 0x000fc600078e0209 */
        /* <DEDUP_REMOVED lines=21> */
[CCC-:B------:R-:W-:Y:S01]  /*0660*/  FFMA.RM R6, R10.reuse, R8.reuse, R7.reuse ;  /* 0x000000080a067223 */ /* 0x1c0fe20000004007 */
[C---:B------:R-:W-:Y:S02]  /*0670*/  ISETP.NE.AND P2, PT, R9.reuse, RZ, PT ;  /* 0x000000ff0900720c */ /* 0x040fe40003f45270 */
[----:B------:R-:W-:Y:S02]  /*0680*/  ISETP.NE.AND P1, PT, R9, RZ, PT ;  /* 0x000000ff0900720c */ /* 0x000fe40003f25270 */
[----:B------:R-:W-:Y:S01]  /*0690*/  LOP3.LUT R5, R3, 0x7fffff, RZ, 0xc0, !PT ;  /* 0x007fffff03057812 */ /* 0x000fe200078ec0ff */
[----:B------:R-:W-:Y:S01]  /*06a0*/  FFMA.RP R3, R10, R8, R7 ;  /* 0x000000080a037223 */ /* 0x000fe20000008007 */
[----:B------:R-:W-:Y:S02]  /*06b0*/  VIADD R8, R9, 0x20 ;  /* 0x0000002009087836 */ /* 0x000fe40000000000 */
[----:B------:R-:W-:Y:S01]  /*06c0*/  LOP3.LUT R5, R5, 0x800000, RZ, 0xfc, !PT ;  /* 0x0080000005057812 */ /* 0x000fe200078efcff */
[----:B------:R-:W-:Y:S01]  /*06d0*/  IMAD.MOV R7, RZ, RZ, -R9 ;  /* 0x000000ffff077224 */ /* 0x000fe200078e0a09 */
[----:B------:R-:W-:-:S02]  /*06e0*/  FSETP.NEU.FTZ.AND P0, PT, R3, R6, PT ;  /* 0x000000060300720b */ /* 0x000fc40003f1d000 */
[----:B------:R-:W-:Y:S02]  /*06f0*/  SHF.L.U32 R8, R5, R8, RZ ;  /* 0x0000000805087219 */ /* 0x000fe400000006ff */
[----:B------:R-:W-:Y:S02]  /*0700*/  SEL R6, R7, RZ, P2 ;  /* 0x000000ff07067207 */ /* 0x000fe40001000000 */
[----:B------:R-:W-:Y:S02]  /*0710*/  ISETP.NE.AND P1, PT, R8, RZ, P1 ;  /* 0x000000ff0800720c */ /* 0x000fe40000f25270 */
[----:B------:R-:W-:Y:S02]  /*0720*/  SHF.R.U32.HI R6, RZ, R6, R5 ;  /* 0x00000006ff067219 */ /* 0x000fe40000011605 */
[----:B------:R-:W-:Y:S02]  /*0730*/  PLOP3.LUT P0, PT, P0, P1, PT, 0xf8, 0x8f ;  /* 0x00000000008f781c */ /* 0x000fe40000703f70 */
[----:B------:R-:W-:-:S02]  /*0740*/  SHF.R.U32.HI R8, RZ, 0x1, R6 ;  /* 0x00000001ff087819 */ /* 0x000fc40000011606 */
[----:B------:R-:W-:-:S04]  /*0750*/  SEL R3, RZ, 0x1, !P0 ;  /* 0x00000001ff037807 */ /* 0x000fc80004000000 */
[----:B------:R-:W-:-:S04]  /*0760*/  LOP3.LUT R3, R3, 0x1, R8, 0xf8, !PT ;  /* 0x0000000103037812 */ /* 0x000fc800078ef808 */
[----:B------:R-:W-:-:S05]  /*0770*/  LOP3.LUT R3, R3, R6, RZ, 0xc0, !PT ;  /* 0x0000000603037212 */ /* 0x000fca00078ec0ff */
[----:B------:R-:W-:-:S05]  /*0780*/  IMAD.IADD R3, R8, 0x1, R3 ;  /* 0x0000000108037824 */ /* 0x000fca00078e0203 */
[----:B------:R-:W-:Y:S01]  /*0790*/  LOP3.LUT R0, R3, R0, RZ, 0xfc, !PT ;  /* 0x0000000003007212 */ /* 0x000fe200078efcff */
[----:B------:R-:W-:Y:S06]  /*07a0*/  BRA `(.L_x_88) ;  /* 0x0000000000107947 */ /* 0x000fec0003800000 */
.L_x_87:
[----:B------:R-:W-:-:S04]  /*07b0*/  LOP3.LUT R0, R0, 0x80000000, RZ, 0xc0, !PT ;  /* 0x8000000000007812 */ /* 0x000fc800078ec0ff */
[----:B------:R-:W-:Y:S01]  /*07c0*/  LOP3.LUT R0, R0, 0x7f800000, RZ, 0xfc, !PT ;  /* 0x7f80000000007812 */ /* 0x000fe200078efcff */
[----:B------:R-:W-:Y:S06]  /*07d0*/  BRA `(.L_x_88) ;  /* 0x0000000000047947 */ /* 0x000fec0003800000 */
.L_x_86:
[----:B------:R-:W-:-:S07]  /*07e0*/  IMAD R0, R6, 0x800000, R0 ;  /* 0x0080000006007824 */ /* 0x000fce00078e0200 */
.L_x_88:
[----:B------:R-:W-:Y:S05]  /*07f0*/  BSYNC.RECONVERGENT B2 ;  /* 0x0000000000027941 */ /* 0x000fea0003800200 */
.L_x_85:
[----:B------:R-:W-:Y:S05]  /*0800*/  BRA `(.L_x_89) ;  /* 0x0000000000207947 */ /* 0x000fea0003800000 */
.L_x_84:
[----:B------:R-:W-:-:S04]  /*0810*/  LOP3.LUT R0, R8, 0x80000000, R7, 0x48, !PT ;  /* 0x8000000008007812 */ /* 0x000fc800078e4807 */
[----:B------:R-:W-:Y:S01]  /*0820*/  LOP3.LUT R0, R0, 0x7f800000, RZ, 0xfc, !PT ;  /* 0x7f80000000007812 */ /* 0x000fe200078efcff */
[----:B------:R-:W-:Y:S06]  /*0830*/  BRA `(.L_x_89) ;  /* 0x0000000000147947 */ /* 0x000fec0003800000 */
.L_x_83:
[----:B------:R-:W-:Y:S01]  /*0840*/  LOP3.LUT R0, R8, 0x80000000, R7, 0x48, !PT ;  /* 0x8000000008007812 */ /* 0x000fe200078e4807 */
[----:B------:R-:W-:Y:S06]  /*0850*/  BRA `(.L_x_89) ;  /* 0x00000000000c7947 */ /* 0x000fec0003800000 */
.L_x_82:
[----:B------:R-:W0:Y:S01]  /*0860*/  MUFU.RSQ R0, -QNAN ;  /* 0xffc0000000007908 */ /* 0x000e220000001400 */
[----:B------:R-:W-:Y:S05]  /*0870*/  BRA `(.L_x_89) ;  /* 0x0000000000047947 */ /* 0x000fea0003800000 */
.L_x_81:
[----:B------:R-:W-:-:S07]  /*0880*/  FADD.FTZ R0, R0, R3 ;  /* 0x0000000300007221 */ /* 0x000fce0000010000 */
.L_x_89:
[----:B------:R-:W-:Y:S05]  /*0890*/  BSYNC.RECONVERGENT B1 ;  /* 0x0000000000017941 */ /* 0x000fea0003800200 */
.L_x_79:
[----:B------:R-:W-:-:S04]  /*08a0*/  IMAD.MOV.U32 R5, RZ, RZ, 0x0 ;  /* 0x00000000ff057424 */ /* 0x000fc800078e00ff */
[----:B0-----:R-:W-:Y:S05]  /*08b0*/  RET.REL.NODEC R4 `(_Z9takethetaPfii) ;  /* 0xfffffff404d07950 */ /* 0x001fea0003c3ffff */
.L_x_90:
        /* <DEDUP_REMOVED lines=12> */
.L_x_120:


//--------------------- .text._Z6recphiP6float2S0_S0_iiii --------------------------
	.section	.text._Z6recphiP6float2S0_S0_iiii,"ax",@progbits
	.align	128
        .global         _Z6recphiP6float2S0_S0_iiii
        .type           _Z6recphiP6float2S0_S0_iiii,@function
        .size           _Z6recphiP6float2S0_S0_iiii,(.L_x_127 - _Z6recphiP6float2S0_S0_iiii)
        .other          _Z6recphiP6float2S0_S0_iiii,@"STO_CUDA_ENTRY STV_DEFAULT"
_Z6recphiP6float2S0_S0_iiii:
.text._Z6recphiP6float2S0_S0_iiii:
[----:B------:R-:W-:Y:S01]  /*0000*/  LDC R1, c[0x0][0x37c] ;  /* 0x0000df00ff017b82 */ /* 0x000fe20000000800 */
[----:B------:R-:W0:Y:S07]  /*0010*/  S2R R2, SR_TID.Z ;  /* 0x0000000000027919 */ /* 0x000e2e0000002300 */
[----:B------:R-:W1:Y:S01]  /*0020*/  S2UR UR4, SR_CTAID.Y ;  /* 0x00000000000479c3 */ /* 0x000e620000002600 */
[----:B------:R-:W2:Y:S01]  /*0030*/  LDCU UR8, c[0x0][0x3a4] ;  /* 0x00007480ff0877ac */ /* 0x000ea20008000800 */
[----:B------:R-:W3:Y:S01]  /*0040*/  S2R R0, SR_TID.X ;  /* 0x0000000000007919 */ /* 0x000ee20000002100 */
[----:B------:R-:W4:Y:S05]  /*0050*/  S2R R6, SR_TID.Y ;  /* 0x0000000000067919 */ /* 0x000f2a0000002200 */
[----:B------:R-:W3:Y:S01]  /*0060*/  LDC R7, c[0x0][0x360] ;  /* 0x0000d800ff077b82 */ /* 0x000ee20000000800 */
[----:B------:R-:W1:Y:S07]  /*0070*/  LDCU UR5, c[0x0][0x364] ;  /* 0x00006c80ff0577ac */ /* 0x000e6e0008000800 */
[----:B------:R-:W0:Y:S08]  /*0080*/  S2UR UR7, SR_CTAID.Z ;  /* 0x00000000000779c3 */ /* 0x000e300000002700 */
[----:B------:R-:W0:Y:S01]  /*0090*/  LDC R11, c[0x0][0x368] ;  /* 0x0000da00ff0b7b82 */ /* 0x000e220000000800 */
[----:B-1----:R-:W-:-:S07]  /*00a0*/  UIMAD UR4, UR4, UR5, URZ ;  /* 0x00000005040472a4 */ /* 0x002fce000f8e02ff */
[----:B------:R-:W3:Y:S08]  /*00b0*/  S2UR UR6, SR_CTAID.X ;  /* 0x00000000000679c3 */ /* 0x000ef00000002500 */
[----:B------:R-:W1:Y:S01]  /*00c0*/  LDC R12, c[0x0][0x398] ;  /* 0x0000e600ff0c7b82 */ /* 0x000e620000000800 */
[----:B0-----:R-:W-:-:S05]  /*00d0*/  IMAD R11, R11, UR7, R2 ;  /* 0x000000070b0b7c24 */ /* 0x001fca000f8e0202 */
[----:B--2---:R-:W-:Y:S01]  /*00e0*/  ISETP.GE.AND P0, PT, R11, UR8, PT ;  /* 0x000000080b007c0c */ /* 0x004fe2000bf06270 */
[----:B---3--:R-:W-:Y:S01]  /*00f0*/  IMAD R7, R7, UR6, R0 ;  /* 0x0000000607077c24 */ /* 0x008fe2000f8e0200 */
[----:B----4-:R-:W-:-:S04]  /*0100*/  IADD3 R0, PT, PT, R6, UR4, RZ ;  /* 0x0000000406007c10 */ /* 0x010fc8000fffe0ff */
[----:B------:R-:W-:-:S04]  /*0110*/  VIMNMX R2, PT, PT, R7, R0, !PT ;  /* 0x0000000007027248 */ /* 0x000fc80007fe0100 */
[----:B-1----:R-:W-:-:S13]  /*0120*/  ISETP.GE.OR P0, PT, R2, R12, P0 ;  /* 0x0000000c0200720c */ /* 0x002fda0000706670 */
[----:B------:R-:W-:Y:S05]  /*0130*/  @P0 EXIT ;  /* 0x000000000000094d */ /* 0x000fea0003800000 */
[----:B------:R-:W0:Y:S02]  /*0140*/  LDCU UR5, c[0x0][0x3a0] ;  /* 0x00007400ff0577ac */ /* 0x000e240008000800 */
[----:B0-----:R-:W-:-:S04]  /*0150*/  MOV R5, UR5 ;  /* 0x0000000500057c02 */ /* 0x001fc80008000f00 */
[----:B------:R-:W-:-:S13]  /*0160*/  ISETP.GE.AND P0, PT, R5, 0x1, PT ;  /* 0x000000010500780c */ /* 0x000fda0003f06270 */
[----:B------:R-:W-:Y:S05]  /*0170*/  @!P0 EXIT ;  /* 0x000000000000894d */ /* 0x000fea0003800000 */
[----:B------:R-:W0:Y:S01]  /*0180*/  LDC.64 R14, c[0x0][0x388] ;  /* 0x0000e200ff0e7b82 */ /* 0x000e220000000a00 */
[C---:B------:R-:W-:Y:S01]  /*0190*/  ISETP.GE.U32.AND P1, PT, R5.reuse, 0x4, PT ;  /* 0x000000040500780c */ /* 0x040fe20003f26070 */
[-C--:B------:R-:W-:Y:S01]  /*01a0*/  IMAD R4, R12, R12.reuse, RZ ;  /* 0x0000000c0c047224 */ /* 0x080fe200078e02ff */
[----:B------:R-:W-:Y:S01]  /*01b0*/  LOP3.LUT R2, R5, 0x3, RZ, 0xc0, !PT ;  /* 0x0000000305027812 */ /* 0x000fe200078ec0ff */
[----:B------:R-:W-:Y:S01]  /*01c0*/  IMAD R0, R0, R12, R7 ;  /* 0x0000000c00007224 */ /* 0x000fe200078e0207 */
[----:B------:R-:W1:Y:S01]  /*01d0*/  LDCU.64 UR8, c[0x0][0x358] ;  /* 0x00006b00ff0877ac */ /* 0x000e620008000a00 */
[----:B------:R-:W-:Y:S01]  /*01e0*/  IMAD R3, R11, R4, RZ ;  /* 0x000000040b037224 */ /* 0x000fe200078e02ff */
[----:B------:R-:W-:-:S03]  /*01f0*/  ISETP.NE.AND P0, PT, R2, RZ, PT ;  /* 0x000000ff0200720c */ /* 0x000fc60003f05270 */
[----:B------:R-:W-:Y:S02]  /*0200*/  IMAD.IADD R9, R0, 0x1, R3 ;  /* 0x0000000100097824 */ /* 0x000fe400078e0203 */
[----:B------:R-:W-:Y:S02]  /*0210*/  IMAD R3, R3, R5, R0 ;  /* 0x0000000503037224 */ /* 0x000fe400078e0200 */
[----:B------:R-:W-:Y:S02]  /*0220*/  HFMA2 R0, -RZ, RZ, 0, 0 ;  /* 0x00000000ff007431 */ /* 0x000fe400000001ff */
[----:B0-----:R-:W-:Y:S01]  /*0230*/  IMAD.WIDE R14, R9, 0x8, R14 ;  /* 0x00000008090e7825 */ /* 0x001fe200078e020e */
[----:B-1----:R-:W-:Y:S06]  /*0240*/  @!P1 BRA `(.L_x_91) ;  /* 0x0000000800789947 */ /* 0x002fec0003800000 */
[----:B------:R0:W5:Y:S01]  /*0250*/  LDG.E R22, desc[UR8][R14.64] ;  /* 0x000000080e167981 */ /* 0x000162000c1e1900 */
[-C--:B------:R-:W-:Y:S01]  /*0260*/  IABS R28, R5.reuse ;  /* 0x00000005001c7213 */ /* 0x080fe20000000000 */
[----:B------:R-:W1:Y:S01]  /*0270*/  LDCU UR5, c[0x0][0x39c] ;  /* 0x00007380ff0577ac */ /* 0x000e620008000800 */
[----:B------:R-:W-:Y:S02]  /*0280*/  IMAD R0, R12, R5, RZ ;  /* 0x000000050c007224 */ /* 0x000fe400078e02ff */
[----:B------:R-:W2:Y:S02]  /*0290*/  I2F.RP R10, R28 ;  /* 0x0000001c000a7306 */ /* 0x000ea40000209400 */
[----:B------:R-:W-:Y:S02]  /*02a0*/  IMAD R0, R11, R0, R6 ;  /* 0x000000000b007224 */ /* 0x000fe400078e0206 */
[----:B------:R-:W3:Y:S03]  /*02b0*/  LDC R6, c[0x0][0x39c] ;  /* 0x0000e700ff067b82 */ /* 0x000ee60000000800 */
[----:B------:R-:W-:-:S05]  /*02c0*/  IADD3 R0, PT, PT, R0, UR4, RZ ;  /* 0x0000000400007c10 */ /* 0x000fca000fffe0ff */
[----:B------:R-:W-:Y:S01]  /*02d0*/  IMAD R7, R0, R12, R7 ;  /* 0x0000000c00077224 */ /* 0x000fe200078e0207 */
[----:B------:R-:W-:Y:S01]  /*02e0*/  LOP3.LUT R0, R5, 0x7ffffffc, RZ, 0xc0, !PT ;  /* 0x7ffffffc05007812 */ /* 0x000fe200078ec0ff */
[----:B--2---:R-:W2:Y:S01]  /*02f0*/  MUFU.RCP R10, R10 ;  /* 0x0000000a000a7308 */ /* 0x004ea20000001000 */
[----:B-1----:R-:W-:Y:S02]  /*0300*/  USHF.L.U32 UR6, UR5, 0x1, URZ ;  /* 0x0000000105067899 */ /* 0x002fe400080006ff */
[----:B------:R-:W-:-:S06]  /*0310*/  UIMAD UR5, UR5, 0x3, URZ ;  /* 0x00000003050578a4 */ /* 0x000fcc000f8e02ff */
[----:B------:R-:W-:Y:S02]  /*0320*/  MOV R12, UR5 ;  /* 0x00000005000c7c02 */ /* 0x000fe40008000f00 */
[----:B--2---:R-:W-:Y:S02]  /*0330*/  IADD3 R8, PT, PT, R10, 0xffffffe, RZ ;  /* 0x0ffffffe0a087810 */ /* 0x004fe40007ffe0ff */
[----:B------:R-:W-:Y:S02]  /*0340*/  MOV R10, UR6 ;  /* 0x00000006000a7c02 */ /* 0x000fe40008000f00 */
[----:B------:R1:W2:Y:S02]  /*0350*/  F2I.FTZ.U32.TRUNC.NTZ R9, R8 ;  /* 0x0000000800097305 */ /* 0x0002a4000021f000 */
[----:B-1----:R-:W-:Y:S01]  /*0360*/  MOV R8, RZ ;  /* 0x000000ff00087202 */ /* 0x002fe20000000f00 */
[----:B--2---:R-:W-:-:S04]  /*0370*/  IMAD.MOV R29, RZ, RZ, -R9 ;  /* 0x000000ffff1d7224 */ /* 0x004fc800078e0a09 */
[----:B------:R-:W-:-:S04]  /*0380*/  IMAD R29, R29, R28, RZ ;  /* 0x0000001c1d1d7224 */ /* 0x000fc800078e02ff */
[----:B------:R-:W-:-:S04]  /*0390*/  IMAD.HI.U32 R29, R9, R29, R8 ;  /* 0x0000001d091d7227 */ /* 0x000fc800078e0008 */
[----:B0--3--:R-:W-:-:S07]  /*03a0*/  IMAD.MOV R9, RZ, RZ, -R0 ;  /* 0x000000ffff097224 */ /* 0x009fce00078e0a00 */
.L_x_92:
[----:B------:R-:W0:Y:S01]  /*03b0*/  LDC R5, c[0x0][0x3a0] ;  /* 0x0000e800ff057b82 */ /* 0x000e220000000800 */
[----:B------:R-:W-:Y:S01]  /*03c0*/  IABS R16, R8 ;  /* 0x0000000800107213 */ /* 0x000fe20000000000 */
[----:B------:R-:W2:Y:S04]  /*03d0*/  LDG.E R30, desc[UR8][R14.64+0x4] ;  /* 0x000004080e1e7981 */ /* 0x000ea8000c1e1900 */
[----:B------:R-:W-:Y:S02]  /*03e0*/  IMAD.HI.U32 R29, R29, R16, RZ ;  /* 0x000000101d1d7227 */ /* 0x000fe400078e00ff */
[----:B------:R-:W1:Y:S02]  /*03f0*/  LDC.64 R26, c[0x0][0x380] ;  /* 0x0000e000ff1a7b82 */ /* 0x000e640000000a00 */
[----:B------:R-:W-:Y:S01]  /*0400*/  IMAD.MOV R13, RZ, RZ, -R29 ;  /* 0x000000ffff0d7224 */ /* 0x000fe200078e0a1d */
[----:B0-----:R-:W-:-:S05]  /*0410*/  IABS R11, R5 ;  /* 0x00000005000b7213 */ /* 0x001fca0000000000 */
[----:B------:R-:W-:Y:S02]  /*0420*/  IMAD R13, R11, R13, R16 ;  /* 0x0000000d0b0d7224 */ /* 0x000fe400078e0210 */
[----:B------:R-:W0:Y:S03]  /*0430*/  LDC.64 R16, c[0x0][0x390] ;  /* 0x0000e400ff107b82 */ /* 0x000e260000000a00 */
[----:B------:R-:W-:-:S13]  /*0440*/  ISETP.GT.U32.AND P2, PT, R28, R13, PT ;  /* 0x0000000d1c00720c */ /* 0x000fda0003f44070 */
[----:B------:R-:W-:Y:S02]  /*0450*/  @!P2 IADD3 R13, PT, PT, R13, -R11, RZ ;  /* 0x8000000b0d0da210 */ /* 0x000fe40007ffe0ff */
[----:B------:R-:W-:Y:S02]  /*0460*/  @!P2 IADD3 R29, PT, PT, R29, 0x1, RZ ;  /* 0x000000011d1da810 */ /* 0x000fe40007ffe0ff */
[----:B------:R-:W-:Y:S02]  /*0470*/  ISETP.GE.U32.AND P1, PT, R13, R28, PT ;  /* 0x0000001c0d00720c */ /* 0x000fe40003f26070 */
[----:B------:R-:W-:-:S04]  /*0480*/  LOP3.LUT R13, R8, R5, RZ, 0x3c, !PT ;  /* 0x00000005080d7212 */ /* 0x000fc800078e3cff */
[----:B------:R-:W-:Y:S02]  /*0490*/  ISETP.GE.AND P3, PT, R13, RZ, PT ;  /* 0x000000ff0d00720c */ /* 0x000fe40003f66270 */
[----:B------:R-:W-:-:S05]  /*04a0*/  LOP3.LUT R13, RZ, R5, RZ, 0x33, !PT ;  /* 0x00000005ff0d7212 */ /* 0x000fca00078e33ff */
[----:B------:R-:W-:Y:S01]  /*04b0*/  @P1 VIADD R29, R29, 0x1 ;  /* 0x000000011d1d1836 */ /* 0x000fe20000000000 */
[----:B------:R-:W-:-:S05]  /*04c0*/  ISETP.NE.AND P1, PT, R5, RZ, PT ;  /* 0x000000ff0500720c */ /* 0x000fca0003f25270 */
[----:B------:R-:W-:-:S04]  /*04d0*/  @!P3 IADD3 R29, PT, PT, -R29, RZ, RZ ;  /* 0x000000ff1d1db210 */ /* 0x000fc80007ffe1ff */
[----:B------:R-:W-:-:S05]  /*04e0*/  SEL R25, R13, R29, !P1 ;  /* 0x0000001d0d197207 */ /* 0x000fca0004800000 */
[----:B0-----:R-:W-:-:S05]  /*04f0*/  IMAD.WIDE R24, R25, 0x8, R16 ;  /* 0x0000000819187825 */ /* 0x001fca00078e0210 */
[----:B------:R-:W2:Y:S01]  /*0500*/  LDG.E.64 R18, desc[UR8][R24.64] ;  /* 0x0000000818127981 */ /* 0x000ea2000c1e1b00 */
[----:B-1----:R-:W-:-:S05]  /*0510*/  IMAD.WIDE R26, R7, 0x8, R26 ;  /* 0x00000008071a7825 */ /* 0x002fca00078e021a */
[----:B------:R-:W3:Y:S01]  /*0520*/  LDG.E.64 R20, desc[UR8][R26.64] ;  /* 0x000000081a147981 */ /* 0x000ee2000c1e1b00 */
[----:B------:R-:W0:Y:S08]  /*0530*/  I2F.RP R28, R11 ;  /* 0x0000000b001c7306 */ /* 0x000e300000209400 */
[----:B0-----:R-:W0:Y:S01]  /*0540*/  MUFU.RCP R28, R28 ;  /* 0x0000001c001c7308 */ /* 0x001e220000001000 */
[----:B--2---:R-:W-:-:S04]  /*0550*/  FMUL R23, R19, R30 ;  /* 0x0000001e13177220 */ /* 0x004fc80000400000 */
[----:B-----5:R-:W-:-:S04]  /*0560*/  FFMA R23, R18, R22, -R23 ;  /* 0x0000001612177223 */ /* 0x020fc80000000817 */
[----:B---3--:R-:W-:-:S05]  /*0570*/  FADD R29, R23, R20 ;  /* 0x00000014171d7221 */ /* 0x008fca0000000000 */
[----:B------:R1:W-:Y:S04]  /*0580*/  STG.E desc[UR8][R26.64], R29 ;  /* 0x0000001d1a007986 */ /* 0x0003e8000c101908 */
[----:B------:R-:W2:Y:S04]  /*0590*/  LDG.E R33, desc[UR8][R24.64] ;  /* 0x0000000818217981 */ /* 0x000ea8000c1e1900 */
[----:B------:R-:W3:Y:S01]  /*05a0*/  LDG.E R31, desc[UR8][R14.64] ;  /* 0x000000080e1f7981 */ /* 0x000ee2000c1e1900 */
[----:B0-----:R-:W-:-:S04]  /*05b0*/  IADD3 R22, PT, PT, R28, 0xffffffe, RZ ;  /* 0x0ffffffe1c167810 */ /* 0x001fc80007ffe0ff */
[----:B------:R0:W4:Y:S01]  /*05c0*/  F2I.FTZ.U32.TRUNC.NTZ R23, R22 ;  /* 0x0000001600177305 */ /* 0x000122000021f000 */
[----:B------:R-:W-:Y:S02]  /*05d0*/  IABS R20, R6 ;  /* 0x0000000600147213 */ /* 0x000fe40000000000 */
[----:B0-----:R-:W-:Y:S01]  /*05e0*/  MOV R22, RZ ;  /* 0x000000ff00167202 */ /* 0x001fe20000000f00 */
[----:B----4-:R-:W-:-:S04]  /*05f0*/  IMAD.MOV R18, RZ, RZ, -R23 ;  /* 0x000000ffff127224 */ /* 0x010fc800078e0a17 */
[----:B------:R-:W-:-:S04]  /*0600*/  IMAD R35, R18, R11, RZ ;  /* 0x0000000b12237224 */ /* 0x000fc800078e02ff */
[----:B-1----:R-:W-:-:S06]  /*0610*/  IMAD.HI.U32 R29, R23, R35, R22 ;  /* 0x00000023171d7227 */ /* 0x002fcc00078e0016 */
[----:B------:R-:W-:-:S05]  /*0620*/  IMAD.HI.U32 R18, R29, R20, RZ ;  /* 0x000000141d127227 */ /* 0x000fca00078e00ff */
[----:B------:R-:W-:Y:S01]  /*0630*/  IADD3 R23, PT, PT, -R18, RZ, RZ ;  /* 0x000000ff12177210 */ /* 0x000fe20007ffe1ff */
[----:B------:R-:W-:-:S04]  /*0640*/  IMAD.MOV.U32 R28, RZ, RZ, R11 ;  /* 0x000000ffff1c7224 */ /* 0x000fc800078e000b */
[----:B------:R-:W-:-:S05]  /*0650*/  IMAD R23, R11, R23, R20 ;  /* 0x000000170b177224 */ /* 0x000fca00078e0214 */
[----:B------:R-:W-:Y:S02]  /*0660*/  ISETP.GT.U32.AND P3, PT, R28, R23, PT ;  /* 0x000000171c00720c */ /* 0x000fe40003f64070 */
[----:B------:R-:W-:-:S11]  /*0670*/  LOP3.LUT R20, R6, R5, RZ, 0x3c, !PT ;  /* 0x0000000506147212 */ /* 0x000fd600078e3cff */
[----:B------:R-:W-:-:S04]  /*0680*/  @!P3 IADD3 R23, PT, PT, R23, -R11, RZ ;  /* 0x8000000b1717b210 */ /* 0x000fc80007ffe0ff */
[----:B------:R-:W-:Y:S02]  /*0690*/  ISETP.GE.U32.AND P2, PT, R23, R28, PT ;  /* 0x0000001c1700720c */ /* 0x000fe40003f46070 */
[----:B------:R-:W-:Y:S02]  /*06a0*/  ISETP.GE.AND P4, PT, R20, RZ, PT ;  /* 0x000000ff1400720c */ /* 0x000fe40003f86270 */
[----:B------:R-:W-:-:S09]  /*06b0*/  @!P3 IADD3 R18, PT, PT, R18, 0x1, RZ ;  /* 0x000000011212b810 */ /* 0x000fd20007ffe0ff */
[----:B------:R-:W-:-:S05]  /*06c0*/  @P2 VIADD R18, R18, 0x1 ;  /* 0x0000000112122836 */ /* 0x000fca0000000000 */
[----:B------:R-:W-:Y:S01]  /*06d0*/  @!P4 IADD3 R18, PT, PT, -R18, RZ, RZ ;  /* 0x000000ff1212c210 */ /* 0x000fe20007ffe1ff */
[----:B------:R-:W-:-:S04]  /*06e0*/  IMAD.WIDE R22, R4, 0x8, R26 ;  /* 0x0000000804167825 */ /* 0x000fc800078e021a */
[----:B--2---:R-:W-:-:S04]  /*06f0*/  FMUL R30, R30, R33 ;  /* 0x000000211e1e7220 */ /* 0x004fc80000400000 */
[----:B---3--:R-:W-:Y:S01]  /*0700*/  FFMA R30, R19, R31, R30 ;  /* 0x0000001f131e7223 */ /* 0x008fe2000000001e */
[----:B------:R-:W-:-:S03]  /*0710*/  SEL R19, R13, R18, !P1 ;  /* 0x000000120d137207 */ /* 0x000fc60004800000 */
[----:B------:R-:W-:Y:S02]  /*0720*/  FADD R33, R21, R30 ;  /* 0x0000001e15217221 */ /* 0x000fe40000000000 */
[----:B------:R-:W-:-:S03]  /*0730*/  IMAD.WIDE R18, R19, 0x8, R16 ;  /* 0x0000000813127825 */ /* 0x000fc600078e0210 */
[----:B------:R0:W-:Y:S04]  /*0740*/  STG.E desc[UR8][R26.64+0x4], R33 ;  /* 0x000004211a007986 */ /* 0x0001e8000c101908 */
[----:B------:R-:W2:Y:S04]  /*0750*/  LDG.E R32, desc[UR8][R14.64+0x4] ;  /* 0x000004080e207981 */ /* 0x000ea8000c1e1900 */
[----:B------:R-:W2:Y:S04]  /*0760*/  LDG.E.64 R20, desc[UR8][R18.64] ;  /* 0x0000000812147981 */ /* 0x000ea8000c1e1b00 */
[----:B------:R-:W3:Y:S01]  /*0770*/  LDG.E.64 R24, desc[UR8][R22.64] ;  /* 0x0000000816187981 */ /* 0x000ee2000c1e1b00 */
[----:B--2---:R-:W-:-:S04]  /*0780*/  FMUL R30, R21, R32 ;  /* 0x00000020151e7220 */ /* 0x004fc80000400000 */
[----:B------:R-:W-:-:S04]  /*0790*/  FFMA R31, R31, R20, -R30 ;  /* 0x000000141f1f7223 */ /* 0x000fc8000000081e */
[----:B---3--:R-:W-:-:S05]  /*07a0*/  FADD R31, R31, R24 ;  /* 0x000000181f1f7221 */ /* 0x008fca0000000000 */
[----:B------:R1:W-:Y:S04]  /*07b0*/  STG.E desc[UR8][R22.64], R31 ;  /* 0x0000001f16007986 */ /* 0x0003e8000c101908 */
[----:B------:R2:W3:Y:S04]  /*07c0*/  LDG.E R35, desc[UR8][R18.64] ;  /* 0x0000000812237981 */ /* 0x0004e8000c1e1900 */
[----:B------:R-:W4:Y:S01]  /*07d0*/  LDG.E R30, desc[UR8][R14.64] ;  /* 0x000000080e1e7981 */ /* 0x000f22000c1e1900 */
[----:B------:R-:W-:-:S05]  /*07e0*/  IABS R24, R10 ;  /* 0x0000000a00187213 */ /* 0x000fca0000000000 */
[----:B------:R-:W-:-:S05]  /*07f0*/  IMAD.HI.U32 R20, R29, R24, RZ ;  /* 0x000000181d147227 */ /* 0x000fca00078e00ff */
[----:B0-----:R-:W-:-:S05]  /*0800*/  IADD3 R27, PT, PT, -R20, RZ, RZ ;  /* 0x000000ff141b7210 */ /* 0x001fca0007ffe1ff */
[----:B------:R-:W-:-:S05]  /*0810*/  IMAD R27, R11, R27, R24 ;  /* 0x0000001b0b1b7224 */ /* 0x000fca00078e0218 */
[----:B------:R-:W-:Y:S02]  /*0820*/  ISETP.GT.U32.AND P3, PT, R28, R27, PT ;  /* 0x0000001b1c00720c */ /* 0x000fe40003f64070 */
[----:B------:R-:W-:-:S11]  /*0830*/  LOP3.LUT R24, R10, R5, RZ, 0x3c, !PT ;  /* 0x000000050a187212 */ /* 0x000fd600078e3cff */
[----:B------:R-:W-:Y:S01]  /*0840*/  @!P3 IMAD.IADD R27, R27, 0x1, -R11 ;  /* 0x000000011b1bb824 */ /* 0x000fe200078e0a0b */
[----:B------:R-:W-:-:S04]  /*0850*/  ISETP.GE.AND P4, PT, R24, RZ, PT ;  /* 0x000000ff1800720c */ /* 0x000fc80003f86270 */
[----:B------:R-:W-:Y:S02]  /*0860*/  ISETP.GE.U32.AND P2, PT, R27, R28, PT ;  /* 0x0000001c1b00720c */ /* 0x000fe40003f46070 */
[----:B------:R-:W-:-:S11]  /*0870*/  @!P3 IADD3 R20, PT, PT, R20, 0x1, RZ ;  /* 0x000000011414b810 */ /* 0x000fd60007ffe0ff */
[----:B------:R-:W-:-:S04]  /*0880*/  @P2 IADD3 R20, PT, PT, R20, 0x1, RZ ;  /* 0x0000000114142810 */ /* 0x000fc80007ffe0ff */
[----:B------:R-:W-:-:S04]  /*0890*/  @!P4 IADD3 R20, PT, PT, -R20, RZ, RZ ;  /* 0x000000ff1414c210 */ /* 0x000fc80007ffe1ff */
[----:B--2---:R-:W-:-:S05]  /*08a0*/  SEL R19, R13, R20, !P1 ;  /* 0x000000140d137207 */ /* 0x004fca0004800000 */
[----:B------:R-:W-:-:S04]  /*08b0*/  IMAD.WIDE R18, R19, 0x8, R16 ;  /* 0x0000000813127825 */ /* 0x000fc800078e0210 */
[----:B------:R-:W-:-:S04]  /*08c0*/  IMAD.WIDE R26, R4, 0x8, R22 ;  /* 0x00000008041a7825 */ /* 0x000fc800078e0216 */
[----:B---3--:R-:W-:-:S04]  /*08d0*/  FMUL R32, R32, R35 ;  /* 0x0000002320207220 */ /* 0x008fc80000400000 */
[----:B----4-:R-:W-:-:S04]  /*08e0*/  FFMA R32, R21, R30, R32 ;  /* 0x0000001e15207223 */ /* 0x010fc80000000020 */
[----:B-1----:R-:W-:-:S05]  /*08f0*/  FADD R31, R25, R32 ;  /* 0x00000020191f7221 */ /* 0x002fca0000000000 */
[----:B------:R0:W-:Y:S04]  /*0900*/  STG.E desc[UR8][R22.64+0x4], R31 ;  /* 0x0000041f16007986 */ /* 0x0001e8000c101908 */
[----:B------:R-:W2:Y:S04]  /*0910*/  LDG.E R32, desc[UR8][R14.64+0x4] ;  /* 0x000004080e207981 */ /* 0x000ea8000c1e1900 */
[----:B------:R-:W2:Y:S04]  /*0920*/  LDG.E.64 R20, desc[UR8][R18.64] ;  /* 0x0000000812147981 */ /* 0x000ea8000c1e1b00 */
[----:B------:R-:W3:Y:S01]  /*0930*/  LDG.E.64 R24, desc[UR8][R26.64] ;  /* 0x000000081a187981 */ /* 0x000ee2000c1e1b00 */
[----:B0-----:R-:W-:Y:S01]  /*0940*/  IABS R22, R12 ;  /* 0x0000000c00167213 */ /* 0x001fe20000000000 */
[----:B--2---:R-:W-:-:S04]  /*0950*/  FMUL R33, R21, R32 ;  /* 0x0000002015217220 */ /* 0x004fc80000400000 */
[----:B------:R-:W-:-:S04]  /*0960*/  FFMA R33, R30, R20, -R33 ;  /* 0x000000141e217223 */ /* 0x000fc80000000821 */
[----:B---3--:R-:W-:-:S05]  /*0970*/  FADD R33, R33, R24 ;  /* 0x0000001821217221 */ /* 0x008fca0000000000 */
[----:B------:R0:W-:Y:S04]  /*0980*/  STG.E desc[UR8][R26.64], R33 ;  /* 0x000000211a007986 */ /* 0x0001e8000c101908 */
[----:B------:R-:W2:Y:S04]  /*0990*/  LDG.E R35, desc[UR8][R18.64] ;  /* 0x0000000812237981 */ /* 0x000ea8000c1e1900 */
[----:B------:R-:W3:Y:S01]  /*09a0*/  LDG.E R24, desc[UR8][R14.64] ;  /* 0x000000080e187981 */ /* 0x000ee2000c1e1900 */
[----:B------:R-:W-:-:S04]  /*09b0*/  IMAD.HI.U32 R20, R29, R22, RZ ;  /* 0x000000161d147227 */ /* 0x000fc800078e00ff */
[----:B------:R-:W-:-:S04]  /*09c0*/  IMAD.MOV R23, RZ, RZ, -R20 ;  /* 0x000000ffff177224 */ /* 0x000fc800078e0a14 */
[----:B------:R-:W-:-:S05]  /*09d0*/  IMAD R23, R11, R23, R22 ;  /* 0x000000170b177224 */ /* 0x000fca00078e0216 */
[----:B------:R-:W-:-:S13]  /*09e0*/  ISETP.GT.U32.AND P3, PT, R28, R23, PT ;  /* 0x000000171c00720c */ /* 0x000fda0003f64070 */
[----:B------:R-:W-:Y:S02]  /*09f0*/  @!P3 IADD3 R23, PT, PT, R23, -R11, RZ ;  /* 0x8000000b1717b210 */ /* 0x000fe40007ffe0ff */
[----:B------:R-:W-:Y:S02]  /*0a00*/  LOP3.LUT R11, R12, R5, RZ, 0x3c, !PT ;  /* 0x000000050c0b7212 */ /* 0x000fe400078e3cff */
[----:B------:R-:W-:Y:S02]  /*0a10*/  ISETP.GE.U32.AND P2, PT, R23, R28, PT ;  /* 0x0000001c1700720c */ /* 0x000fe40003f46070 */
[----:B------:R-:W-:Y:S02]  /*0a20*/  ISETP.GE.AND P4, PT, R11, RZ, PT ;  /* 0x000000ff0b00720c */ /* 0x000fe40003f86270 */
[----:B------:R-:W-:-:S09]  /*0a30*/  @!P3 IADD3 R20, PT, PT, R20, 0x1, RZ ;  /* 0x000000011414b810 */ /* 0x000fd20007ffe0ff */
[----:B------:R-:W-:-:S05]  /*0a40*/  @P2 IADD3 R20, PT, PT, R20, 0x1, RZ ;  /* 0x0000000114142810 */ /* 0x000fca0007ffe0ff */
[----:B------:R-:W-:-:S05]  /*0a50*/  @!P4 IMAD.MOV R20, RZ, RZ, -R20 ;  /* 0x000000ffff14c224 */ /* 0x000fca00078e0a14 */
[----:B------:R-:W-:-:S05]  /*0a60*/  SEL R13, R13, R20, !P1 ;  /* 0x000000140d0d7207 */ /* 0x000fca0004800000 */
[----:B------:R-:W-:-:S04]  /*0a70*/  IMAD.WIDE R16, R13, 0x8, R16 ;  /* 0x000000080d107825 */ /* 0x000fc800078e0210 */
[----:B--2---:R-:W-:-:S04]  /*0a80*/  FMUL R32, R32, R35 ;  /* 0x0000002320207220 */ /* 0x004fc80000400000 */
[----:B---3--:R-:W-:-:S04]  /*0a90*/  FFMA R32, R21, R24, R32 ;  /* 0x0000001815207223 */ /* 0x008fc80000000020 */
[----:B------:R-:W-:Y:S01]  /*0aa0*/  FADD R25, R25, R32 ;  /* 0x0000002019197221 */ /* 0x000fe20000000000 */
[----:B------:R-:W-:-:S04]  /*0ab0*/  IMAD.WIDE R20, R4, 0x8, R26 ;  /* 0x0000000804147825 */ /* 0x000fc800078e021a */
        /* <DEDUP_REMOVED lines=8> */
[----:B------:R-:W2:Y:S04]  /*0b40*/  LDG.E R13, desc[UR8][R16.64] ;  /* 0x00000008100d7981 */ /* 0x000ea8000c1e1900 */
[----:B------:R-:W3:Y:S01]  /*0b50*/  LDG.E R22, desc[UR8][R14.64] ;  /* 0x000000080e167981 */ /* 0x000ee2000c1e1900 */
[----:B------:R-:W-:-:S04]  /*0b60*/  IADD3 R9, PT, PT, R9, 0x4, RZ ;  /* 0x0000000409097810 */ /* 0x000fc80007ffe0ff */
[----:B------:R-:W-:Y:S02]  /*0b70*/  ISETP.NE.AND P1, PT, R9, RZ, PT ;  /* 0x000000ff0900720c */ /* 0x000fe40003f25270 */
[----:B------:R-:W-:Y:S01]  /*0b80*/  LEA R7, R4, R7, 0x2 ;  /* 0x0000000704077211 */ /* 0x000fe200078e10ff */
[----:B--2---:R-:W-:Y:S02]  /*0b90*/  FMUL R30, R30, R13 ;  /* 0x0000000d1e1e7220 */ /* 0x004fe40000400000 */
[----:B------:R-:W1:Y:S02]  /*0ba0*/  LDC R13, c[0x0][0x39c] ;  /* 0x0000e700ff0d7b82 */ /* 0x000e640000000800 */
[----:B---3--:R-:W-:-:S04]  /*0bb0*/  FFMA R30, R19, R22, R30 ;  /* 0x00000016131e7223 */ /* 0x008fc8000000001e */
[----:B------:R-:W-:-:S05]  /*0bc0*/  FADD R23, R23, R30 ;  /* 0x0000001e17177221 */ /* 0x000fca0000000000 */
[----:B------:R0:W-:Y:S01]  /*0bd0*/  STG.E desc[UR8][R20.64+0x4], R23 ;  /* 0x0000041714007986 */ /* 0x0001e2000c101908 */
[C---:B-1----:R-:W-:Y:S01]  /*0be0*/  LEA R6, R13.reuse, R6, 0x2 ;  /* 0x000000060d067211 */ /* 0x042fe200078e10ff */
[C---:B------:R-:W-:Y:S01]  /*0bf0*/  IMAD R12, R13.reuse, 0x4, R12 ;  /* 0x000000040d0c7824 */ /* 0x040fe200078e020c */
[C---:B------:R-:W-:Y:S02]  /*0c00*/  LEA R10, R13.reuse, R10, 0x2 ;  /* 0x0000000a0d0a7211 */ /* 0x040fe400078e10ff */
[----:B------:R-:W-:Y:S01]  /*0c10*/  LEA R8, R13, R8, 0x2 ;  /* 0x000000080d087211 */ /* 0x000fe200078e10ff */
[----:B0-----:R-:W-:Y:S06]  /*0c20*/  @P1 BRA `(.L_x_92) ;  /* 0xfffffff400e01947 */ /* 0x001fec000383ffff */
.L_x_91:
[----:B------:R-:W-:Y:S05]  /*0c30*/  @!P0 EXIT ;  /* 0x000000000000894d */ /* 0x000fea0003800000 */
[----:B------:R-:W-:-:S13]  /*0c40*/  ISETP.NE.AND P0, PT, R2, 0x1, PT ;  /* 0x000000010200780c */ /* 0x000fda0003f05270 */
[----:B------:R-:W-:Y:S05]  /*0c50*/  @!P0 BRA `(.L_x_93) ;  /* 0x00000004002c8947 */ /* 0x000fea0003800000 */
[-C--:B------:R-:W-:Y:S01]  /*0c60*/  IABS R2, R5.reuse ;  /* 0x0000000500027213 */ /* 0x080fe20000000000 */
[----:B------:R-:W0:Y:S01]  /*0c70*/  LDCU UR4, c[0x0][0x39c] ;  /* 0x00007380ff0477ac */ /* 0x000e220008000800 */
[----:B------:R-:W-:Y:S01]  /*0c80*/  ISETP.NE.AND P3, PT, R5, RZ, PT ;  /* 0x000000ff0500720c */ /* 0x000fe20003f65270 */
[----:B------:R-:W-:Y:S01]  /*0c90*/  IMAD R17, R4, R0, R3 ;  /* 0x0000000004117224 */ /* 0x000fe200078e0203 */
[----:B------:R-:W1:Y:S01]  /*0ca0*/  I2F.RP R8, R2 ;  /* 0x0000000200087306 */ /* 0x000e620000209400 */
[----:B------:R-:W-:Y:S01]  /*0cb0*/  LOP3.LUT R20, RZ, R5, RZ, 0x33, !PT ;  /* 0x00000005ff147212 */ /* 0x000fe200078e33ff */
[----:B------:R-:W2:Y:S06]  /*0cc0*/  LDG.E.64 R12, desc[UR8][R14.64] ;  /* 0x000000080e0c7981 */ /* 0x000eac000c1e1b00 */
[----:B-1----:R-:W1:Y:S01]  /*0cd0*/  MUFU.RCP R8, R8 ;  /* 0x0000000800087308 */ /* 0x002e620000001000 */
[----:B0-----:R-:W-:-:S05]  /*0ce0*/  IMAD R22, R0, UR4, RZ ;  /* 0x0000000400167c24 */ /* 0x001fca000f8e02ff */
[----:B------:R-:W-:Y:S02]  /*0cf0*/  IABS R9, R22 ;  /* 0x0000001600097213 */ /* 0x000fe40000000000 */
[----:B-1----:R-:W-:Y:S02]  /*0d00*/  IADD3 R6, PT, PT, R8, 0xffffffe, RZ ;  /* 0x0ffffffe08067810 */ /* 0x002fe40007ffe0ff */
[----:B------:R-:W-:Y:S02]  /*0d10*/  LOP3.LUT R8, R22, R5, RZ, 0x3c, !PT ;  /* 0x0000000516087212 */ /* 0x000fe400078e3cff */
[----:B------:R0:W1:Y:S02]  /*0d20*/  F2I.FTZ.U32.TRUNC.NTZ R7, R6 ;  /* 0x0000000600077305 */ /* 0x000064000021f000 */
[----:B------:R-:W-:Y:S01]  /*0d30*/  ISETP.GE.AND P2, PT, R8, RZ, PT ;  /* 0x000000ff0800720c */ /* 0x000fe20003f46270 */
[----:B0-----:R-:W-:Y:S02]  /*0d40*/  HFMA2 R6, -RZ, RZ, 0, 0 ;  /* 0x00000000ff067431 */ /* 0x001fe400000001ff */
[----:B-1----:R-:W-:-:S04]  /*0d50*/  IMAD.MOV R21, RZ, RZ, -R7 ;  /* 0x000000ffff157224 */ /* 0x002fc800078e0a07 */
[----:B------:R-:W-:-:S04]  /*0d60*/  IMAD R21, R21, R2, RZ ;  /* 0x0000000215157224 */ /* 0x000fc800078e02ff */
[----:B------:R-:W-:Y:S01]  /*0d70*/  IMAD.HI.U32 R21, R7, R21, R6 ;  /* 0x0000001507157227 */ /* 0x000fe200078e0006 */
[----:B------:R-:W-:Y:S02]  /*0d80*/  MOV R7, R9 ;  /* 0x0000000900077202 */ /* 0x000fe40000000f00 */
[----:B------:R-:W0:Y:S03]  /*0d90*/  LDC.64 R8, c[0x0][0x380] ;  /* 0x0000e000ff087b82 */ /* 0x000e260000000a00 */
[----:B------:R-:W-:-:S05]  /*0da0*/  IMAD.HI.U32 R10, R21, R7, RZ ;  /* 0x00000007150a7227 */ /* 0x000fca00078e00ff */
[----:B------:R-:W-:-:S05]  /*0db0*/  IADD3 R6, PT, PT, -R10, RZ, RZ ;  /* 0x000000ff0a067210 */ /* 0x000fca0007ffe1ff */
[----:B------:R-:W-:-:S05]  /*0dc0*/  IMAD R7, R2, R6, R7 ;  /* 0x0000000602077224 */ /* 0x000fca00078e0207 */
[----:B------:R-:W-:-:S13]  /*0dd0*/  ISETP.GT.U32.AND P1, PT, R2, R7, PT ;  /* 0x000000070200720c */ /* 0x000fda0003f24070 */
[----:B------:R-:W-:Y:S01]  /*0de0*/  @!P1 IMAD.IADD R7, R7, 0x1, -R2 ;  /* 0x0000000107079824 */ /* 0x000fe200078e0a02 */
[----:B------:R-:W-:-:S04]  /*0df0*/  @!P1 IADD3 R10, PT, PT, R10, 0x1, RZ ;  /* 0x000000010a0a9810 */ /* 0x000fc80007ffe0ff */
[----:B------:R-:W-:Y:S02]  /*0e00*/  ISETP.GE.U32.AND P0, PT, R7, R2, PT ;  /* 0x000000020700720c */ /* 0x000fe40003f06070 */
[----:B------:R-:W1:Y:S11]  /*0e10*/  LDC.64 R6, c[0x0][0x390] ;  /* 0x0000e400ff067b82 */ /* 0x000e760000000a00 */
[----:B------:R-:W-:-:S04]  /*0e20*/  @P0 IADD3 R10, PT, PT, R10, 0x1, RZ ;  /* 0x000000010a0a0810 */ /* 0x000fc80007ffe0ff */
[----:B------:R-:W-:-:S04]  /*0e30*/  @!P2 IADD3 R10, PT, PT, -R10, RZ, RZ ;  /* 0x000000ff0a0aa210 */ /* 0x000fc80007ffe1ff */
[----:B------:R-:W-:-:S05]  /*0e40*/  SEL R19, R20, R10, !P3 ;  /* 0x0000000a14137207 */ /* 0x000fca0005800000 */
[----:B-1----:R-:W-:-:S05]  /*0e50*/  IMAD.WIDE R18, R19, 0x8, R6 ;  /* 0x0000000813127825 */ /* 0x002fca00078e0206 */
[----:B------:R-:W2:Y:S01]  /*0e60*/  LDG.E.64 R10, desc[UR8][R18.64] ;  /* 0x00000008120a7981 */ /* 0x000ea2000c1e1b00 */
[----:B0-----:R-:W-:-:S05]  /*0e70*/  IMAD.WIDE R8, R17, 0x8, R8 ;  /* 0x0000000811087825 */ /* 0x001fca00078e0208 */
[----:B------:R-:W3:Y:S01]  /*0e80*/  LDG.E.64 R16, desc[UR8][R8.64] ;  /* 0x0000000808107981 */ /* 0x000ee2000c1e1b00 */
[----:B------:R-:W-:-:S05]  /*0e90*/  VIADD R22, R22, UR4 ;  /* 0x0000000416167c36 */ /* 0x000fca0008000000 */
[----:B------:R-:W-:-:S05]  /*0ea0*/  IABS R25, R22 ;  /* 0x0000001600197213 */ /* 0x000fca0000000000 */
[----:B------:R-:W-:-:S04]  /*0eb0*/  IMAD.HI.U32 R21, R21, R25, RZ ;  /* 0x0000001915157227 */ /* 0x000fc800078e00ff */
[----:B--2---:R-:W-:-:S04]  /*0ec0*/  FMUL R23, R13, R11 ;  /* 0x0000000b0d177220 */ /* 0x004fc80000400000 */
[----:B------:R-:W-:-:S04]  /*0ed0*/  FFMA R23, R12, R10, -R23 ;  /* 0x0000000a0c177223 */ /* 0x000fc80000000817 */
[----:B---3--:R-:W-:-:S05]  /*0ee0*/  FADD R23, R23, R16 ;  /* 0x0000001017177221 */ /* 0x008fca0000000000 */
[----:B------:R0:W-:Y:S04]  /*0ef0*/  STG.E desc[UR8][R8.64], R23 ;  /* 0x0000001708007986 */ /* 0x0001e8000c101908 */
[----:B------:R-:W2:Y:S04]  /*0f00*/  LDG.E R12, desc[UR8][R18.64] ;  /* 0x00000008120c7981 */ /* 0x000ea8000c1e1900 */
[----:B------:R-:W3:Y:S01]  /*0f10*/  LDG.E R10, desc[UR8][R14.64] ;  /* 0x000000080e0a7981 */ /* 0x000ee2000c1e1900 */
[----:B------:R-:W-:-:S05]  /*0f20*/  IADD3 R16, PT, PT, -R21, RZ, RZ ;  /* 0x000000ff15107210 */ /* 0x000fca0007ffe1ff */
        /* <DEDUP_REMOVED lines=9> */
[----:B--2---:R-:W-:-:S03]  /*0fc0*/  FMUL R12, R13, R12 ;  /* 0x0000000c0d0c7220 */ /* 0x004fc60000400000 */
[----:B------:R-:W-:Y:S01]  /*0fd0*/  SEL R13, R20, R21, !P3 ;  /* 0x00000015140d7207 */ /* 0x000fe20005800000 */
[----:B---3--:R-:W-:-:S04]  /*0fe0*/  FFMA R12, R11, R10, R12 ;  /* 0x0000000a0b0c7223 */ /* 0x008fc8000000000c */
[----:B------:R-:W-:Y:S01]  /*0ff0*/  FADD R17, R17, R12 ;  /* 0x0000000c11117221 */ /* 0x000fe20000000000 */
[----:B------:R-:W-:-:S04]  /*1000*/  IMAD.WIDE R12, R13, 0x8, R6 ;  /* 0x000000080d0c7825 */ /* 0x000fc800078e0206 */
[----:B------:R1:W-:Y:S01]  /*1010*/  STG.E desc[UR8][R8.64+0x4], R17 ;  /* 0x0000041108007986 */ /* 0x0003e2000c101908 */
[----:B------:R-:W-:-:S03]  /*1020*/  IMAD.WIDE R6, R4, 0x8, R8 ;  /* 0x0000000804067825 */ /* 0x000fc600078e0208 */
[----:B------:R-:W2:Y:S04]  /*1030*/  LDG.E R2, desc[UR8][R14.64+0x4] ;  /* 0x000004080e027981 */ /* 0x000ea8000c1e1900 */
[----:B------:R-:W2:Y:S04]  /*1040*/  LDG.E.64 R18, desc[UR8][R12.64] ;  /* 0x000000080c127981 */ /* 0x000ea8000c1e1b00 */
[----:B------:R-:W3:Y:S01]  /*1050*/  LDG.E.64 R20, desc[UR8][R6.64] ;  /* 0x0000000806147981 */ /* 0x000ee2000c1e1b00 */
[----:B--2---:R-:W-:-:S04]  /*1060*/  FMUL R11, R19, R2 ;  /* 0x00000002130b7220 */ /* 0x004fc80000400000 */
[----:B------:R-:W-:-:S04]  /*1070*/  FFMA R11, R10, R18, -R11 ;  /* 0x000000120a0b7223 */ /* 0x000fc8000000080b */
[----:B---3--:R-:W-:-:S05]  /*1080*/  FADD R11, R11, R20 ;  /* 0x000000140b0b7221 */ /* 0x008fca0000000000 */
[----:B------:R1:W-:Y:S04]  /*1090*/  STG.E desc[UR8][R6.64], R11 ;  /* 0x0000000b06007986 */ /* 0x0003e8000c101908 */
[----:B0-----:R-:W2:Y:S04]  /*10a0*/  LDG.E R23, desc[UR8][R12.64] ;  /* 0x000000080c177981 */ /* 0x001ea8000c1e1900 */
[----:B------:R-:W3:Y:S01]  /*10b0*/  LDG.E R10, desc[UR8][R14.64] ;  /* 0x000000080e0a7981 */ /* 0x000ee2000c1e1900 */
[----:B------:R-:W-:Y:S01]  /*10c0*/  IADD3 R0, PT, PT, R0, 0x2, RZ ;  /* 0x0000000200007810 */ /* 0x000fe20007ffe0ff */
[----:B--2---:R-:W-:-:S04]  /*10d0*/  FMUL R2, R2, R23 ;  /* 0x0000001702027220 */ /* 0x004fc80000400000 */
[----:B---3--:R-:W-:-:S04]  /*10e0*/  FFMA R2, R19, R10, R2 ;  /* 0x0000000a13027223 */ /* 0x008fc80000000002 */
[----:B------:R-:W-:-:S05]  /*10f0*/  FADD R21, R21, R2 ;  /* 0x0000000215157221 */ /* 0x000fca0000000000 */
[----:B------:R1:W-:Y:S02]  /*1100*/  STG.E desc[UR8][R6.64+0x4], R21 ;  /* 0x0000041506007986 */ /* 0x0003e4000c101908 */
.L_x_93:
[----:B------:R-:W-:-:S04]  /*1110*/  LOP3.LUT R2, R5, 0x1, RZ, 0xc0, !PT ;  /* 0x0000000105027812 */ /* 0x000fc800078ec0ff */
[----:B------:R-:W-:-:S13]  /*1120*/  ISETP.NE.U32.AND P0, PT, R2, 0x1, PT ;  /* 0x000000010200780c */ /* 0x000fda0003f05070 */
[----:B------:R-:W-:Y:S05]  /*1130*/  @P0 EXIT ;  /* 0x000000000000094d */ /* 0x000fea0003800000 */
[----:B-1----:R-:W-:Y:S01]  /*1140*/  IABS R9, R5 ;  /* 0x0000000500097213 */ /* 0x002fe20000000000 */
[----:B------:R-:W0:Y:S01]  /*1150*/  LDCU UR4, c[0x0][0x39c] ;  /* 0x00007380ff0477ac */ /* 0x000e220008000800 */
[----:B------:R-:W-:Y:S02]  /*1160*/  IMAD R3, R4, R0, R3 ;  /* 0x0000000004037224 */ /* 0x000fe400078e0203 */
[----:B------:R-:W1:Y:S08]  /*1170*/  I2F.RP R8, R9 ;  /* 0x0000000900087306 */ /* 0x000e700000209400 */
[----:B-1----:R-:W1:Y:S01]  /*1180*/  MUFU.RCP R8, R8 ;  /* 0x0000000800087308 */ /* 0x002e620000001000 */
[----:B0-----:R-:W-:-:S05]  /*1190*/  IMAD R2, R0, UR4, RZ ;  /* 0x0000000400027c24 */ /* 0x001fca000f8e02ff */
[----:B------:R-:W-:Y:S02]  /*11a0*/  IABS R10, R2 ;  /* 0x00000002000a7213 */ /* 0x000fe40000000000 */
[----:B------:R-:W-:-:S04]  /*11b0*/  LOP3.LUT R2, R2, R5, RZ, 0x3c, !PT ;  /* 0x0000000502027212 */ /* 0x000fc800078e3cff */
[----:B------:R-:W-:Y:S02]  /*11c0*/  ISETP.GE.AND P2, PT, R2, RZ, PT ;  /* 0x000000ff0200720c */ /* 0x000fe40003f46270 */
[----:B-1----:R-:W-:-:S06]  /*11d0*/  IADD3 R7, PT, PT, R8, 0xffffffe, RZ ;  /* 0x0ffffffe08077810 */ /* 0x002fcc0007ffe0ff */
[----:B------:R-:W0:Y:S02]  /*11e0*/  F2I.FTZ.U32.TRUNC.NTZ R7, R7 ;  /* 0x0000000700077305 */ /* 0x000e24000021f000 */
[----:B0-----:R-:W-:-:S04]  /*11f0*/  IMAD.MOV R6, RZ, RZ, -R7 ;  /* 0x000000ffff067224 */ /* 0x001fc800078e0a07 */
[----:B------:R-:W-:Y:S02]  /*1200*/  IMAD R11, R6, R9, RZ ;  /* 0x00000009060b7224 */ /* 0x000fe400078e02ff */
[----:B------:R-:W-:-:S05]  /*1210*/  HFMA2 R6, -RZ, RZ, 0, 0 ;  /* 0x00000000ff067431 */ /* 0x000fca00000001ff */
[----:B------:R-:W-:Y:S01]  /*1220*/  IMAD.HI.U32 R11, R7, R11, R6 ;  /* 0x0000000b070b7227 */ /* 0x000fe200078e0006 */
[----:B------:R-:W-:-:S05]  /*1230*/  MOV R6, R10 ;  /* 0x0000000a00067202 */ /* 0x000fca0000000f00 */
[----:B------:R-:W-:-:S05]  /*1240*/  IMAD.HI.U32 R10, R11, R6, RZ ;  /* 0x000000060b0a7227 */ /* 0x000fca00078e00ff */
[----:B------:R-:W-:-:S05]  /*1250*/  IADD3 R7, PT, PT, -R10, RZ, RZ ;  /* 0x000000ff0a077210 */ /* 0x000fca0007ffe1ff */
[----:B------:R-:W-:-:S05]  /*1260*/  IMAD R6, R9, R7, R6 ;  /* 0x0000000709067224 */ /* 0x000fca00078e0206 */
[----:B------:R-:W-:-:S13]  /*1270*/  ISETP.GT.U32.AND P1, PT, R9, R6, PT ;  /* 0x000000060900720c */ /* 0x000fda0003f24070 */
[----:B------:R-:W-:Y:S01]  /*1280*/  @!P1 IMAD.IADD R6, R6, 0x1, -R9 ;  /* 0x0000000106069824 */ /* 0x000fe200078e0a09 */
[----:B------:R-:W-:Y:S02]  /*1290*/  @!P1 IADD3 R10, PT, PT, R10, 0x1, RZ ;  /* 0x000000010a0a9810 */ /* 0x000fe40007ffe0ff */
[----:B------:R-:W-:Y:S02]  /*12a0*/  ISETP.NE.AND P1, PT, R5, RZ, PT ;  /* 0x000000ff0500720c */ /* 0x000fe40003f25270 */
[----:B------:R-:W-:Y:S02]  /*12b0*/  ISETP.GE.U32.AND P0, PT, R6, R9, PT ;  /* 0x000000090600720c */ /* 0x000fe40003f06070 */
[----:B------:R-:W0:Y:S08]  /*12c0*/  LDC.64 R6, c[0x0][0x390] ;  /* 0x0000e400ff067b82 */ /* 0x000e300000000a00 */
[----:B------:R-:W1:Y:S03]  /*12d0*/  LDC.64 R8, c[0x0][0x380] ;  /* 0x0000e000ff087b82 */ /* 0x000e660000000a00 */
[----:B------:R-:W-:-:S04]  /*12e0*/  @P0 IADD3 R10, PT, PT, R10, 0x1, RZ ;  /* 0x000000010a0a0810 */ /* 0x000fc80007ffe0ff */
[----:B------:R-:W-:Y:S02]  /*12f0*/  @!P2 IADD3 R10, PT, PT, -R10, RZ, RZ ;  /* 0x000000ff0a0aa210 */ /* 0x000fe40007ffe1ff */
[----:B------:R-:W-:Y:S02]  /*1300*/  @!P1 LOP3.LUT R10, RZ, R5, RZ, 0x33, !PT ;  /* 0x00000005ff0a9212 */ /* 0x000fe400078e33ff */
[----:B------:R-:W2:Y:S03]  /*1310*/  LDG.E.64 R4, desc[UR8][R14.64] ;  /* 0x000000080e047981 */ /* 0x000ea6000c1e1b00 */
[----:B0-----:R-:W-:-:S05]  /*1320*/  IMAD.WIDE R6, R10, 0x8, R6 ;  /* 0x000000080a067825 */ /* 0x001fca00078e0206 */
[----:B------:R-:W2:Y:S01]  /*1330*/  LDG.E.64 R10, desc[UR8][R6.64] ;  /* 0x00000008060a7981 */ /* 0x000ea2000c1e1b00 */
[----:B-1----:R-:W-:-:S05]  /*1340*/  IMAD.WIDE R2, R3, 0x8, R8 ;  /* 0x0000000803027825 */ /* 0x002fca00078e0208 */
[----:B------:R-:W3:Y:S01]  /*1350*/  LDG.E.64 R12, desc[UR8][R2.64] ;  /* 0x00000008020c7981 */ /* 0x000ee2000c1e1b00 */
[----:B--2---:R-:W-:-:S04]  /*1360*/  FMUL R9, R5, R11 ;  /* 0x0000000b05097220 */ /* 0x004fc80000400000 */
[----:B------:R-:W-:-:S04]  /*1370*/  FFMA R9, R4, R10, -R9 ;  /* 0x0000000a04097223 */ /* 0x000fc80000000809 */
[----:B---3--:R-:W-:-:S05]  /*1380*/  FADD R9, R9, R12 ;  /* 0x0000000c09097221 */ /* 0x008fca0000000000 */
[----:B------:R-:W-:Y:S04]  /*1390*/  STG.E desc[UR8][R2.64], R9 ;  /* 0x0000000902007986 */ /* 0x000fe8000c101908 */
[----:B------:R-:W2:Y:S04]  /*13a0*/  LDG.E R4, desc[UR8][R6.64] ;  /* 0x0000000806047981 */ /* 0x000ea8000c1e1900 */
[----:B------:R-:W3:Y:S01]  /*13b0*/  LDG.E R0, desc[UR8][R14.64] ;  /* 0x000000080e007981 */ /* 0x000ee2000c1e1900 */
[----:B--2---:R-:W-:-:S04]  /*13c0*/  FMUL R4, R5, R4 ;  /* 0x0000000405047220 */ /* 0x004fc80000400000 */
[----:B---3--:R-:W-:-:S04]  /*13d0*/  FFMA R0, R11, R0, R4 ;  /* 0x000000000b007223 */ /* 0x008fc80000000004 */
[----:B------:R-:W-:-:S05]  /*13e0*/  FADD R13, R13, R0 ;  /* 0x000000000d0d7221 */ /* 0x000fca0000000000 */
[----:B------:R-:W-:Y:S01]  /*13f0*/  STG.E desc[UR8][R2.64+0x4], R13 ;  /* 0x0000040d02007986 */ /* 0x000fe2000c101908 */
[----:B------:R-:W-:Y:S05]  /*1400*/  EXIT ;  /* 0x000000000000794d */ /* 0x000fea0003800000 */
.L_x_94:
        /* <DEDUP_REMOVED lines=15> */
.L_x_127:


//--------------------- .text._Z6decphiP6float2S0_S0_iiii --------------------------
	.section	.text._Z6decphiP6float2S0_S0_iiii,"ax",@progbits
	.align	128
        .global         _Z6decphiP6float2S0_S0_iiii
        .type           _Z6decphiP6float2S0_S0_iiii,@function
        .size           _Z6decphiP6float2S0_S0_iiii,(.L_x_128 - _Z6decphiP6float2S0_S0_iiii)
        .other          _Z6decphiP6float2S0_S0_iiii,@"STO_CUDA_ENTRY STV_DEFAULT"
_Z6decphiP6float2S0_S0_iiii:
.text._Z6decphiP6float2S0_S0_iiii:
[----:B------:R-:W-:Y:S01]  /*0000*/  LDC R1, c[0x0][0x37c] ;  /* 0x0000df00ff017b82 */ /* 0x000fe20000000800 */
[----:B------:R-:W0:Y:S07]  /*0010*/  S2R R2, SR_TID.Z ;  /* 0x0000000000027919 */ /* 0x000e2e0000002300 */
[----:B------:R-:W1:Y:S01]  /*0020*/  S2UR UR5, SR_CTAID.Y ;  /* 0x00000000000579c3 */ /* 0x000e620000002600 */
[----:B------:R-:W2:Y:S01]  /*0030*/  LDCU UR8, c[0x0][0x3a4] ;  /* 0x00007480ff0877ac */ /* 0x000ea20008000800 */
[----:B------:R-:W3:Y:S01]  /*0040*/  S2R R0, SR_TID.X ;  /* 0x0000000000007919 */ /* 0x000ee20000002100 */
[----:B------:R-:W4:Y:S01]  /*0050*/  LDCU UR15, c[0x0][0x398] ;  /* 0x00007300ff0f77ac */ /* 0x000f220008000800 */
[----:B------:R-:W5:Y:S04]  /*0060*/  S2R R8, SR_TID.Y ;  /* 0x0000000000087919 */ /* 0x000f680000002200 */
[----:B------:R-:W3:Y:S01]  /*0070*/  LDC R9, c[0x0][0x360] ;  /* 0x0000d800ff097b82 */ /* 0x000ee20000000800 */
[----:B------:R-:W1:Y:S07]  /*0080*/  LDCU UR4, c[0x0][0x364] ;  /* 0x00006c80ff0477ac */ /* 0x000e6e0008000800 */
[----:B------:R-:W0:Y:S08]  /*0090*/  S2UR UR7, SR_CTAID.Z ;  /* 0x00000000000779c3 */ /* 0x000e300000002700 */
[----:B------:R-:W0:Y:S01]  /*00a0*/  LDC R15, c[0x0][0x368] ;  /* 0x0000da00ff0f7b82 */ /* 0x000e220000000800 */
[----:B-1----:R-:W-:-:S07]  /*00b0*/  UIMAD UR5, UR5, UR4, URZ ;  /* 0x00000004050572a4 */ /* 0x002fce000f8e02ff */
[----:B------:R-:W3:Y:S01]  /*00c0*/  S2UR UR6, SR_CTAID.X ;  /* 0x00000000000679c3 */ /* 0x000ee20000002500 */
[----:B0-----:R-:W-:-:S05]  /*00d0*/  IMAD R15, R15, UR7, R2 ;  /* 0x000000070f0f7c24 */ /* 0x001fca000f8e0202 */
[----:B--2---:R-:W-:Y:S01]  /*00e0*/  ISETP.GE.AND P0, PT, R15, UR8, PT ;  /* 0x000000080f007c0c */ /* 0x004fe2000bf06270 */
[----:B---3--:R-:W-:Y:S01]  /*00f0*/  IMAD R9, R9, UR6, R0 ;  /* 0x0000000609097c24 */ /* 0x008fe2000f8e0200 */
[----:B-----5:R-:W-:-:S04]  /*0100*/  IADD3 R0, PT, PT, R8, UR5, RZ ;  /* 0x0000000508007c10 */ /* 0x020fc8000fffe0ff */
[----:B------:R-:W-:-:S04]  /*0110*/  VIMNMX R2, PT, PT, R9, R0, !PT ;  /* 0x0000000009027248 */ /* 0x000fc80007fe0100 */
[----:B----4-:R-:W-:-:S13]  /*0120*/  ISETP.GE.OR P0, PT, R2, UR15, P0 ;  /* 0x0000000f02007c0c */ /* 0x010fda0008706670 */
[----:B------:R-:W-:Y:S05]  /*0130*/  @P0 EXIT ;  /* 0x000000000000094d */ /* 0x000fea0003800000 */
[----:B------:R-:W0:Y:S01]  /*0140*/  LDCU UR8, c[0x0][0x3a0] ;  /* 0x00007400ff0877ac */ /* 0x000e220008000800 */
[----:B------:R-:W1:Y:S01]  /*0150*/  LDC.64 R2, c[0x0][0x380] ;  /* 0x0000e000ff027b82 */ /* 0x000e620000000a00 */
[----:B------:R-:W-:Y:S01]  /*0160*/  IMAD R4, R15, UR15, RZ ;  /* 0x0000000f0f047c24 */ /* 0x000fe2000f8e02ff */
[----:B------:R-:W2:Y:S01]  /*0170*/  LDCU.64 UR16, c[0x0][0x358] ;  /* 0x00006b00ff1077ac */ /* 0x000ea20008000a00 */
[----:B------:R-:W-:Y:S02]  /*0180*/  IMAD R0, R0, UR15, R9 ;  /* 0x0000000f00007c24 */ /* 0x000fe4000f8e0209 */
[----:B------:R-:W-:-:S05]  /*0190*/  IMAD R5, R4, UR15, RZ ;  /* 0x0000000f04057c24 */ /* 0x000fca000f8e02ff */
[----:B------:R-:W-:Y:S01]  /*01a0*/  IADD3 R7, PT, PT, R0, R5, RZ ;  /* 0x0000000500077210 */ /* 0x000fe20007ffe0ff */
[----:B0-----:R-:W-:-:S06]  /*01b0*/  UISETP.GE.AND UP0, UPT, UR8, 0x1, UPT ;  /* 0x000000010800788c */ /* 0x001fcc000bf06270 */
[----:B------:R-:W-:Y:S01]  /*01c0*/  PLOP3.LUT P0, PT, PT, PT, UP0, 0x80, 0x8 ;  /* 0x000000000008781c */ /* 0x000fe20003f0f008 */
[----:B-1----:R-:W-:-:S05]  /*01d0*/  IMAD.WIDE R2, R7, 0x8, R2 ;  /* 0x0000000807027825 */ /* 0x002fca00078e0202 */
[----:B--2---:R0:W-:Y:S07]  /*01e0*/  STG.E.64 desc[UR16][R2.64], RZ ;  /* 0x000000ff02007986 */ /* 0x0041ee000c101b10 */
[----:B------:R-:W-:Y:S05]  /*01f0*/  @!P0 EXIT ;  /* 0x000000000000894d */ /* 0x000fea0003800000 */
[----:B------:R-:W-:Y:S01]  /*0200*/  UISETP.GE.U32.AND UP0, UPT, UR8, 0x4, UPT ;  /* 0x000000040800788c */ /* 0x000fe2000bf06070 */
[----:B------:R-:W-:Y:S02]  /*0210*/  HFMA2 R21, -RZ, RZ, 0, 0 ;  /* 0x00000000ff157431 */ /* 0x000fe400000001ff */
[----:B------:R-:W-:Y:S01]  /*0220*/  IMAD R0, R5, UR8, R0 ;  /* 0x0000000805007c24 */ /* 0x000fe2000f8e0200 */
[----:B------:R-:W-:Y:S01]  /*0230*/  UIMAD UR9, UR15, UR15, URZ ;  /* 0x0000000f0f0972a4 */ /* 0x000fe2000f8e02ff */
[----:B------:R-:W-:Y:S01]  /*0240*/  IMAD.MOV.U32 R19, RZ, RZ, RZ ;  /* 0x000000ffff137224 */ /* 0x000fe200078e00ff */
[----:B------:R-:W-:Y:S01]  /*0250*/  ULOP3.LUT UR10, UR8, 0x3, URZ, 0xc0, !UPT ;  /* 0x00000003080a7892 */ /* 0x000fe2000f8ec0ff */
[----:B------:R-:W-:Y:S02]  /*0260*/  UMOV UR4, URZ ;  /* 0x000000ff00047c82 */ /* 0x000fe40008000000 */
[----:B------:R-:W-:Y:S09]  /*0270*/  BRA.U !UP0, `(.L_x_95) ;  /* 0x00000009087c7547 */ /* 0x000ff2000b800000 */
[----:B------:R-:W-:Y:S01]  /*0280*/  IABS R11, UR8 ;  /* 0x00000008000b7c13 */ /* 0x000fe20008000000 */
[----:B------:R-:W1:Y:S01]  /*0290*/  LDC.64 R4, c[0x0][0x388] ;  /* 0x0000e200ff047b82 */ /* 0x000e620000000a00 */
[----:B------:R-:W2:Y:S01]  /*02a0*/  LDCU UR7, c[0x0][0x39c] ;  /* 0x00007380ff0777ac */ /* 0x000ea20008000800 */
[----:B------:R-:W-:Y:S01]  /*02b0*/  MOV R21, RZ ;  /* 0x000000ff00157202 */ /* 0x000fe20000000f00 */
[----:B------:R-:W3:Y:S01]  /*02c0*/  I2F.RP R10, R11 ;  /* 0x0000000b000a7306 */ /* 0x000ee20000209400 */
[----:B------:R-:W-:Y:S02]  /*02d0*/  UIMAD UR4, UR15, UR8, URZ ;  /* 0x000000080f0472a4 */ /* 0x000fe4000f8e02ff */
[----:B------:R-:W-:Y:S02]  /*02e0*/  ULOP3.LUT UR6, UR8, 0x7ffffffc, URZ, 0xc0, !UPT ;  /* 0x7ffffffc08067892 */ /* 0x000fe4000f8ec0ff */
[----:B------:R-:W4:Y:S01]  /*02f0*/  LDC.64 R6, c[0x0][0x390] ;  /* 0x0000e400ff067b82 */ /* 0x000f220000000a00 */
[----:B------:R-:W0:Y:S01]  /*0300*/  LDCU UR13, c[0x0][0x39c] ;  /* 0x00007380ff0d77ac */ /* 0x000e220008000800 */
[----:B------:R-:W-:Y:S01]  /*0310*/  IMAD R8, R15, UR4, R8 ;  /* 0x000000040f087c24 */ /* 0x000fe2000f8e0208 */
[----:B------:R-:W0:Y:S04]  /*0320*/  LDCU UR18, c[0x0][0x39c] ;  /* 0x00007380ff1277ac */ /* 0x000e280008000800 */
[----:B------:R-:W-:Y:S01]  /*0330*/  IADD3 R8, PT, PT, R8, UR5, RZ ;  /* 0x0000000508087c10 */ /* 0x000fe2000fffe0ff */
[----:B------:R-:W0:Y:S01]  /*0340*/  LDCU UR8, c[0x0][0x3a0] ;  /* 0x00007400ff0877ac */ /* 0x000e220008000800 */
[----:B---3--:R-:W3:Y:S03]  /*0350*/  MUFU.RCP R10, R10 ;  /* 0x0000000a000a7308 */ /* 0x008ee60000001000 */
[----:B------:R-:W-:Y:S01]  /*0360*/  IMAD R9, R8, UR15, R9 ;  /* 0x0000000f08097c24 */ /* 0x000fe2000f8e0209 */
[----:B--2---:R-:W-:-:S02]  /*0370*/  USHF.L.U32 UR12, UR7, 0x1, URZ ;  /* 0x00000001070c7899 */ /* 0x004fc400080006ff */
[----:B------:R-:W-:Y:S02]  /*0380*/  UIMAD UR7, UR7, 0x3, URZ ;  /* 0x00000003070778a4 */ /* 0x000fe4000f8e02ff */
[----:B------:R-:W-:Y:S01]  /*0390*/  UIADD3 UR11, UPT, UPT, -UR6, URZ, URZ ;  /* 0x000000ff060b7290 */ /* 0x000fe2000fffe1ff */
[----:B------:R-:W-:Y:S01]  /*03a0*/  UMOV UR4, URZ ;  /* 0x000000ff00047c82 */ /* 0x000fe20008000000 */
[----:B---3--:R-:W-:-:S04]  /*03b0*/  IADD3 R12, PT, PT, R10, 0xffffffe, RZ ;  /* 0x0ffffffe0a0c7810 */ /* 0x008fc80007ffe0ff */
[----:B------:R2:W3:Y:S02]  /*03c0*/  F2I.FTZ.U32.TRUNC.NTZ R13, R12 ;  /* 0x0000000c000d7305 */ /* 0x0004e4000021f000 */
[----:B--2---:R-:W-:Y:S01]  /*03d0*/  IMAD.MOV.U32 R12, RZ, RZ, RZ ;  /* 0x000000ffff0c7224 */ /* 0x004fe200078e00ff */
[----:B---3--:R-:W-:-:S05]  /*03e0*/  IADD3 R10, PT, PT, RZ, -R13, RZ ;  /* 0x8000000dff0a7210 */ /* 0x008fca0007ffe0ff */
[----:B------:R-:W-:-:S04]  /*03f0*/  IMAD R15, R10, R11, RZ ;  /* 0x0000000b0a0f7224 */ /* 0x000fc800078e02ff */
[----:B01--4-:R-:W-:-:S07]  /*0400*/  IMAD.HI.U32 R12, R13, R15, R12 ;  /* 0x0000000f0d0c7227 */ /* 0x013fce00078e000c */
.L_x_96:
[----:B-1----:R-:W-:Y:S01]  /*0410*/  IABS R13, UR4 ;  /* 0x00000004000d7c13 */ /* 0x002fe20008000000 */
[----:B------:R-:W-:Y:S02]  /*0420*/  ULOP3.LUT UR14, UR4, UR8, URZ, 0x3c, !UPT ;  /* 0x00000008040e7292 */ /* 0x000fe4000f8e3cff */
[----:B------:R-:W-:Y:S01]  /*0430*/  IABS R10, UR8 ;  /* 0x00000008000a7c13 */ /* 0x000fe20008000000 */
[----:B------:R-:W-:-:S04]  /*0440*/  IMAD.WIDE R14, R9, 0x8, R4 ;  /* 0x00000008090e7825 */ /* 0x000fc800078e0204 */
[----:B------:R-:W-:Y:S01]  /*0450*/  IMAD.HI.U32 R12, R12, R13, RZ ;  /* 0x0000000d0c0c7227 */ /* 0x000fe200078e00ff */
[----:B------:R-:W-:-:S04]  /*0460*/  ISETP.LE.AND P2, PT, RZ, UR14, PT ;  /* 0x0000000eff007c0c */ /* 0x000fc8000bf43270 */
[----:B------:R-:W-:-:S05]  /*0470*/  IADD3 R8, PT, PT, -R12, RZ, RZ ;  /* 0x000000ff0c087210 */ /* 0x000fca0007ffe1ff */
[----:B------:R-:W-:-:S05]  /*0480*/  IMAD R8, R10, R8, R13 ;  /* 0x000000080a087224 */ /* 0x000fca00078e020d */
[----:B------:R-:W-:-:S13]  /*0490*/  ISETP.GT.U32.AND P1, PT, R11, R8, PT ;  /* 0x000000080b00720c */ /* 0x000fda0003f24070 */
[----:B------:R-:W-:Y:S01]  /*04a0*/  @!P1 IADD3 R8, PT, PT, R8, -R10, RZ ;  /* 0x8000000a08089210 */ /* 0x000fe20007ffe0ff */
[----:B------:R-:W-:-:S03]  /*04b0*/  @!P1 VIADD R12, R12, 0x1 ;  /* 0x000000010c0c9836 */ /* 0x000fc60000000000 */
[----:B------:R-:W-:Y:S02]  /*04c0*/  ISETP.GE.U32.AND P0, PT, R8, R11, PT ;  /* 0x0000000b0800720c */ /* 0x000fe40003f06070 */
[----:B------:R-:W-:-:S11]  /*04d0*/  LOP3.LUT R8, RZ, UR8, RZ, 0x33, !PT ;  /* 0x00000008ff087c12 */ /* 0x000fd6000f8e33ff */
[----:B------:R-:W-:Y:S02]  /*04e0*/  @P0 IADD3 R12, PT, PT, R12, 0x1, RZ ;  /* 0x000000010c0c0810 */ /* 0x000fe40007ffe0ff */
[----:B------:R-:W-:Y:S02]  /*04f0*/  ISETP.NE.AND P0, PT, RZ, UR8, PT ;  /* 0x00000008ff007c0c */ /* 0x000fe4000bf05270 */
[----:B------:R-:W-:-:S04]  /*0500*/  @!P2 IADD3 R12, PT, PT, -R12, RZ, RZ ;  /* 0x000000ff0c0ca210 */ /* 0x000fc80007ffe1ff */
[----:B------:R-:W-:Y:S02]  /*0510*/  SEL R23, R8, R12, !P0 ;  /* 0x0000000c08177207 */ /* 0x000fe40004000000 */
[----:B------:R-:W2:Y:S03]  /*0520*/  LDG.E.64 R12, desc[UR16][R14.64] ;  /* 0x000000100e0c7981 */ /* 0x000ea6000c1e1b00 */
[----:B------:R-:W-:-:S05]  /*0530*/  IMAD.WIDE R22, R23, 0x8, R6 ;  /* 0x0000000817167825 */ /* 0x000fca00078e0206 */
[----:B------:R-:W2:Y:S01]  /*0540*/  LDG.E.64 R16, desc[UR16][R22.64] ;  /* 0x0000001016107981 */ /* 0x000ea2000c1e1b00 */
[----:B------:R-:W0:Y:S08]  /*0550*/  I2F.RP R26, R10 ;  /* 0x0000000a001a7306 */ /* 0x000e300000209400 */
[----:B0-----:R-:W0:Y:S02]  /*0560*/  MUFU.RCP R26, R26 ;  /* 0x0000001a001a7308 */ /* 0x001e240000001000 */
[----:B0-----:R-:W-:-:S06]  /*0570*/  IADD3 R24, PT, PT, R26, 0xffffffe, RZ ;  /* 0x0ffffffe1a187810 */ /* 0x001fcc0007ffe0ff */
[----:B------:R0:W1:Y:S01]  /*0580*/  F2I.FTZ.U32.TRUNC.NTZ R25, R24 ;  /* 0x0000001800197305 */ /* 0x000062000021f000 */
[----:B------:R-:W-:Y:S01]  /*0590*/  IABS R20, UR13 ;  /* 0x0000000d00147c13 */ /* 0x000fe20008000000 */
[----:B0-----:R-:W-:Y:S02]  /*05a0*/  HFMA2 R24, -RZ, RZ, 0, 0 ;  /* 0x00000000ff187431 */ /* 0x001fe400000001ff */
[----:B--2---:R-:W-:-:S04]  /*05b0*/  FMUL R11, R13, R17 ;  /* 0x000000110d0b7220 */ /* 0x004fc80000400000 */
[----:B------:R-:W-:-:S04]  /*05c0*/  FFMA R12, R12, R16, R11 ;  /* 0x000000100c0c7223 */ /* 0x000fc8000000000b */
[----:B------:R-:W-:-:S05]  /*05d0*/  FADD R19, R12, R19 ;  /* 0x000000130c137221 */ /* 0x000fca0000000000 */
[----:B------:R0:W-:Y:S04]  /*05e0*/  STG.E desc[UR16][R2.64], R19 ;  /* 0x0000001302007986 */ /* 0x0001e8000c101910 */
[----:B------:R-:W2:Y:S04]  /*05f0*/  LDG.E R16, desc[UR16][R14.64] ;  /* 0x000000100e107981 */ /* 0x000ea8000c1e1900 */
[----:B------:R3:W4:Y:S01]  /*0600*/  LDG.E R18, desc[UR16][R22.64] ;  /* 0x0000001016127981 */ /* 0x000722000c1e1900 */
[----:B-1----:R-:W-:-:S04]  /*0610*/  IMAD.MOV R11, RZ, RZ, -R25 ;  /* 0x000000ffff0b7224 */ /* 0x002fc800078e0a19 */
[----:B------:R-:W-:-:S04]  /*0620*/  IMAD R11, R11, R10, RZ ;  /* 0x0000000a0b0b7224 */ /* 0x000fc800078e02ff */
[----:B------:R-:W-:Y:S01]  /*0630*/  IMAD.HI.U32 R12, R25, R11, R24 ;  /* 0x0000000b190c7227 */ /* 0x000fe200078e0018 */
[----:B------:R-:W-:-:S05]  /*0640*/  MOV R11, R20 ;  /* 0x00000014000b7202 */ /* 0x000fca0000000f00 */
[----:B------:R-:W-:-:S05]  /*0650*/  IMAD.HI.U32 R20, R12, R11, RZ ;  /* 0x0000000b0c147227 */ /* 0x000fca00078e00ff */
[----:B---3--:R-:W-:-:S05]  /*0660*/  IADD3 R22, PT, PT, -R20, RZ, RZ ;  /* 0x000000ff14167210 */ /* 0x008fca0007ffe1ff */
[----:B------:R-:W-:Y:S02]  /*0670*/  IMAD R22, R10, R22, R11 ;  /* 0x000000160a167224 */ /* 0x000fe400078e020b */
[----:B------:R-:W-:-:S05]  /*0680*/  IMAD.MOV.U32 R11, RZ, RZ, R10 ;  /* 0x000000ffff0b7224 */ /* 0x000fca00078e000a */
[----:B------:R-:W-:Y:S01]  /*0690*/  ISETP.GT.U32.AND P2, PT, R11, R22, PT ;  /* 0x000000160b00720c */ /* 0x000fe20003f44070 */
[----:B------:R-:W-:-:S12]  /*06a0*/  ULOP3.LUT UR14, UR13, UR8, URZ, 0x3c, !UPT ;  /* 0x000000080d0e7292 */ /* 0x000fd8000f8e3cff */
[----:B------:R-:W-:-:S04]  /*06b0*/  @!P2 IADD3 R22, PT, PT, R22, -R10, RZ ;  /* 0x8000000a1616a210 */ /* 0x000fc80007ffe0ff */
[----:B------:R-:W-:Y:S02]  /*06c0*/  ISETP.GE.U32.AND P1, PT, R22, R11, PT ;  /* 0x0000000b1600720c */ /* 0x000fe40003f26070 */
[----:B------:R-:W-:Y:S02]  /*06d0*/  ISETP.LE.AND P3, PT, RZ, UR14, PT ;  /* 0x0000000eff007c0c */ /* 0x000fe4000bf63270 */
[----:B------:R-:W-:-:S09]  /*06e0*/  @!P2 IADD3 R20, PT, PT, R20, 0x1, RZ ;  /* 0x000000011414a810 */ /* 0x000fd20007ffe0ff */
[----:B------:R-:W-:-:S05]  /*06f0*/  @P1 IADD3 R20, PT, PT, R20, 0x1, RZ ;  /* 0x0000000114141810 */ /* 0x000fca0007ffe0ff */
[----:B------:R-:W-:Y:S02]  /*0700*/  @!P3 IMAD.MOV R20, RZ, RZ, -R20 ;  /* 0x000000ffff14b224 */ /* 0x000fe400078e0a14 */
[----:B--2---:R-:W-:Y:S01]  /*0710*/  FMUL R16, R17, R16 ;  /* 0x0000001011107220 */ /* 0x004fe20000400000 */
[----:B------:R-:W-:-:S03]  /*0720*/  MOV R17, UR9 ;  /* 0x0000000900117c02 */ /* 0x000fc60008000f00 */
[----:B----4-:R-:W-:Y:S01]  /*0730*/  FFMA R16, R13, R18, -R16 ;  /* 0x000000120d107223 */ /* 0x010fe20000000810 */
[----:B------:R-:W-:-:S03]  /*0740*/  SEL R13, R8, R20, !P0 ;  /* 0x00000014080d7207 */ /* 0x000fc60004000000 */
[----:B------:R-:W-:Y:S01]  /*0750*/  FADD R25, R16, R21 ;  /* 0x0000001510197221 */ /* 0x000fe20000000000 */
[----:B------:R-:W-:-:S04]  /*0760*/  IMAD.WIDE R16, R17, 0x8, R14 ;  /* 0x0000000811107825 */ /* 0x000fc800078e020e */
[----:B------:R-:W-:Y:S01]  /*0770*/  IMAD.WIDE R14, R13, 0x8, R6 ;  /* 0x000000080d0e7825 */ /* 0x000fe200078e0206 */
[----:B------:R1:W-:Y:S04]  /*0780*/  STG.E desc[UR16][R2.64+0x4], R25 ;  /* 0x0000041902007986 */ /* 0x0003e8000c101910 */
[----:B------:R-:W2:Y:S04]  /*0790*/  LDG.E.64 R22, desc[UR16][R16.64] ;  /* 0x0000001010167981 */ /* 0x000ea8000c1e1b00 */
[----:B------:R-:W2:Y:S01]  /*07a0*/  LDG.E.64 R20, desc[UR16][R14.64] ;  /* 0x000000100e147981 */ /* 0x000ea2000c1e1b00 */
[----:B------:R-:W-:Y:S01]  /*07b0*/  IABS R27, UR12 ;  /* 0x0000000c001b7c13 */ /* 0x000fe20008000000 */
[----:B------:R-:W-:Y:S01]  /*07c0*/  ULOP3.LUT UR14, UR12, UR8, URZ, 0x3c, !UPT ;  /* 0x000000080c0e7292 */ /* 0x000fe2000f8e3cff */
[----:B--2---:R-:W-:-:S04]  /*07d0*/  FMUL R13, R23, R21 ;  /* 0x00000015170d7220 */ /* 0x004fc80000400000 */
[----:B------:R-:W-:-:S04]  /*07e0*/  FFMA R20, R22, R20, R13 ;  /* 0x0000001416147223 */ /* 0x000fc8000000000d */
[----:B------:R-:W-:-:S05]  /*07f0*/  FADD R13, R19, R20 ;  /* 0x00000014130d7221 */ /* 0x000fca0000000000 */
[----:B------:R2:W-:Y:S04]  /*0800*/  STG.E desc[UR16][R2.64], R13 ;  /* 0x0000000d02007986 */ /* 0x0005e8000c101910 */
[----:B------:R-:W3:Y:S04]  /*0810*/  LDG.E R18, desc[UR16][R16.64] ;  /* 0x0000001010127981 */ /* 0x000ee8000c1e1900 */
[----:B------:R4:W5:Y:S01]  /*0820*/  LDG.E R20, desc[UR16][R14.64] ;  /* 0x000000100e147981 */ /* 0x000962000c1e1900 */
[----:B0-----:R-:W-:-:S05]  /*0830*/  IMAD.HI.U32 R19, R12, R27, RZ ;  /* 0x0000001b0c137227 */ /* 0x001fca00078e00ff */
[----:B------:R-:W-:-:S05]  /*0840*/  IADD3 R22, PT, PT, -R19, RZ, RZ ;  /* 0x000000ff13167210 */ /* 0x000fca0007ffe1ff */
[----:B------:R-:W-:-:S05]  /*0850*/  IMAD R22, R10, R22, R27 ;  /* 0x000000160a167224 */ /* 0x000fca00078e021b */
[----:B------:R-:W-:Y:S02]  /*0860*/  ISETP.GT.U32.AND P2, PT, R11, R22, PT ;  /* 0x000000160b00720c */ /* 0x000fe40003f44070 */
[----:B------:R-:W-:-:S11]  /*0870*/  ISETP.LE.AND P3, PT, RZ, UR14, PT ;  /* 0x0000000eff007c0c */ /* 0x000fd6000bf63270 */
[----:B------:R-:W-:-:S04]  /*0880*/  @!P2 IADD3 R22, PT, PT, R22, -R10, RZ ;  /* 0x8000000a1616a210 */ /* 0x000fc80007ffe0ff */
[----:B------:R-:W-:Y:S01]  /*0890*/  ISETP.GE.U32.AND P1, PT, R22, R11, PT ;  /* 0x0000000b1600720c */ /* 0x000fe20003f26070 */
[----:B------:R-:W-:-:S12]  /*08a0*/  @!P2 VIADD R19, R19, 0x1 ;  /* 0x000000011313a836 */ /* 0x000fd80000000000 */
[----:B------:R-:W-:-:S04]  /*08b0*/  @P1 IADD3 R19, PT, PT, R19, 0x1, RZ ;  /* 0x0000000113131810 */ /* 0x000fc80007ffe0ff */
[----:B------:R-:W-:-:S04]  /*08c0*/  @!P3 IADD3 R19, PT, PT, -R19, RZ, RZ ;  /* 0x000000ff1313b210 */ /* 0x000fc80007ffe1ff */
[----:B----4-:R-:W-:-:S05]  /*08d0*/  SEL R15, R8, R19, !P0 ;  /* 0x00000013080f7207 */ /* 0x010fca0004000000 */
[----:B------:R-:W-:-:S04]  /*08e0*/  IMAD.WIDE R14, R15, 0x8, R6 ;  /* 0x000000080f0e7825 */ /* 0x000fc800078e0206 */
[----:B---3--:R-:W-:Y:S01]  /*08f0*/  FMUL R18, R21, R18 ;  /* 0x0000001215127220 */ /* 0x008fe20000400000 */
[----:B------:R-:W-:-:S03]  /*0900*/  MOV R21, UR9 ;  /* 0x0000000900157c02 */ /* 0x000fc60008000f00 */
[----:B-----5:R-:W-:Y:S02]  /*0910*/  FFMA R18, R23, R20, -R18 ;  /* 0x0000001417127223 */ /* 0x020fe40000000812 */
[----:B------:R-:W-:-:S04]  /*0920*/  IMAD.WIDE R16, R21, 0x8, R16 ;  /* 0x0000000815107825 */ /* 0x000fc800078e0210 */
[----:B-1----:R-:W-:-:S05]  /*0930*/  FADD R25, R25, R18 ;  /* 0x0000001219197221 */ /* 0x002fca0000000000 */
[----:B------:R0:W-:Y:S04]  /*0940*/  STG.E desc[UR16][R2.64+0x4], R25 ;  /* 0x0000041902007986 */ /* 0x0001e8000c101910 */
[----:B------:R-:W3:Y:S04]  /*0950*/  LDG.E.64 R18, desc[UR16][R16.64] ;  /* 0x0000001010127981 */ /* 0x000ee8000c1e1b00 */
[----:B------:R-:W3:Y:S01]  /*0960*/  LDG.E.64 R20, desc[UR16][R14.64] ;  /* 0x000000100e147981 */ /* 0x000ee2000c1e1b00 */
[----:B------:R-:W-:Y:S01]  /*0970*/  ULOP3.LUT UR14, UR7, UR8, URZ, 0x3c, !UPT ;  /* 0x00000008070e7292 */ /* 0x000fe2000f8e3cff */
[----:B---3--:R-:W-:-:S04]  /*0980*/  FMUL R23, R19, R21 ;  /* 0x0000001513177220 */ /* 0x008fc80000400000 */
[----:B------:R-:W-:-:S04]  /*0990*/  FFMA R18, R18, R20, R23 ;  /* 0x0000001412127223 */ /* 0x000fc80000000017 */
[----:B--2---:R-:W-:-:S05]  /*09a0*/  FADD R13, R13, R18 ;  /* 0x000000120d0d7221 */ /* 0x004fca0000000000 */
[----:B------:R1:W-:Y:S04]  /*09b0*/  STG.E desc[UR16][R2.64], R13 ;  /* 0x0000000d02007986 */ /* 0x0003e8000c101910 */
[----:B------:R-:W2:Y:S04]  /*09c0*/  LDG.E R18, desc[UR16][R16.64] ;  /* 0x0000001010127981 */ /* 0x000ea8000c1e1900 */
[----:B------:R3:W4:Y:S01]  /*09d0*/  LDG.E R20, desc[UR16][R14.64] ;  /* 0x000000100e147981 */ /* 0x000722000c1e1900 */
[----:B------:R-:W-:-:S05]  /*09e0*/  IABS R23, UR7 ;  /* 0x0000000700177c13 */ /* 0x000fca0008000000 */
[----:B------:R-:W-:-:S05]  /*09f0*/  IMAD.HI.U32 R22, R12, R23, RZ ;  /* 0x000000170c167227 */ /* 0x000fca00078e00ff */
[----:B------:R-:W-:-:S05]  /*0a00*/  IADD3 R24, PT, PT, -R22, RZ, RZ ;  /* 0x000000ff16187210 */ /* 0x000fca0007ffe1ff */
[----:B------:R-:W-:-:S05]  /*0a10*/  IMAD R24, R10, R24, R23 ;  /* 0x000000180a187224 */ /* 0x000fca00078e0217 */
[----:B------:R-:W-:Y:S02]  /*0a20*/  ISETP.GT.U32.AND P2, PT, R11, R24, PT ;  /* 0x000000180b00720c */ /* 0x000fe40003f44070 */
[----:B------:R-:W-:-:S11]  /*0a30*/  ISETP.LE.AND P3, PT, RZ, UR14, PT ;  /* 0x0000000eff007c0c */ /* 0x000fd6000bf63270 */
[----:B------:R-:W-:-:S05]  /*0a40*/  @!P2 IMAD.IADD R24, R24, 0x1, -R10 ;  /* 0x000000011818a824 */ /* 0x000fca00078e0a0a */
[----:B------:R-:W-:Y:S02]  /*0a50*/  ISETP.GE.U32.AND P1, PT, R24, R11, PT ;  /* 0x0000000b1800720c */ /* 0x000fe40003f26070 */
[----:B------:R-:W-:-:S11]  /*0a60*/  @!P2 IADD3 R22, PT, PT, R22, 0x1, RZ ;  /* 0x000000011616a810 */ /* 0x000fd60007ffe0ff */
[----:B------:R-:W-:-:S04]  /*0a70*/  @P1 IADD3 R22, PT, PT, R22, 0x1, RZ ;  /* 0x0000000116161810 */ /* 0x000fc80007ffe0ff */
[----:B------:R-:W-:-:S04]  /*0a80*/  @!P3 IADD3 R22, PT, PT, -R22, RZ, RZ ;  /* 0x000000ff1616b210 */ /* 0x000fc80007ffe1ff */
[----:B---3--:R-:W-:-:S05]  /*0a90*/  SEL R15, R8, R22, !P0 ;  /* 0x00000016080f7207 */ /* 0x008fca0004000000 */
[----:B------:R-:W-:-:S04]  /*0aa0*/  IMAD.WIDE R14, R15, 0x8, R6 ;  /* 0x000000080f0e7825 */ /* 0x000fc800078e0206 */
[----:B--2---:R-:W-:Y:S01]  /*0ab0*/  FMUL R18, R21, R18 ;  /* 0x0000001215127220 */ /* 0x004fe20000400000 */
[----:B------:R-:W-:-:S03]  /*0ac0*/  MOV R21, UR9 ;  /* 0x0000000900157c02 */ /* 0x000fc60008000f00 */
[----:B----4-:R-:W-:Y:S02]  /*0ad0*/  FFMA R18, R19, R20, -R18 ;  /* 0x0000001413127223 */ /* 0x010fe40000000812 */
[----:B------:R-:W-:-:S04]  /*0ae0*/  IMAD.WIDE R16, R21, 0x8, R16 ;  /* 0x0000000815107825 */ /* 0x000fc800078e0210 */
[----:B0-----:R-:W-:-:S05]  /*0af0*/  FADD R25, R25, R18 ;  /* 0x0000001219197221 */ /* 0x001fca0000000000 */
[----:B------:R1:W-:Y:S04]  /*0b00*/  STG.E desc[UR16][R2.64+0x4], R25 ;  /* 0x0000041902007986 */ /* 0x0003e8000c101910 */
[----:B------:R-:W2:Y:S04]  /*0b10*/  LDG.E.64 R20, desc[UR16][R16.64] ;  /* 0x0000001010147981 */ /* 0x000ea8000c1e1b00 */
[----:B------:R-:W2:Y:S02]  /*0b20*/  LDG.E.64 R22, desc[UR16][R14.64] ;  /* 0x000000100e167981 */ /* 0x000ea4000c1e1b00 */
[----:B--2---:R-:W-:-:S04]  /*0b30*/  FMUL R19, R21, R23 ;  /* 0x0000001715137220 */ /* 0x004fc80000400000 */
[----:B------:R-:W-:-:S04]  /*0b40*/  FFMA R20, R20, R22, R19 ;  /* 0x0000001614147223 */ /* 0x000fc80000000013 */
[----:B------:R-:W-:-:S05]  /*0b50*/  FADD R19, R13, R20 ;  /* 0x000000140d137221 */ /* 0x000fca0000000000 */
[----:B------:R1:W-:Y:S04]  /*0b60*/  STG.E desc[UR16][R2.64], R19 ;  /* 0x0000001302007986 */ /* 0x0003e8000c101910 */
[----:B------:R-:W2:Y:S04]  /*0b70*/  LDG.E R8, desc[UR16][R16.64] ;  /* 0x0000001010087981 */ /* 0x000ea8000c1e1900 */
[----:B------:R-:W3:Y:S01]  /*0b80*/  LDG.E R10, desc[UR16][R14.64] ;  /* 0x000000100e0a7981 */ /* 0x000ee2000c1e1900 */
[----:B------:R-:W-:-:S04]  /*0b90*/  UIADD3 UR11, UPT, UPT, UR11, 0x4, URZ ;  /* 0x000000040b0b7890 */ /* 0x000fc8000fffe0ff */
[----:B------:R-:W-:Y:S02]  /*0ba0*/  UISETP.NE.AND UP0, UPT, UR11, URZ, UPT ;  /* 0x000000ff0b00728c */ /* 0x000fe4000bf05270 */
[----:B------:R-:W-:Y:S02]  /*0bb0*/  ULEA UR13, UR18, UR13, 0x2 ;  /* 0x0000000d120d7291 */ /* 0x000fe4000f8e10ff */
[----:B------:R-:W-:Y:S02]  /*0bc0*/  ULEA UR12, UR18, UR12, 0x2 ;  /* 0x0000000c120c7291 */ /* 0x000fe4000f8e10ff */
[----:B------:R-:W-:Y:S02]  /*0bd0*/  ULEA UR7, UR18, UR7, 0x2 ;  /* 0x0000000712077291 */ /* 0x000fe4000f8e10ff */
[----:B------:R-:W-:Y:S01]  /*0be0*/  ULEA UR4, UR18, UR4, 0x2 ;  /* 0x0000000412047291 */ /* 0x000fe2000f8e10ff */
[----:B--2---:R-:W-:-:S04]  /*0bf0*/  FMUL R8, R23, R8 ;  /* 0x0000000817087220 */ /* 0x004fc80000400000 */
[----:B---3--:R-:W-:-:S04]  /*0c00*/  FFMA R8, R21, R10, -R8 ;  /* 0x0000000a15087223 */ /* 0x008fc80000000808 */
[----:B------:R-:W-:-:S05]  /*0c10*/  FADD R21, R25, R8 ;  /* 0x0000000819157221 */ /* 0x000fca0000000000 */
[----:B------:R1:W-:Y:S01]  /*0c20*/  STG.E desc[UR16][R2.64+0x4], R21 ;  /* 0x0000041502007986 */ /* 0x0003e2000c101910 */
[----:B------:R-:W-:-:S05]  /*0c30*/  IMAD.U32 R8, RZ, RZ, UR9 ;  /* 0x00000009ff087e24 */ /* 0x000fca000f8e00ff */
[----:B------:R-:W-:Y:S01]  /*0c40*/  LEA R9, R8, R9, 0x2 ;  /* 0x0000000908097211 */ /* 0x000fe200078e10ff */
[----:B------:R-:W-:Y:S06]  /*0c50*/  BRA.U UP0, `(.L_x_96) ;  /* 0xfffffff500ec7547 */ /* 0x000fec000b83ffff */
[----:B------:R-:W-:-:S05]  /*0c60*/  UMOV UR4, UR6 ;  /* 0x0000000600047c82 */ /* 0x000fca0008000000 */
.L_x_95:
[----:B------:R-:W-:-:S13]  /*0c70*/  ISETP.NE.AND P0, PT, RZ, UR10, PT ;  /* 0x0000000aff007c0c */ /* 0x000fda000bf05270 */
[----:B------:R-:W-:Y:S05]  /*0c80*/  @!P0 EXIT ;  /* 0x000000000000894d */ /* 0x000fea0003800000 */
[----:B------:R-:W-:-:S09]  /*0c90*/  UISETP.NE.AND UP0, UPT, UR10, 0x1, UPT ;  /* 0x000000010a00788c */ /* 0x000fd2000bf05270 */
[----:B------:R-:W-:Y:S05]  /*0ca0*/  BRA.U !UP0, `(.L_x_97) ;  /* 0x0000000508307547 */ /* 0x000fea000b800000 */
[----:B------:R-:W-:Y:S01]  /*0cb0*/  IABS R10, UR8 ;  /* 0x00000008000a7c13 */ /* 0x000fe20008000000 */
[----:B------:R-:W2:Y:S01]  /*0cc0*/  LDCU UR6, c[0x0][0x39c] ;  /* 0x00007380ff0677ac */ /* 0x000ea20008000800 */
[----:B------:R-:W-:Y:S02]  /*0cd0*/  HFMA2 R4, -RZ, RZ, 0, 0 ;  /* 0x00000000ff047431 */ /* 0x000fe400000001ff */
[----:B------:R-:W-:Y:S01]  /*0ce0*/  IMAD.U32 R9, RZ, RZ, UR9 ;  /* 0x00000009ff097e24 */ /* 0x000fe2000f8e00ff */
[----:B------:R-:W3:Y:S01]  /*0cf0*/  I2F.RP R6, R10 ;  /* 0x0000000a00067306 */ /* 0x000ee20000209400 */
[----:B------:R-:W-:Y:S02]  /*0d00*/  LOP3.LUT R16, RZ, UR8, RZ, 0x33, !PT ;  /* 0x00000008ff107c12 */ /* 0x000fe4000f8e33ff */
[----:B------:R-:W-:-:S05]  /*0d10*/  IMAD R9, R9, UR4, R0 ;  /* 0x0000000409097c24 */ /* 0x000fca000f8e0200 */
[----:B---3--:R-:W3:Y:S01]  /*0d20*/  MUFU.RCP R6, R6 ;  /* 0x0000000600067308 */ /* 0x008ee20000001000 */
[----:B--2---:R-:W-:-:S04]  /*0d30*/  UIMAD UR5, UR4, UR6, URZ ;  /* 0x00000006040572a4 */ /* 0x004fc8000f8e02ff */
[----:B------:R-:W-:Y:S02]  /*0d40*/  ULOP3.LUT UR7, UR5, UR8, URZ, 0x3c, !UPT ;  /* 0x0000000805077292 */ /* 0x000fe4000f8e3cff */
[----:B------:R-:W-:-:S04]  /*0d50*/  IABS R8, UR5 ;  /* 0x0000000500087c13 */ /* 0x000fc80008000000 */
[----:B------:R-:W-:Y:S02]  /*0d60*/  ISETP.LE.AND P2, PT, RZ, UR7, PT ;  /* 0x00000007ff007c0c */ /* 0x000fe4000bf43270 */
[----:B---3--:R-:W-:-:S04]  /*0d70*/  IADD3 R7, PT, PT, R6, 0xffffffe, RZ ;  /* 0x0ffffffe06077810 */ /* 0x008fc80007ffe0ff */
[----:B------:R2:W3:Y:S02]  /*0d80*/  F2I.FTZ.U32.TRUNC.NTZ R5, R7 ;  /* 0x0000000700057305 */ /* 0x0004e4000021f000 */
[----:B--2---:R-:W2:Y:S01]  /*0d90*/  LDC.64 R6, c[0x0][0x388] ;  /* 0x0000e200ff067b82 */ /* 0x004ea20000000a00 */
[----:B---3--:R-:W-:-:S05]  /*0da0*/  IADD3 R11, PT, PT, RZ, -R5, RZ ;  /* 0x80000005ff0b7210 */ /* 0x008fca0007ffe0ff */
[----:B------:R-:W-:-:S04]  /*0db0*/  IMAD R11, R11, R10, RZ ;  /* 0x0000000a0b0b7224 */ /* 0x000fc800078e02ff */
[----:B------:R-:W-:-:S04]  /*0dc0*/  IMAD.HI.U32 R11, R5, R11, R4 ;  /* 0x0000000b050b7227 */ /* 0x000fc800078e0004 */
[----:B------:R-:W-:-:S04]  /*0dd0*/  IMAD.MOV.U32 R5, RZ, RZ, R8 ;  /* 0x000000ffff057224 */ /* 0x000fc800078e0008 */
[----:B------:R-:W-:-:S04]  /*0de0*/  IMAD.HI.U32 R8, R11, R5, RZ ;  /* 0x000000050b087227 */ /* 0x000fc800078e00ff */
[----:B--2---:R-:W-:Y:S01]  /*0df0*/  IMAD.WIDE R6, R9, 0x8, R6 ;  /* 0x0000000809067825 */ /* 0x004fe200078e0206 */
[----:B------:R-:W-:-:S05]  /*0e00*/  IADD3 R4, PT, PT, -R8, RZ, RZ ;  /* 0x000000ff08047210 */ /* 0x000fca0007ffe1ff */
[----:B------:R-:W-:-:S05]  /*0e10*/  IMAD R5, R10, R4, R5 ;  /* 0x000000040a057224 */ /* 0x000fca00078e0205 */
[----:B------:R-:W-:-:S13]  /*0e20*/  ISETP.GT.U32.AND P1, PT, R10, R5, PT ;  /* 0x000000050a00720c */ /* 0x000fda0003f24070 */
[-C--:B------:R-:W-:Y:S02]  /*0e30*/  @!P1 IADD3 R5, PT, PT, R5, -R10.reuse, RZ ;  /* 0x8000000a05059210 */ /* 0x080fe40007ffe0ff */
[----:B------:R-:W-:Y:S02]  /*0e40*/  @!P1 IADD3 R8, PT, PT, R8, 0x1, RZ ;  /* 0x0000000108089810 */ /* 0x000fe40007ffe0ff */
[----:B------:R-:W-:Y:S02]  /*0e50*/  ISETP.GE.U32.AND P0, PT, R5, R10, PT ;  /* 0x0000000a0500720c */ /* 0x000fe40003f06070 */
[----:B------:R-:W2:Y:S11]  /*0e60*/  LDC.64 R4, c[0x0][0x390] ;  /* 0x0000e400ff047b82 */ /* 0x000eb60000000a00 */
[----:B------:R-:W-:-:S02]  /*0e70*/  @P0 IADD3 R8, PT, PT, R8, 0x1, RZ ;  /* 0x0000000108080810 */ /* 0x000fc40007ffe0ff */
[----:B------:R-:W-:Y:S02]  /*0e80*/  ISETP.NE.AND P0, PT, RZ, UR8, PT ;  /* 0x00000008ff007c0c */ /* 0x000fe4000bf05270 */
[----:B------:R-:W-:-:S04]  /*0e90*/  @!P2 IADD3 R8, PT, PT, -R8, RZ, RZ ;  /* 0x000000ff0808a210 */ /* 0x000fc80007ffe1ff */
[----:B-1----:R-:W-:-:S05]  /*0ea0*/  SEL R13, R16, R8, !P0 ;  /* 0x00000008100d7207 */ /* 0x002fca0004000000 */
[----:B--2---:R-:W-:Y:S02]  /*0eb0*/  IMAD.WIDE R8, R13, 0x8, R4 ;  /* 0x000000080d087825 */ /* 0x004fe400078e0204 */
[----:B------:R-:W2:Y:S04]  /*0ec0*/  LDG.E.64 R12, desc[UR16][R6.64] ;  /* 0x00000010060c7981 */ /* 0x000ea8000c1e1b00 */
[----:B------:R-:W2:Y:S01]  /*0ed0*/  LDG.E.64 R14, desc[UR16][R8.64] ;  /* 0x00000010080e7981 */ /* 0x000ea2000c1e1b00 */
[----:B------:R-:W-:Y:S01]  /*0ee0*/  UIADD3 UR5, UPT, UPT, UR5, UR6, URZ ;  /* 0x0000000605057290 */ /* 0x000fe2000fffe0ff */
[----:B--2---:R-:W-:-:S04]  /*0ef0*/  FMUL R17, R13, R15 ;  /* 0x0000000f0d117220 */ /* 0x004fc80000400000 */
[----:B------:R-:W-:-:S04]  /*0f00*/  FFMA R12, R12, R14, R17 ;  /* 0x0000000e0c0c7223 */ /* 0x000fc80000000011 */
[----:B------:R-:W-:-:S05]  /*0f10*/  FADD R19, R19, R12 ;  /* 0x0000000c13137221 */ /* 0x000fca0000000000 */
[----:B------:R1:W-:Y:S04]  /*0f20*/  STG.E desc[UR16][R2.64], R19 ;  /* 0x0000001302007986 */ /* 0x0003e8000c101910 */
[----:B------:R-:W2:Y:S04]  /*0f30*/  LDG.E R12, desc[UR16][R6.64] ;  /* 0x00000010060c7981 */ /* 0x000ea8000c1e1900 */
[----:B------:R3:W4:Y:S01]  /*0f40*/  LDG.E R14, desc[UR16][R8.64] ;  /* 0x00000010080e7981 */ /* 0x000722000c1e1900 */
[----:B------:R-:W-:Y:S01]  /*0f50*/  MOV R17, UR5 ;  /* 0x0000000500117c02 */ /* 0x000fe20008000f00 */
[----:B------:R-:W-:-:S03]  /*0f60*/  ULOP3.LUT UR5, UR5, UR8, URZ, 0x3c, !UPT ;  /* 0x0000000805057292 */ /* 0x000fc6000f8e3cff */
[----:B------:R-:W-:-:S03]  /*0f70*/  IABS R17, R17 ;  /* 0x0000001100117213 */ /* 0x000fc60000000000 */
[----:B------:R-:W-:Y:S02]  /*0f80*/  ISETP.LE.AND P3, PT, RZ, UR5, PT ;  /* 0x00000005ff007c0c */ /* 0x000fe4000bf63270 */
[----:B------:R-:W-:Y:S01]  /*0f90*/  IMAD.HI.U32 R11, R11, R17, RZ ;  /* 0x000000110b0b7227 */ /* 0x000fe200078e00ff */
[----:B---3--:R-:W-:-:S04]  /*0fa0*/  MOV R9, UR9 ;  /* 0x0000000900097c02 */ /* 0x008fc80008000f00 */
[----:B------:R-:W-:Y:S01]  /*0fb0*/  IADD3 R18, PT, PT, -R11, RZ, RZ ;  /* 0x000000ff0b127210 */ /* 0x000fe20007ffe1ff */
[----:B------:R-:W-:-:S04]  /*0fc0*/  IMAD.WIDE R6, R9, 0x8, R6 ;  /* 0x0000000809067825 */ /* 0x000fc800078e0206 */
[----:B------:R-:W-:-:S05]  /*0fd0*/  IMAD R17, R10, R18, R17 ;  /* 0x000000120a117224 */ /* 0x000fca00078e0211 */
[----:B------:R-:W-:-:S13]  /*0fe0*/  ISETP.GT.U32.AND P2, PT, R10, R17, PT ;  /* 0x000000110a00720c */ /* 0x000fda0003f44070 */
[----:B------:R-:W-:Y:S01]  /*0ff0*/  @!P2 IADD3 R17, PT, PT, R17, -R10, RZ ;  /* 0x8000000a1111a210 */ /* 0x000fe20007ffe0ff */
[----:B------:R-:W-:-:S03]  /*1000*/  @!P2 VIADD R11, R11, 0x1 ;  /* 0x000000010b0ba836 */ /* 0x000fc60000000000 */
[----:B------:R-:W-:-:S13]  /*1010*/  ISETP.GE.U32.AND P1, PT, R17, R10, PT ;  /* 0x0000000a1100720c */ /* 0x000fda0003f26070 */
[----:B------:R-:W-:-:S04]  /*1020*/  @P1 IADD3 R11, PT, PT, R11, 0x1, RZ ;  /* 0x000000010b0b1810 */ /* 0x000fc80007ffe0ff */
[----:B------:R-:W-:-:S04]  /*1030*/  @!P3 IADD3 R11, PT, PT, -R11, RZ, RZ ;  /* 0x000000ff0b0bb210 */ /* 0x000fc80007ffe1ff */
[----:B------:R-:W-:-:S05]  /*1040*/  SEL R11, R16, R11, !P0 ;  /* 0x0000000b100b7207 */ /* 0x000fca0004000000 */
[----:B------:R-:W-:-:S04]  /*1050*/  IMAD.WIDE R4, R11, 0x8, R4 ;  /* 0x000000080b047825 */ /* 0x000fc800078e0204 */
[----:B--2---:R-:W-:-:S04]  /*1060*/  FMUL R12, R15, R12 ;  /* 0x0000000c0f0c7220 */ /* 0x004fc80000400000 */
[----:B----4-:R-:W-:-:S04]  /*1070*/  FFMA R12, R13, R14, -R12 ;  /* 0x0000000e0d0c7223 */ /* 0x010fc8000000080c */
[----:B------:R-:W-:-:S05]  /*1080*/  FADD R21, R21, R12 ;  /* 0x0000000c15157221 */ /* 0x000fca0000000000 */
[----:B------:R2:W-:Y:S04]  /*1090*/  STG.E desc[UR16][R2.64+0x4], R21 ;  /* 0x0000041502007986 */ /* 0x0005e8000c101910 */
[----:B------:R-:W3:Y:S04]  /*10a0*/  LDG.E.64 R12, desc[UR16][R6.64] ;  /* 0x00000010060c7981 */ /* 0x000ee8000c1e1b00 */
[----:B------:R-:W3:Y:S02]  /*10b0*/  LDG.E.64 R8, desc[UR16][R4.64] ;  /* 0x0000001004087981 */ /* 0x000ee4000c1e1b00 */
[----:B---3--:R-:W-:-:S04]  /*10c0*/  FMUL R11, R13, R9 ;  /* 0x000000090d0b7220 */ /* 0x008fc80000400000 */
[----:B------:R-:W-:-:S04]  /*10d0*/  FFMA R8, R12, R8, R11 ;  /* 0x000000080c087223 */ /* 0x000fc8000000000b */
[----:B-1----:R-:W-:-:S05]  /*10e0*/  FADD R19, R19, R8 ;  /* 0x0000000813137221 */ /* 0x002fca0000000000 */
[----:B------:R3:W-:Y:S04]  /*10f0*/  STG.E desc[UR16][R2.64], R19 ;  /* 0x0000001302007986 */ /* 0x0007e8000c101910 */
[----:B------:R-:W4:Y:S04]  /*1100*/  LDG.E R8, desc[UR16][R6.64] ;  /* 0x0000001006087981 */ /* 0x000f28000c1e1900 */
[----:B------:R-:W5:Y:S01]  /*1110*/  LDG.E R10, desc[UR16][R4.64] ;  /* 0x00000010040a7981 */ /* 0x000f62000c1e1900 */
[----:B------:R-:W-:Y:S01]  /*1120*/  UIADD3 UR4, UPT, UPT, UR4, 0x2, URZ ;  /* 0x0000000204047890 */ /* 0x000fe2000fffe0ff */
[----:B----4-:R-:W-:-:S04]  /*1130*/  FMUL R8, R9, R8 ;  /* 0x0000000809087220 */ /* 0x010fc80000400000 */
[----:B-----5:R-:W-:-:S04]  /*1140*/  FFMA R8, R13, R10, -R8 ;  /* 0x0000000a0d087223 */ /* 0x020fc80000000808 */
[----:B--2---:R-:W-:-:S05]  /*1150*/  FADD R21, R21, R8 ;  /* 0x0000000815157221 */ /* 0x004fca0000000000 */
[----:B------:R3:W-:Y:S02]  /*1160*/  STG.E desc[UR16][R2.64+0x4], R21 ;  /* 0x0000041502007986 */ /* 0x0007e4000c101910 */
.L_x_97:
[----:B------:R-:W-:-:S04]  /*1170*/  ULOP3.LUT UR5, UR8, 0x1, URZ, 0xc0, !UPT ;  /* 0x0000000108057892 */ /* 0x000fc8000f8ec0ff */
[----:B------:R-:W-:-:S06]  /*1180*/  UISETP.NE.U32.AND UP0, UPT, UR5, 0x1, UPT ;  /* 0x000000010500788c */ /* 0x000fcc000bf05070 */
[----:B------:R-:W-:-:S13]  /*1190*/  PLOP3.LUT P0, PT, PT, PT, UP0, 0x80, 0x8 ;  /* 0x000000000008781c */ /* 0x000fda0003f0f008 */
[----:B------:R-:W-:Y:S05]  /*11a0*/  @P0 EXIT ;  /* 0x000000000000094d */ /* 0x000fea0003800000 */
[----:B------:R-:W-:Y:S01]  /*11b0*/  IABS R7, UR8 ;  /* 0x0000000800077c13 */ /* 0x000fe20008000000 */
[----:B------:R-:W2:Y:S03]  /*11c0*/  LDCU UR5, c[0x0][0x39c] ;  /* 0x00007380ff0577ac */ /* 0x000ea60008000800 */
[----:B------:R-:W4:Y:S08]  /*11d0*/  I2F.RP R6, R7 ;  /* 0x0000000700067306 */ /* 0x000f300000209400 */
[----:B----4-:R-:W4:Y:S01]  /*11e0*/  MUFU.RCP R6, R6 ;  /* 0x0000000600067308 */ /* 0x010f220000001000 */
[----:B--2---:R-:W-:-:S06]  /*11f0*/  UIMAD UR5, UR4, UR5, URZ ;  /* 0x00000005040572a4 */ /* 0x004fcc000f8e02ff */
[----:B------:R-:W-:Y:S01]  /*1200*/  MOV R4, UR5 ;  /* 0x0000000500047c02 */ /* 0x000fe20008000f00 */
[----:B------:R-:W-:-:S06]  /*1210*/  ULOP3.LUT UR5, UR5, UR8, URZ, 0x3c, !UPT ;  /* 0x0000000805057292 */ /* 0x000fcc000f8e3cff */
[----:B------:R-:W-:Y:S02]  /*1220*/  ISETP.LE.AND P2, PT, RZ, UR5, PT ;  /* 0x00000005ff007c0c */ /* 0x000fe4000bf43270 */
[----:B----4-:R-:W-:-:S06]  /*1230*/  IADD3 R5, PT, PT, R6, 0xffffffe, RZ ;  /* 0x0ffffffe06057810 */ /* 0x010fcc0007ffe0ff */
[----:B------:R-:W2:Y:S02]  /*1240*/  F2I.FTZ.U32.TRUNC.NTZ R5, R5 ;  /* 0x0000000500057305 */ /* 0x000ea4000021f000 */
[----:B--2---:R-:W-:-:S04]  /*1250*/  IMAD.MOV R8, RZ, RZ, -R5 ;  /* 0x000000ffff087224 */ /* 0x004fc800078e0a05 */
[----:B------:R-:W-:Y:S01]  /*1260*/  IMAD R9, R8, R7, RZ ;  /* 0x0000000708097224 */ /* 0x000fe200078e02ff */
[----:B------:R-:W-:Y:S02]  /*1270*/  IABS R8, R4 ;  /* 0x0000000400087213 */ /* 0x000fe40000000000 */
[----:B------:R-:W-:-:S05]  /*1280*/  MOV R4, RZ ;  /* 0x000000ff00047202 */ /* 0x000fca0000000f00 */
[----:B------:R-:W-:Y:S01]  /*1290*/  IMAD.HI.U32 R9, R5, R9, R4 ;  /* 0x0000000905097227 */ /* 0x000fe200078e0004 */
[----:B------:R-:W-:-:S05]  /*12a0*/  MOV R4, R8 ;  /* 0x0000000800047202 */ /* 0x000fca0000000f00 */
[----:B------:R-:W-:Y:S01]  /*12b0*/  IMAD.HI.U32 R8, R9, R4, RZ ;  /* 0x0000000409087227 */ /* 0x000fe200078e00ff */
[----:B------:R-:W-:-:S04]  /*12c0*/  MOV R9, UR9 ;  /* 0x0000000900097c02 */ /* 0x000fc80008000f00 */
[----:B------:R-:W-:Y:S01]  /*12d0*/  IADD3 R5, PT, PT, -R8, RZ, RZ ;  /* 0x000000ff08057210 */ /* 0x000fe20007ffe1ff */
[----:B------:R-:W-:-:S04]  /*12e0*/  IMAD R9, R9, UR4, R0 ;  /* 0x0000000409097c24 */ /* 0x000fc8000f8e0200 */
[----:B------:R-:W-:-:S05]  /*12f0*/  IMAD R4, R7, R5, R4 ;  /* 0x0000000507047224 */ /* 0x000fca00078e0204 */
[----:B------:R-:W-:-:S13]  /*1300*/  ISETP.GT.U32.AND P1, PT, R7, R4, PT ;  /* 0x000000040700720c */ /* 0x000fda0003f24070 */
[----:B------:R-:W-:Y:S01]  /*1310*/  @!P1 IMAD.IADD R4, R4, 0x1, -R7 ;  /* 0x0000000104049824 */ /* 0x000fe200078e0a07 */
[----:B------:R-:W-:Y:S02]  /*1320*/  @!P1 IADD3 R8, PT, PT, R8, 0x1, RZ ;  /* 0x0000000108089810 */ /* 0x000fe40007ffe0ff */
[----:B------:R-:W-:Y:S02]  /*1330*/  ISETP.NE.AND P1, PT, RZ, UR8, PT ;  /* 0x00000008ff007c0c */ /* 0x000fe4000bf25270 */
[----:B------:R-:W-:Y:S02]  /*1340*/  ISETP.GE.U32.AND P0, PT, R4, R7, PT ;  /* 0x000000070400720c */ /* 0x000fe40003f06070 */
[----:B------:R-:W2:Y:S08]  /*1350*/  LDC.64 R6, c[0x0][0x388] ;  /* 0x0000e200ff067b82 */ /* 0x000eb00000000a00 */
[----:B------:R-:W4:Y:S03]  /*1360*/  LDC.64 R4, c[0x0][0x390] ;  /* 0x0000e400ff047b82 */ /* 0x000f260000000a00 */
[----:B------:R-:W-:-:S04]  /*1370*/  @P0 IADD3 R8, PT, PT, R8, 0x1, RZ ;  /* 0x0000000108080810 */ /* 0x000fc80007ffe0ff */
[----:B------:R-:W-:Y:S02]  /*1380*/  @!P2 IADD3 R8, PT, PT, -R8, RZ, RZ ;  /* 0x000000ff0808a210 */ /* 0x000fe40007ffe1ff */
[----:B------:R-:W-:Y:S01]  /*1390*/  @!P1 LOP3.LUT R8, RZ, UR8, RZ, 0x33, !PT ;  /* 0x00000008ff089c12 */ /* 0x000fe2000f8e33ff */
[----:B--2---:R-:W-:-:S05]  /*13a0*/  IMAD.WIDE R6, R9, 0x8, R6 ;  /* 0x0000000809067825 */ /* 0x004fca00078e0206 */
[----:B-1----:R-:W2:Y:S01]  /*13b0*/  LDG.E.64 R12, desc[UR16][R6.64] ;  /* 0x00000010060c7981 */ /* 0x002ea2000c1e1b00 */
[----:B----4-:R-:W-:-:S05]  /*13c0*/  IMAD.WIDE R4, R8, 0x8, R4 ;  /* 0x0000000808047825 */ /* 0x010fca00078e0204 */
[----:B------:R-:W2:Y:S02]  /*13d0*/  LDG.E.64 R8, desc[UR16][R4.64] ;  /* 0x0000001004087981 */ /* 0x000ea4000c1e1b00 */
[----:B--2---:R-:W-:-:S04]  /*13e0*/  FMUL R11, R13, R9 ;  /* 0x000000090d0b7220 */ /* 0x004fc80000400000 */
[----:B------:R-:W-:-:S04]  /*13f0*/  FFMA R8, R12, R8, R11 ;  /* 0x000000080c087223 */ /* 0x000fc8000000000b */
[----:B---3--:R-:W-:-:S05]  /*1400*/  FADD R19, R8, R19 ;  /* 0x0000001308137221 */ /* 0x008fca0000000000 */
[----:B------:R-:W-:Y:S04]  /*1410*/  STG.E desc[UR16][R2.64], R19 ;  /* 0x0000001302007986 */ /* 0x000fe8000c101910 */
[----:B------:R-:W2:Y:S04]  /*1420*/  LDG.E R0, desc[UR16][R6.64] ;  /* 0x0000001006007981 */ /* 0x000ea8000c1e1900 */
[----:B------:R-:W3:Y:S01]  /*1430*/  LDG.E R8, desc[UR16][R4.64] ;  /* 0x0000001004087981 */ /* 0x000ee2000c1e1900 */
[----:B--2---:R-:W-:-:S04]  /*1440*/  FMUL R0, R9, R0 ;  /* 0x0000000009007220 */ /* 0x004fc80000400000 */
[----:B---3--:R-:W-:-:S04]  /*1450*/  FFMA R0, R13, R8, -R0 ;  /* 0x000000080d007223 */ /* 0x008fc80000000800 */
[----:B------:R-:W-:-:S05]  /*1460*/  FADD R21, R0, R21 ;  /* 0x0000001500157221 */ /* 0x000fca0000000000 */
[----:B------:R-:W-:Y:S01]  /*1470*/  STG.E desc[UR16][R2.64+0x4], R21 ;  /* 0x0000041502007986 */ /* 0x000fe2000c101910 */
[----:B------:R-:W-:Y:S05]  /*1480*/  EXIT ;  /* 0x000000000000794d */ /* 0x000fea0003800000 */
.L_x_98:
        /* <DEDUP_REMOVED lines=15> */
.L_x_128:


//--------------------- .text._Z4mulrPffiii       --------------------------
	.section	.text._Z4mulrPffiii,"ax",@progbits
	.align	128
        .global         _Z4mulrPffiii
        .type           _Z4mulrPffiii,@function
        .size           _Z4mulrPffiii,(.L_x_129 - _Z4mulrPffiii)
        .other          _Z4mulrPffiii,@"STO_CUDA_ENTRY STV_DEFAULT"
_Z4mulrPffiii:
.text._Z4mulrPffiii:
[----:B------:R-:W-:Y:S08]  /*0000*/  LDC R1, c[0x0][0x37c] ;  /* 0x0000df00ff017b82 */ /* 0x000ff00000000800 */
[----:B------:R-:W0:Y:S01]  /*0010*/  LDC R0, c[0x0][0x390] ;  /* 0x0000e400ff007b82 */ /* 0x000e220000000800 */
[----:B------:R-:W1:Y:S01]  /*0020*/  S2R R12, SR_TID.Z ;  /* 0x00000000000c7919 */ /* 0x000e620000002300 */
[----:B------:R-:W2:Y:S01]  /*0030*/  LDCU UR6, c[0x0][0x394] ;  /* 0x00007280ff0677ac */ /* 0x000ea20008000800 */
[----:B------:R-:W3:Y:S01]  /*0040*/  S2R R11, SR_TID.X ;  /* 0x00000000000b7919 */ /* 0x000ee20000002100 */
[----:B------:R-:W4:Y:S04]  /*0050*/  LDCU UR7, c[0x0][0x38c] ;  /* 0x00007180ff0777ac */ /* 0x000f280008000800 */
[----:B------:R-:W3:Y:S01]  /*0060*/  LDC R8, c[0x0][0x360] ;  /* 0x0000d800ff087b82 */ /* 0x000ee20000000800 */
[----:B------:R-:W5:Y:S07]  /*0070*/  S2R R13, SR_TID.Y ;  /* 0x00000000000d7919 */ /* 0x000f6e0000002200 */
[----:B------:R-:W5:Y:S01]  /*0080*/  LDC R10, c[0x0][0x364] ;  /* 0x0000d900ff0a7b82 */ /* 0x000f620000000800 */
[----:B0-----:R-:W-:-:S07]  /*0090*/  IABS R2, R0 ;  /* 0x0000000000027213 */ /* 0x001fce0000000000 */
[----:B------:R-:W1:Y:S01]  /*00a0*/  S2UR UR4, SR_CTAID.Z ;  /* 0x00000000000479c3 */ /* 0x000e620000002700 */
[----:B------:R-:W-:Y:S01]  /*00b0*/  LOP3.LUT R9, RZ, R0, RZ, 0x33, !PT ;  /* 0x00000000ff097212 */ /* 0x000fe200078e33ff */
[----:B------:R-:W0:Y:S06]  /*00c0*/  I2F.RP R6, R2 ;  /* 0x0000000200067306 */ /* 0x000e2c0000209400 */
[----:B------:R-:W1:Y:S08]  /*00d0*/  LDC R3, c[0x0][0x368] ;  /* 0x0000da00ff037b82 */ /* 0x000e700000000800 */
[----:B------:R-:W-:Y:S01]  /*00e0*/  S2UR UR5, SR_CTAID.Y ;  /* 0x00000000000579c3 */ /* 0x000fe20000002600 */
[----:B0-----:R-:W0:Y:S01]  /*00f0*/  MUFU.RCP R6, R6 ;  /* 0x0000000600067308 */ /* 0x001e220000001000 */
[----:B-1----:R-:W-:-:S06]  /*0100*/  IMAD R3, R3, UR4, R12 ;  /* 0x0000000403037c24 */ /* 0x002fcc000f8e020c */
[----:B------:R-:W3:Y:S01]  /*0110*/  S2UR UR4, SR_CTAID.X ;  /* 0x00000000000479c3 */ /* 0x000ee20000002500 */
[----:B0-----:R-:W-:Y:S01]  /*0120*/  VIADD R4, R6, 0xffffffe ;  /* 0x0ffffffe06047836 */ /* 0x001fe20000000000 */
[----:B------:R-:W-:-:S03]  /*0130*/  IABS R6, R3 ;  /* 0x0000000300067213 */ /* 0x000fc60000000000 */
[----:B------:R0:W1:Y:S02]  /*0140*/  F2I.FTZ.U32.TRUNC.NTZ R5, R4 ;  /* 0x0000000400057305 */ /* 0x000064000021f000 */
[----:B0-----:R-:W-:Y:S02]  /*0150*/  HFMA2 R4, -RZ, RZ, 0, 0 ;  /* 0x00000000ff047431 */ /* 0x001fe400000001ff */
[----:B-1----:R-:W-:-:S04]  /*0160*/  IMAD.MOV R7, RZ, RZ, -R5 ;  /* 0x000000ffff077224 */ /* 0x002fc800078e0a05 */
[----:B------:R-:W-:-:S04]  /*0170*/  IMAD R7, R7, R2, RZ ;  /* 0x0000000207077224 */ /* 0x000fc800078e02ff */
[----:B------:R-:W-:Y:S01]  /*0180*/  IMAD.HI.U32 R5, R5, R7, R4 ;  /* 0x0000000705057227 */ /* 0x000fe200078e0004 */
[----:B------:R-:W-:-:S03]  /*0190*/  LOP3.LUT R4, R3, R0, RZ, 0x3c, !PT ;  /* 0x0000000003047212 */ /* 0x000fc600078e3cff */
[----:B------:R-:W-:Y:S01]  /*01a0*/  IMAD.MOV.U32 R7, RZ, RZ, R6 ;  /* 0x000000ffff077224 */ /* 0x000fe200078e0006 */
[----:B------:R-:W-:Y:S01]  /*01b0*/  ISETP.GE.AND P0, PT, R4, RZ, PT ;  /* 0x000000ff0400720c */ /* 0x000fe20003f06270 */
[----:B---3--:R-:W-:Y:S02]  /*01c0*/  IMAD R4, R8, UR4, R11 ;  /* 0x0000000408047c24 */ /* 0x008fe4000f8e020b */
[----:B------:R-:W-:-:S04]  /*01d0*/  IMAD.HI.U32 R5, R5, R7, RZ ;  /* 0x0000000705057227 */ /* 0x000fc800078e00ff */
[----:B------:R-:W-:-:S04]  /*01e0*/  IMAD.MOV R6, RZ, RZ, -R5 ;  /* 0x000000ffff067224 */ /* 0x000fc800078e0a05 */
[----:B------:R-:W-:-:S05]  /*01f0*/  IMAD R7, R2, R6, R7 ;  /* 0x0000000602077224 */ /* 0x000fca00078e0207 */
[----:B------:R-:W-:-:S13]  /*0200*/  ISETP.GT.U32.AND P2, PT, R2, R7, PT ;  /* 0x000000070200720c */ /* 0x000fda0003f44070 */
[----:B------:R-:W-:Y:S01]  /*0210*/  @!P2 IADD3 R7, PT, PT, R7, -R2, RZ ;  /* 0x800000020707a210 */ /* 0x000fe20007ffe0ff */
[----:B------:R-:W-:-:S03]  /*0220*/  @!P2 VIADD R5, R5, 0x1 ;  /* 0x000000010505a836 */ /* 0x000fc60000000000 */
[----:B------:R-:W-:-:S13]  /*0230*/  ISETP.GE.U32.AND P1, PT, R7, R2, PT ;  /* 0x000000020700720c */ /* 0x000fda0003f26070 */
[----:B------:R-:W-:Y:S02]  /*0240*/  @P1 IADD3 R5, PT, PT, R5, 0x1, RZ ;  /* 0x0000000105051810 */ /* 0x000fe40007ffe0ff */
[----:B------:R-:W-:-:S03]  /*0250*/  ISETP.NE.AND P1, PT, R0, RZ, PT ;  /* 0x000000ff0000720c */ /* 0x000fc60003f25270 */
[----:B------:R-:W-:Y:S02]  /*0260*/  IMAD.MOV.U32 R6, RZ, RZ, R5 ;  /* 0x000000ffff067224 */ /* 0x000fe400078e0005 */
[----:B-----5:R-:W-:-:S03]  /*0270*/  IMAD R5, R10, UR5, R13 ;  /* 0x000000050a057c24 */ /* 0x020fc6000f8e020d */
[----:B------:R-:W-:-:S04]  /*0280*/  @!P0 IADD3 R6, PT, PT, -R6, RZ, RZ ;  /* 0x000000ff06068210 */ /* 0x000fc80007ffe1ff */
[----:B------:R-:W-:Y:S02]  /*0290*/  SEL R8, R9, R6, !P1 ;  /* 0x0000000609087207 */ /* 0x000fe40004800000 */
[----:B------:R-:W-:Y:S02]  /*02a0*/  VIMNMX R6, PT, PT, R4, R5, !PT ;  /* 0x0000000504067248 */ /* 0x000fe40007fe0100 */
[----:B--2---:R-:W-:-:S04]  /*02b0*/  ISETP.GE.AND P0, PT, R8, UR6, PT ;  /* 0x0000000608007c0c */ /* 0x004fc8000bf06270 */
[----:B----4-:R-:W-:-:S04]  /*02c0*/  ISETP.GE.OR P0, PT, R6, UR7, P0 ;  /* 0x0000000706007c0c */ /* 0x010fc80008706670 */
[----:B------:R-:W-:-:S13]  /*02d0*/  ISETP.LT.OR P0, PT, R0, RZ, P0 ;  /* 0x000000ff0000720c */ /* 0x000fda0000701670 */
[----:B------:R-:W-:Y:S05]  /*02e0*/  @P0 EXIT ;  /* 0x000000000000094d */ /* 0x000fea0003800000 */
[----:B------:R-:W-:Y:S01]  /*02f0*/  ISETP.GE.AND P2, PT, R3, RZ, PT ;  /* 0x000000ff0300720c */ /* 0x000fe20003f46270 */
[----:B------:R-:W0:Y:S01]  /*0300*/  LDCU.64 UR4, c[0x0][0x358] ;  /* 0x00006b00ff0477ac */ /* 0x000e220008000a00 */
[-C--:B------:R-:W-:Y:S01]  /*0310*/  ISETP.GT.U32.AND P0, PT, R2, R7.reuse, PT ;  /* 0x000000070200720c */ /* 0x080fe20003f04070 */
[----:B------:R-:W-:Y:S01]  /*0320*/  IMAD.IADD R2, R7, 0x1, -R2 ;  /* 0x0000000107027824 */ /* 0x000fe200078e0a02 */
[----:B------:R-:W1:Y:S04]  /*0330*/  LDCU UR6, c[0x0][0x388] ;  /* 0x00007100ff0677ac */ /* 0x000e680008000800 */
[----:B------:R-:W-:Y:S02]  /*0340*/  SEL R6, R2, R7, !P0 ;  /* 0x0000000702067207 */ /* 0x000fe40004000000 */
[----:B------:R-:W2:Y:S03]  /*0350*/  LDC.64 R2, c[0x0][0x380] ;  /* 0x0000e000ff027b82 */ /* 0x000ea60000000a00 */
[----:B------:R-:W-:-:S04]  /*0360*/  @!P2 IADD3 R6, PT, PT, -R6, RZ, RZ ;  /* 0x000000ff0606a210 */ /* 0x000fc80007ffe1ff */
[----:B------:R-:W-:-:S05]  /*0370*/  SEL R9, R9, R6, !P1 ;  /* 0x0000000609097207 */ /* 0x000fca0004800000 */
[----:B------:R-:W-:-:S04]  /*0380*/  IMAD R0, R8, R0, R9 ;  /* 0x0000000008007224 */ /* 0x000fc800078e0209 */
[----:B------:R-:W-:-:S04]  /*0390*/  IMAD R5, R0, UR7, R5 ;  /* 0x0000000700057c24 */ /* 0x000fc8000f8e0205 */
[----:B------:R-:W-:-:S04]  /*03a0*/  IMAD R5, R5, UR7, R4 ;  /* 0x0000000705057c24 */ /* 0x000fc8000f8e0204 */
[----:B--2---:R-:W-:-:S05]  /*03b0*/  IMAD.WIDE R2, R5, 0x4, R2 ;  /* 0x0000000405027825 */ /* 0x004fca00078e0202 */
[----:B0-----:R-:W1:Y:S02]  /*03c0*/  LDG.E R0, desc[UR4][R2.64] ;  /* 0x0000000402007981 */ /* 0x001e64000c1e1900 */
[----:B-1----:R-:W-:-:S05]  /*03d0*/  FMUL R5, R0, UR6 ;  /* 0x0000000600057c20 */ /* 0x002fca0008400000 */
[----:B------:R-:W-:Y:S01]  /*03e0*/  STG.E desc[UR4][R2.64], R5 ;  /* 0x0000000502007986 */ /* 0x000fe2000c101904 */
[----:B------:R-:W-:Y:S05]  /*03f0*/  EXIT ;  /* 0x000000000000794d */ /* 0x000fea0003800000 */
.L_x_99:
        /* <DEDUP_REMOVED lines=16> */
.L_x_129:


//--------------------- .text._Z4mulcP6float2fiii --------------------------
	.section	.text._Z4mulcP6float2fiii,"ax",@progbits
	.align	128
        .global         _Z4mulcP6float2fiii
        .type           _Z4mulcP6float2fiii,@function
        .size           _Z4mulcP6float2fiii,(.L_x_130 - _Z4mulcP6float2fiii)
        .other          _Z4mulcP6float2fiii,@"STO_CUDA_ENTRY STV_DEFAULT"
_Z4mulcP6float2fiii:
.text._Z4mulcP6float2fiii:
[----:B------:R-:W-:Y:S01]  /*0000*/  LDC R1, c[0x0][0x37c] ;  /* 0x0000df00ff017b82 */ /* 0x000fe20000000800 */
[----:B------:R-:W0:Y:S01]  /*0010*/  S2R R4, SR_CTAID.Y ;  /* 0x0000000000047919 */ /* 0x000e220000002600 */
[----:B------:R-:W1:Y:S01]  /*0020*/  LDCU UR4, c[0x0][0x360] ;  /* 0x00006c00ff0477ac */ /* 0x000e620008000800 */
[----:B------:R-:W0:Y:S01]  /*0030*/  S2R R5, SR_TID.Y ;  /* 0x0000000000057919 */ /* 0x000e220000002200 */
[----:B------:R-:W0:Y:S01]  /*0040*/  LDCU UR5, c[0x0][0x364] ;  /* 0x00006c80ff0577ac */ /* 0x000e220008000800 */
[----:B------:R-:W1:Y:S01]  /*0050*/  S2R R0, SR_CTAID.X ;  /* 0x0000000000007919 */ /* 0x000e620000002500 */
[----:B------:R-:W2:Y:S01]  /*0060*/  LDCU.64 UR8, c[0x0][0x390] ;  /* 0x00007200ff0877ac */ /* 0x000ea20008000a00 */
[----:B------:R-:W1:Y:S01]  /*0070*/  S2R R3, SR_TID.X ;  /* 0x0000000000037919 */ /* 0x000e620000002100 */
[----:B------:R-:W3:Y:S01]  /*0080*/  LDCU UR6, c[0x0][0x368] ;  /* 0x00006d00ff0677ac */ /* 0x000ee20008000800 */
[----:B------:R-:W3:Y:S01]  /*0090*/  S2R R2, SR_CTAID.Z ;  /* 0x0000000000027919 */ /* 0x000ee20000002700 */
[----:B------:R-:W4:Y:S01]  /*00a0*/  LDCU UR7, c[0x0][0x38c] ;  /* 0x00007180ff0777ac */ /* 0x000f220008000800 */
[----:B------:R-:W3:Y:S01]  /*00b0*/  S2R R7, SR_TID.Z ;  /* 0x0000000000077919 */ /* 0x000ee20000002300 */
[----:B0-----:R-:W-:-:S05]  /*00c0*/  IMAD R4, R4, UR5, R5 ;  /* 0x0000000504047c24 */ /* 0x001fca000f8e0205 */
[----:B--2---:R-:W-:Y:S01]  /*00d0*/  ISETP.GE.AND P0, PT, R4, UR8, PT ;  /* 0x0000000804007c0c */ /* 0x004fe2000bf06270 */
[----:B-1----:R-:W-:-:S05]  /*00e0*/  IMAD R0, R0, UR4, R3 ;  /* 0x0000000400007c24 */ /* 0x002fca000f8e0203 */
[----:B----4-:R-:W-:Y:S01]  /*00f0*/  ISETP.GE.OR P0, PT, R0, UR7, P0 ;  /* 0x0000000700007c0c */ /* 0x010fe20008706670 */
[----:B---3--:R-:W-:-:S05]  /*0100*/  IMAD R5, R2, UR6, R7 ;  /* 0x0000000602057c24 */ /* 0x008fca000f8e0207 */
[----:B------:R-:W-:-:S13]  /*0110*/  ISETP.GE.OR P0, PT, R5, UR9, P0 ;  /* 0x0000000905007c0c */ /* 0x000fda0008706670 */
[----:B------:R-:W-:Y:S05]  /*0120*/  @P0 EXIT ;  /* 0x000000000000094d */ /* 0x000fea0003800000 */
[----:B------:R-:W0:Y:S01]  /*0130*/  LDC.64 R2, c[0x0][0x380] ;  /* 0x0000e000ff027b82 */ /* 0x000e220000000a00 */
[----:B------:R-:W1:Y:S01]  /*0140*/  LDCU.64 UR4, c[0x0][0x358] ;  /* 0x00006b00ff0477ac */ /* 0x000e620008000a00 */
[----:B------:R-:W-:Y:S01]  /*0150*/  IMAD R5, R5, UR8, R4 ;  /* 0x0000000805057c24 */ /* 0x000fe2000f8e0204 */
[----:B------:R-:W2:Y:S03]  /*0160*/  LDCU UR6, c[0x0][0x388] ;  /* 0x00007100ff0677ac */ /* 0x000ea60008000800 */
[----:B------:R-:W-:-:S04]  /*0170*/  IMAD R5, R5, UR7, R0 ;  /* 0x0000000705057c24 */ /* 0x000fc8000f8e0200 */
[----:B0-----:R-:W-:-:S05]  /*0180*/  IMAD.WIDE R2, R5, 0x8, R2 ;  /* 0x0000000805027825 */ /* 0x001fca00078e0202 */
[----:B-1----:R-:W2:Y:S02]  /*0190*/  LDG.E.64 R4, desc[UR4][R2.64] ;  /* 0x0000000402047981 */ /* 0x002ea4000c1e1b00 */
[----:B--2---:R-:W-:Y:S01]  /*01a0*/  FMUL R4, R4, UR6 ;  /* 0x0000000604047c20 */ /* 0x004fe20008400000 */
[----:B------:R-:W-:-:S05]  /*01b0*/  FMUL R5, R5, UR6 ;  /* 0x0000000605057c20 */ /* 0x000fca0008400000 */
[----:B------:R-:W-:Y:S01]  /*01c0*/  STG.E.64 desc[UR4][R2.64], R4 ;  /* 0x0000000402007986 */ /* 0x000fe2000c101b04 */
[----:B------:R-:W-:Y:S05]  /*01d0*/  EXIT ;  /* 0x000000000000794d */ /* 0x000fea0003800000 */
.L_x_100:
        /* <DEDUP_REMOVED lines=10> */
.L_x_130:


//--------------------- .text._Z12makecomplexRP6float2Pfiii --------------------------
	.section	.text._Z12makecomplexRP6float2Pfiii,"ax",@progbits
	.align	128
        .global         _Z12makecomplexRP6float2Pfiii
        .type           _Z12makecomplexRP6float2Pfiii,@function
        .size           _Z12makecomplexRP6float2Pfiii,(.L_x_131 - _Z12makecomplexRP6float2Pfiii)
        .other          _Z12makecomplexRP6float2Pfiii,@"STO_CUDA_ENTRY STV_DEFAULT"
_Z12makecomplexRP6float2Pfiii:
.text._Z12makecomplexRP6float2Pfiii:
        /* <DEDUP_REMOVED lines=15> */
[----:B------:R-:W-:Y:S01]  /*00f0*/  ISETP.GE.OR P0, PT, R0, UR8, P0 ;  /* 0x0000000800007c0c */ /* 0x000fe20008706670 */
[----:B----4-:R-:W-:-:S05]  /*0100*/  IMAD R5, R2, UR6, R7 ;  /* 0x0000000602057c24 */ /* 0x010fca000f8e0207 */
[----:B---3--:R-:W-:-:S13]  /*0110*/  ISETP.GE.OR P0, PT, R5, UR7, P0 ;  /* 0x0000000705007c0c */ /* 0x008fda0008706670 */
[----:B------:R-:W-:Y:S05]  /*0120*/  @P0 EXIT ;  /* 0x000000000000094d */ /* 0x000fea0003800000 */
[----:B------:R-:W0:Y:S01]  /*0130*/  LDC.64 R2, c[0x0][0x388] ;  /* 0x0000e200ff027b82 */ /* 0x000e220000000a00 */
[----:B------:R-:W1:Y:S01]  /*0140*/  LDCU.64 UR4, c[0x0][0x358] ;  /* 0x00006b00ff0477ac */ /* 0x000e620008000a00 */
[----:B------:R-:W-:-:S04]  /*0150*/  IMAD R5, R5, UR9, R4 ;  /* 0x0000000905057c24 */ /* 0x000fc8000f8e0204 */
[----:B------:R-:W-:Y:S02]  /*0160*/  IMAD R7, R5, UR8, R0 ;  /* 0x0000000805077c24 */ /* 0x000fe4000f8e0200 */
[----:B------:R-:W2:Y:S02]  /*0170*/  LDC.64 R4, c[0x0][0x380] ;  /* 0x0000e000ff047b82 */ /* 0x000ea40000000a00 */
[----:B0-----:R-:W-:-:S05]  /*0180*/  IMAD.WIDE R2, R7, 0x4, R2 ;  /* 0x0000000407027825 */ /* 0x001fca00078e0202 */
[----:B-1----:R-:W3:Y:S01]  /*0190*/  LDG.E R8, desc[UR4][R2.64] ;  /* 0x0000000402087981 */ /* 0x002ee2000c1e1900 */
[----:B------:R-:W-:Y:S02]  /*01a0*/  HFMA2 R9, -RZ, RZ, 0, 0 ;  /* 0x00000000ff097431 */ /* 0x000fe400000001ff */
[----:B--2---:R-:W-:-:S05]  /*01b0*/  IMAD.WIDE R4, R7, 0x8, R4 ;  /* 0x0000000807047825 */ /* 0x004fca00078e0204 */
[----:B---3--:R-:W-:Y:S01]  /*01c0*/  STG.E.64 desc[UR4][R4.64], R8 ;  /* 0x0000000804007986 */ /* 0x008fe2000c101b04 */
[----:B------:R-:W-:Y:S05]  /*01d0*/  EXIT ;  /* 0x000000000000794d */ /* 0x000fea0003800000 */
.L_x_101:
        /* <DEDUP_REMOVED lines=10> */
.L_x_131:


//--------------------- .text._Z13makerealstepfPfP6float2iii --------------------------
	.section	.text._Z13makerealstepfPfP6float2iii,"ax",@progbits
	.align	128
        .global         _Z13makerealstepfPfP6float2iii
        .type           _Z13makerealstepfPfP6float2iii,@function
        .size           _Z13makerealstepfPfP6float2iii,(.L_x_132 - _Z13makerealstepfPfP6float2iii)
        .other          _Z13makerealstepfPfP6float2iii,@"STO_CUDA_ENTRY STV_DEFAULT"
_Z13makerealstepfPfP6float2iii:
.text._Z13makerealstepfPfP6float2iii:
[----:B------:R-:W-:Y:S01]  /*0000*/  LDC R1, c[0x0][0x37c] ;  /* 0x0000df00ff017b82 */ /* 0x000fe20000000800 */
[----:B------:R-:W0:Y:S07]  /*0010*/  S2R R3, SR_TID.X ;  /* 0x0000000000037919 */ /* 0x000e2e0000002100 */
[----:B------:R-:W0:Y:S01]  /*0020*/  LDC R0, c[0x0][0x360] ;  /* 0x0000d800ff007b82 */ /* 0x000e220000000800 */
[----:B------:R-:W1:Y:S01]  /*0030*/  LDCU UR7, c[0x0][0x398] ;  /* 0x00007300ff0777ac */ /* 0x000e620008000800 */
[----:B------:R-:W2:Y:S01]  /*0040*/  S2R R2, SR_TID.Y ;  /* 0x0000000000027919 */ /* 0x000ea20000002200 */
[----:B------:R-:W3:Y:S01]  /*0050*/  LDCU UR8, c[0x0][0x390] ;  /* 0x00007200ff0877ac */ /* 0x000ee20008000800 */
[----:B------:R-:W4:Y:S04]  /*0060*/  S2R R7, SR_TID.Z ;  /* 0x0000000000077919 */ /* 0x000f280000002300 */
[----:B------:R-:W2:Y:S08]  /*0070*/  LDC R5, c[0x0][0x364] ;  /* 0x0000d900ff057b82 */ /* 0x000eb00000000800 */
[----:B------:R-:W0:Y:S08]  /*0080*/  S2UR UR4, SR_CTAID.X ;  /* 0x00000000000479c3 */ /* 0x000e300000002500 */
[----:B------:R-:W2:Y:S08]  /*0090*/  S2UR UR5, SR_CTAID.Y ;  /* 0x00000000000579c3 */ /* 0x000eb00000002600 */
[----:B------:R-:W4:Y:S08]  /*00a0*/  S2UR UR6, SR_CTAID.Z ;  /* 0x00000000000679c3 */ /* 0x000f300000002700 */
[----:B------:R-:W4:Y:S01]  /*00b0*/  LDC R4, c[0x0][0x368] ;  /* 0x0000da00ff047b82 */ /* 0x000f220000000800 */
[----:B0-----:R-:W-:-:S02]  /*00c0*/  IMAD R0, R0, UR4, R3 ;  /* 0x0000000400007c24 */ /* 0x001fc4000f8e0203 */
[----:B--2---:R-:W-:-:S05]  /*00d0*/  IMAD R5, R5, UR5, R2 ;  /* 0x0000000505057c24 */ /* 0x004fca000f8e0202 */
[----:B------:R-:W-:Y:S01]  /*00e0*/  VIMNMX R2, PT, PT, R0, R5, !PT ;  /* 0x0000000500027248 */ /* 0x000fe20007fe0100 */
[----:B----4-:R-:W-:-:S05]  /*00f0*/  IMAD R4, R4, UR6, R7 ;  /* 0x0000000604047c24 */ /* 0x010fca000f8e0207 */
[----:B-1----:R-:W-:-:S04]  /*0100*/  ISETP.GE.AND P0, PT, R4, UR7, PT ;  /* 0x0000000704007c0c */ /* 0x002fc8000bf06270 */
[----:B---3--:R-:W-:-:S13]  /*0110*/  ISETP.GE.OR P0, PT, R2, UR8, P0 ;  /* 0x0000000802007c0c */ /* 0x008fda0008706670 */
[----:B------:R-:W-:Y:S05]  /*0120*/  @P0 EXIT ;  /* 0x000000000000094d */ /* 0x000fea0003800000 */
[----:B------:R-:W0:Y:S01]  /*0130*/  LDC.64 R2, c[0x0][0x388] ;  /* 0x0000e200ff027b82 */ /* 0x000e220000000a00 */
[----:B------:R-:W-:Y:S01]  /*0140*/  IMAD R4, R4, UR8, RZ ;  /* 0x0000000804047c24 */ /* 0x000fe2000f8e02ff */
[----:B------:R-:W1:Y:S01]  /*0150*/  LDCU.64 UR4, c[0x0][0x358] ;  /* 0x00006b00ff0477ac */ /* 0x000e620008000a00 */
[----:B------:R-:W-:Y:S02]  /*0160*/  IMAD R0, R5, UR8, R0 ;  /* 0x0000000805007c24 */ /* 0x000fe4000f8e0200 */
[----:B------:R-:W-:Y:S01]  /*0170*/  IMAD R7, R4, UR8, RZ ;  /* 0x0000000804077c24 */ /* 0x000fe2000f8e02ff */
[----:B------:R-:W2:Y:S04]  /*0180*/  LDCU UR6, c[0x0][0x394] ;  /* 0x00007280ff0677ac */ /* 0x000ea80008000800 */
[----:B------:R-:W-:-:S05]  /*0190*/  IADD3 R5, PT, PT, R0, R7, RZ ;  /* 0x0000000700057210 */ /* 0x000fca0007ffe0ff */
[----:B0-----:R-:W-:Y:S02]  /*01a0*/  IMAD.WIDE R2, R5, 0x8, R2 ;  /* 0x0000000805027825 */ /* 0x001fe400078e0202 */
[----:B------:R-:W0:Y:S04]  /*01b0*/  LDC.64 R4, c[0x0][0x380] ;  /* 0x0000e000ff047b82 */ /* 0x000e280000000a00 */
[----:B-1----:R-:W3:Y:S01]  /*01c0*/  LDG.E R3, desc[UR4][R2.64] ;  /* 0x0000000402037981 */ /* 0x002ee2000c1e1900 */
[----:B--2---:R-:W-:-:S04]  /*01d0*/  IMAD R7, R7, UR6, R0 ;  /* 0x0000000607077c24 */ /* 0x004fc8000f8e0200 */
[----:B0-----:R-:W-:-:S05]  /*01e0*/  IMAD.WIDE R4, R7, 0x4, R4 ;  /* 0x0000000407047825 */ /* 0x001fca00078e0204 */
[----:B---3--:R-:W-:Y:S01]  /*01f0*/  STG.E desc[UR4][R4.64], R3 ;  /* 0x0000000304007986 */ /* 0x008fe2000c101904 */
[----:B------:R-:W-:Y:S05]  /*0200*/  EXIT ;  /* 0x000000000000794d */ /* 0x000fea0003800000 */
.L_x_102:
        /* <DEDUP_REMOVED lines=15> */
.L_x_132:


//--------------------- .text._Z12makecomplexfP6float2Pfiii --------------------------
	.section	.text._Z12makecomplexfP6float2Pfiii,"ax",@progbits
	.align	128
        .global         _Z12makecomplexfP6float2Pfiii
        .type           _Z12makecomplexfP6float2Pfiii,@function
        .size           _Z12makecomplexfP6float2Pfiii,(.L_x_133 - _Z12makecomplexfP6float2Pfiii)
        .other          _Z12makecomplexfP6float2Pfiii,@"STO_CUDA_ENTRY STV_DEFAULT"
_Z12makecomplexfP6float2Pfiii:
.text._Z12makecomplexfP6float2Pfiii:
        /* <DEDUP_REMOVED lines=36> */
[----:B------:R-:W-:Y:S01]  /*0240*/  @P1 VIADD R5, R5, 0x1 ;  /* 0x0000000105051836 */ /* 0x000fe20000000000 */
[----:B------:R-:W-:-:S04]  /*0250*/  ISETP.NE.AND P1, PT, R0, RZ, PT ;  /* 0x000000ff0000720c */ /* 0x000fc80003f25270 */
[----:B------:R-:W-:Y:S01]  /*0260*/  MOV R6, R5 ;  /* 0x0000000500067202 */ /* 0x000fe20000000f00 */
[----:B-----5:R-:W-:-:S04]  /*0270*/  IMAD R5, R10, UR5, R13 ;  /* 0x000000050a057c24 */ /* 0x020fc8000f8e020d */
[----:B------:R-:W-:-:S05]  /*0280*/  @!P0 IMAD.MOV R6, RZ, RZ, -R6 ;  /* 0x000000ffff068224 */ /* 0x000fca00078e0a06 */
        /* <DEDUP_REMOVED lines=8> */
[----:B------:R-:W-:Y:S02]  /*0310*/  ISETP.GT.U32.AND P0, PT, R2, R7, PT ;  /* 0x000000070200720c */ /* 0x000fe40003f04070 */
[----:B------:R-:W-:-:S04]  /*0320*/  IADD3 R2, PT, PT, R7, -R2, RZ ;  /* 0x8000000207027210 */ /* 0x000fc80007ffe0ff */
[----:B------:R-:W-:Y:S02]  /*0330*/  SEL R6, R2, R7, !P0 ;  /* 0x0000000702067207 */ /* 0x000fe40004000000 */
[----:B------:R-:W1:Y:S03]  /*0340*/  LDC.64 R2, c[0x0][0x388] ;  /* 0x0000e200ff027b82 */ /* 0x000e660000000a00 */
[----:B------:R-:W-:-:S05]  /*0350*/  @!P2 IMAD.MOV R6, RZ, RZ, -R6 ;  /* 0x000000ffff06a224 */ /* 0x000fca00078e0a06 */
[----:B------:R-:W-:-:S05]  /*0360*/  SEL R9, R9, R6, !P1 ;  /* 0x0000000609097207 */ /* 0x000fca0004800000 */
[----:B------:R-:W-:-:S04]  /*0370*/  IMAD R0, R8, R0, R9 ;  /* 0x0000000008007224 */ /* 0x000fc800078e0209 */
[----:B------:R-:W-:-:S04]  /*0380*/  IMAD R5, R0, UR7, R5 ;  /* 0x0000000700057c24 */ /* 0x000fc8000f8e0205 */
[----:B------:R-:W-:Y:S02]  /*0390*/  IMAD R7, R5, UR7, R4 ;  /* 0x0000000705077c24 */ /* 0x000fe4000f8e0204 */
[----:B------:R-:W2:Y:S02]  /*03a0*/  LDC.64 R4, c[0x0][0x380] ;  /* 0x0000e000ff047b82 */ /* 0x000ea40000000a00 */
[----:B-1----:R-:W-:-:S05]  /*03b0*/  IMAD.WIDE R2, R7, 0x4, R2 ;  /* 0x0000000407027825 */ /* 0x002fca00078e0202 */
[----:B0-----:R-:W3:Y:S01]  /*03c0*/  LDG.E R8, desc[UR4][R2.64] ;  /* 0x0000000402087981 */ /* 0x001ee2000c1e1900 */
[----:B------:R-:W-:Y:S01]  /*03d0*/  MOV R9, RZ ;  /* 0x000000ff00097202 */ /* 0x000fe20000000f00 */
[----:B--2---:R-:W-:-:S05]  /*03e0*/  IMAD.WIDE R4, R7, 0x8, R4 ;  /* 0x0000000807047825 */ /* 0x004fca00078e0204 */
[----:B---3--:R-:W-:Y:S01]  /*03f0*/  STG.E.64 desc[UR4][R4.64], R8 ;  /* 0x0000000804007986 */ /* 0x008fe2000c101b04 */
[----:B------:R-:W-:Y:S05]  /*0400*/  EXIT ;  /* 0x000000000000794d */ /* 0x000fea0003800000 */
.L_x_103:
        /* <DEDUP_REMOVED lines=15> */
.L_x_133:


//--------------------- .text._Z4addfPfP6float2fiii --------------------------
	.section	.text._Z4addfPfP6float2fiii,"ax",@progbits
	.align	128
        .global         _Z4addfPfP6float2fiii
        .type           _Z4addfPfP6float2fiii,@function
        .size           _Z4addfPfP6float2fiii,(.L_x_134 - _Z4addfPfP6float2fiii)
        .other          _Z4addfPfP6float2fiii,@"STO_CUDA_ENTRY STV_DEFAULT"
_Z4addfPfP6float2fiii:
.text._Z4addfPfP6float2fiii:
        /* <DEDUP_REMOVED lines=26> */
[----:B------:R-:W-:-:S03]  /*01a0*/  ISETP.GE.AND P0, PT, R4, RZ, PT ;  /* 0x000000ff0400720c */ /* 0x000fc60003f06270 */
[----:B------:R-:W-:-:S05]  /*01b0*/  IMAD.HI.U32 R5, R5, R9, RZ ;  /* 0x0000000905057227 */ /* 0x000fca00078e00ff */
[----:B------:R-:W-:-:S05]  /*01c0*/  IADD3 R6, PT, PT, -R5, RZ, RZ ;  /* 0x000000ff05067210 */ /* 0x000fca0007ffe1ff */
[C---:B------:R-:W-:Y:S02]  /*01d0*/  IMAD R9, R2.reuse, R6, R9 ;  /* 0x0000000602097224 */ /* 0x040fe400078e0209 */
[----:B------:R-:W5:Y:S03]  /*01e0*/  S2R R6, SR_TID.X ;  /* 0x0000000000067919 */ /* 0x000f660000002100 */
[----:B------:R-:W-:-:S13]  /*01f0*/  ISETP.GT.U32.AND P2, PT, R2, R9, PT ;  /* 0x000000090200720c */ /* 0x000fda0003f44070 */
[----:B------:R-:W-:Y:S01]  /*0200*/  @!P2 IMAD.IADD R9, R9, 0x1, -R2 ;  /* 0x000000010909a824 */ /* 0x000fe200078e0a02 */
[----:B------:R-:W-:-:S04]  /*0210*/  @!P2 IADD3 R5, PT, PT, R5, 0x1, RZ ;  /* 0x000000010505a810 */ /* 0x000fc80007ffe0ff */
[----:B------:R-:W-:Y:S01]  /*0220*/  ISETP.GE.U32.AND P1, PT, R9, R2, PT ;  /* 0x000000020900720c */ /* 0x000fe20003f26070 */
[----:B-----5:R-:W-:-:S12]  /*0230*/  IMAD R6, R7, UR4, R6 ;  /* 0x0000000407067c24 */ /* 0x020fd8000f8e0206 */
[----:B------:R-:W-:Y:S01]  /*0240*/  @P1 VIADD R5, R5, 0x1 ;  /* 0x0000000105051836 */ /* 0x000fe20000000000 */
[----:B------:R-:W-:Y:S01]  /*0250*/  ISETP.NE.AND P1, PT, R0, RZ, PT ;  /* 0x000000ff0000720c */ /* 0x000fe20003f25270 */
[----:B---3--:R-:W-:-:S03]  /*0260*/  IMAD R7, R10, UR5, R11 ;  /* 0x000000050a077c24 */ /* 0x008fc6000f8e020b */
[----:B------:R-:W-:Y:S02]  /*0270*/  @!P0 IADD3 R5, PT, PT, -R5, RZ, RZ ;  /* 0x000000ff05058210 */ /* 0x000fe40007ffe1ff */
[----:B------:R-:W-:Y:S02]  /*0280*/  VIMNMX R4, PT, PT, R6, R7, !PT ;  /* 0x0000000706047248 */ /* 0x000fe40007fe0100 */
[----:B------:R-:W-:-:S04]  /*0290*/  SEL R10, R8, R5, !P1 ;  /* 0x00000005080a7207 */ /* 0x000fc80004800000 */
[----:B--2---:R-:W-:-:S04]  /*02a0*/  ISETP.GE.AND P0, PT, R10, UR6, PT ;  /* 0x000000060a007c0c */ /* 0x004fc8000bf06270 */
[----:B----4-:R-:W-:-:S04]  /*02b0*/  ISETP.GE.OR P0, PT, R4, UR7, P0 ;  /* 0x0000000704007c0c */ /* 0x010fc80008706670 */
[----:B------:R-:W-:-:S13]  /*02c0*/  ISETP.LT.OR P0, PT, R0, RZ, P0 ;  /* 0x000000ff0000720c */ /* 0x000fda0000701670 */
[----:B------:R-:W-:Y:S05]  /*02d0*/  @P0 EXIT ;  /* 0x000000000000094d */ /* 0x000fea0003800000 */
[----:B------:R-:W-:Y:S01]  /*02e0*/  ISETP.GE.AND P2, PT, R3, RZ, PT ;  /* 0x000000ff0300720c */ /* 0x000fe20003f46270 */
[----:B------:R-:W0:Y:S01]  /*02f0*/  LDC.64 R4, c[0x0][0x380] ;  /* 0x0000e000ff047b82 */ /* 0x000e220000000a00 */
[-C--:B------:R-:W-:Y:S01]  /*0300*/  ISETP.GT.U32.AND P0, PT, R2, R9.reuse, PT ;  /* 0x000000090200720c */ /* 0x080fe20003f04070 */
[----:B------:R-:W-:Y:S01]  /*0310*/  IMAD.IADD R2, R9, 0x1, -R2 ;  /* 0x0000000109027824 */ /* 0x000fe200078e0a02 */
[----:B------:R-:W1:Y:S04]  /*0320*/  LDCU.64 UR4, c[0x0][0x358] ;  /* 0x00006b00ff0477ac */ /* 0x000e680008000a00 */
[----:B------:R-:W-:Y:S01]  /*0330*/  SEL R9, R2, R9, !P0 ;  /* 0x0000000902097207 */ /* 0x000fe20004000000 */
[----:B------:R-:W2:Y:S01]  /*0340*/  LDCU UR6, c[0x0][0x390] ;  /* 0x00007200ff0677ac */ /* 0x000ea20008000800 */
[----:B------:R-:W3:Y:S03]  /*0350*/  LDC.64 R2, c[0x0][0x388] ;  /* 0x0000e200ff027b82 */ /* 0x000ee60000000a00 */
[----:B------:R-:W-:-:S04]  /*0360*/  @!P2 IADD3 R9, PT, PT, -R9, RZ, RZ ;  /* 0x000000ff0909a210 */ /* 0x000fc80007ffe1ff */
[----:B------:R-:W-:-:S05]  /*0370*/  SEL R9, R8, R9, !P1 ;  /* 0x0000000908097207 */ /* 0x000fca0004800000 */
[----:B------:R-:W-:-:S04]  /*0380*/  IMAD R0, R10, R0, R9 ;  /* 0x000000000a007224 */ /* 0x000fc800078e0209 */
[----:B------:R-:W-:-:S04]  /*0390*/  IMAD R7, R0, UR7, R7 ;  /* 0x0000000700077c24 */ /* 0x000fc8000f8e0207 */
[----:B------:R-:W-:-:S04]  /*03a0*/  IMAD R7, R7, UR7, R6 ;  /* 0x0000000707077c24 */ /* 0x000fc8000f8e0206 */
[----:B---3--:R-:W-:-:S04]  /*03b0*/  IMAD.WIDE R2, R7, 0x8, R2 ;  /* 0x0000000807027825 */ /* 0x008fc800078e0202 */
[----:B0-----:R-:W-:Y:S02]  /*03c0*/  IMAD.WIDE R4, R7, 0x4, R4 ;  /* 0x0000000407047825 */ /* 0x001fe400078e0204 */
[----:B-1----:R-:W2:Y:S04]  /*03d0*/  LDG.E R2, desc[UR4][R2.64] ;  /* 0x0000000402027981 */ /* 0x002ea8000c1e1900 */
[----:B------:R-:W2:Y:S02]  /*03e0*/  LDG.E R7, desc[UR4][R4.64] ;  /* 0x0000000404077981 */ /* 0x000ea4000c1e1900 */
[----:B--2---:R-:W-:-:S05]  /*03f0*/  FFMA R7, -R2, UR6, R7 ;  /* 0x0000000602077c23 */ /* 0x004fca0008000107 */
[----:B------:R-:W-:Y:S01]  /*0400*/  STG.E desc[UR4][R4.64], R7 ;  /* 0x0000000704007986 */ /* 0x000fe2000c101904 */
[----:B------:R-:W-:Y:S05]  /*0410*/  EXIT ;  /* 0x000000000000794d */ /* 0x000fea0003800000 */
.L_x_104:
        /* <DEDUP_REMOVED lines=14> */
.L_x_134:


//--------------------- .text._Z4addgPfP6float2fiii --------------------------
	.section	.text._Z4addgPfP6float2fiii,"ax",@progbits
	.align	128
        .global         _Z4addgPfP6float2fiii
        .type           _Z4addgPfP6float2fiii,@function
        .size           _Z4addgPfP6float2fiii,(.L_x_135 - _Z4addgPfP6float2fiii)
        .other          _Z4addgPfP6float2fiii,@"STO_CUDA_ENTRY STV_DEFAULT"
_Z4addgPfP6float2fiii:
.text._Z4addgPfP6float2fiii:
        /* <DEDUP_REMOVED lines=25> */
[----:B0-----:R-:W-:-:S06]  /*0190*/  IMAD.WIDE R2, R7, 0x8, R2 ;  /* 0x0000000807027825 */ /* 0x001fcc00078e0202 */
[----:B-1----:R-:W2:Y:S01]  /*01a0*/  LDG.E R2, desc[UR4][R2.64] ;  /* 0x0000000402027981 */ /* 0x002ea2000c1e1900 */
[----:B---3--:R-:W-:-:S05]  /*01b0*/  IMAD.WIDE R4, R7, 0x4, R4 ;  /* 0x0000000407047825 */ /* 0x008fca00078e0204 */
[----:B------:R-:W2:Y:S02]  /*01c0*/  LDG.E R7, desc[UR4][R4.64] ;  /* 0x0000000404077981 */ /* 0x000ea4000c1e1900 */
[----:B--2---:R-:W-:-:S05]  /*01d0*/  FFMA R7, R2, UR6, R7 ;  /* 0x0000000602077c23 */ /* 0x004fca0008000007 */
[----:B------:R-:W-:Y:S01]  /*01e0*/  STG.E desc[UR4][R4.64], R7 ;  /* 0x0000000704007986 */ /* 0x000fe2000c101904 */
[----:B------:R-:W-:Y:S05]  /*01f0*/  EXIT ;  /* 0x000000000000794d */ /* 0x000fea0003800000 */
.L_x_105:
        /* <DEDUP_REMOVED lines=16> */
.L_x_135:


//--------------------- .text._Z4addsP6float2S0_iiiii --------------------------
	.section	.text._Z4addsP6float2S0_iiiii,"ax",@progbits
	.align	128
        .global         _Z4addsP6float2S0_iiiii
        .type           _Z4addsP6float2S0_iiiii,@function
        .size           _Z4addsP6float2S0_iiiii,(.L_x_136 - _Z4addsP6float2S0_iiiii)
        .other          _Z4addsP6float2S0_iiiii,@"STO_CUDA_ENTRY STV_DEFAULT"
_Z4addsP6float2S0_iiiii:
.text._Z4addsP6float2S0_iiiii:
[----:B------:R-:W-:Y:S01]  /*0000*/  LDC R1, c[0x0][0x37c] ;  /* 0x0000df00ff017b82 */ /* 0x000fe20000000800 */
[----:B------:R-:W0:Y:S01]  /*0010*/  S2R R9, SR_CTAID.Y ;  /* 0x0000000000097919 */ /* 0x000e220000002600 */
[----:B------:R-:W1:Y:S01]  /*0020*/  LDCU UR4, c[0x0][0x360] ;  /* 0x00006c00ff0477ac */ /* 0x000e620008000800 */
[----:B------:R-:W0:Y:S01]  /*0030*/  S2R R2, SR_TID.Y ;  /* 0x0000000000027919 */ /* 0x000e220000002200 */
[----:B------:R-:W0:Y:S01]  /*0040*/  LDCU UR5, c[0x0][0x364] ;  /* 0x00006c80ff0577ac */ /* 0x000e220008000800 */
[----:B------:R-:W1:Y:S01]  /*0050*/  S2R R0, SR_CTAID.X ;  /* 0x0000000000007919 */ /* 0x000e620000002500 */
[----:B------:R-:W2:Y:S01]  /*0060*/  LDCU UR7, c[0x0][0x39c] ;  /* 0x00007380ff0777ac */ /* 0x000ea20008000800 */
[----:B------:R-:W1:Y:S01]  /*0070*/  S2R R3, SR_TID.X ;  /* 0x0000000000037919 */ /* 0x000e620000002100 */
[----:B------:R-:W3:Y:S01]  /*0080*/  LDCU UR6, c[0x0][0x368] ;  /* 0x00006d00ff0677ac */ /* 0x000ee20008000800 */
[----:B------:R-:W3:Y:S01]  /*0090*/  S2R R8, SR_CTAID.Z ;  /* 0x0000000000087919 */ /* 0x000ee20000002700 */
[----:B------:R-:W4:Y:S01]  /*00a0*/  LDCU UR8, c[0x0][0x394] ;  /* 0x00007280ff0877ac */ /* 0x000f220008000800 */
[----:B------:R-:W3:Y:S01]  /*00b0*/  S2R R5, SR_TID.Z ;  /* 0x0000000000057919 */ /* 0x000ee20000002300 */
[----:B------:R-:W5:Y:S01]  /*00c0*/  LDCU UR9, c[0x0][0x3a0] ;  /* 0x00007400ff0977ac */ /* 0x000f620008000800 */
[----:B0-----:R-:W-:-:S05]  /*00d0*/  IMAD R9, R9, UR5, R2 ;  /* 0x0000000509097c24 */ /* 0x001fca000f8e0202 */
[----:B--2---:R-:W-:Y:S01]  /*00e0*/  ISETP.GE.AND P0, PT, R9, UR7, PT ;  /* 0x0000000709007c0c */ /* 0x004fe2000bf06270 */
[----:B-1----:R-:W-:-:S05]  /*00f0*/  IMAD R0, R0, UR4, R3 ;  /* 0x0000000400007c24 */ /* 0x002fca000f8e0203 */
[----:B----4-:R-:W-:Y:S01]  /*0100*/  ISETP.GE.OR P0, PT, R0, UR8, P0 ;  /* 0x0000000800007c0c */ /* 0x010fe20008706670 */
[----:B---3--:R-:W-:-:S05]  /*0110*/  IMAD R8, R8, UR6, R5 ;  /* 0x0000000608087c24 */ /* 0x008fca000f8e0205 */
[----:B-----5:R-:W-:-:S13]  /*0120*/  ISETP.GE.OR P0, PT, R8, UR9, P0 ;  /* 0x0000000908007c0c */ /* 0x020fda0008706670 */
[----:B------:R-:W-:Y:S05]  /*0130*/  @P0 EXIT ;  /* 0x000000000000094d */ /* 0x000fea0003800000 */
[----:B------:R-:W0:Y:S02]  /*0140*/  LDCU UR4, c[0x0][0x390] ;  /* 0x00007200ff0477ac */ /* 0x000e240008000800 */
[----:B0-----:R-:W-:Y:S01]  /*0150*/  UISETP.NE.AND UP0, UPT, UR4, URZ, UPT ;  /* 0x000000ff0400728c */ /* 0x001fe2000bf05270 */
[----:B------:R-:W0:Y:S08]  /*0160*/  LDCU.64 UR4, c[0x0][0x358] ;  /* 0x00006b00ff0477ac */ /* 0x000e300008000a00 */
[----:B------:R-:W-:Y:S05]  /*0170*/  BRA.U !UP0, `(.L_x_106) ;  /* 0x0000000108487547 */ /* 0x000fea000b800000 */
[----:B------:R-:W1:Y:S01]  /*0180*/  LDC.64 R2, c[0x0][0x388] ;  /* 0x0000e200ff027b82 */ /* 0x000e620000000a00 */
[----:B------:R-:W2:Y:S01]  /*0190*/  LDCU UR6, c[0x0][0x398] ;  /* 0x00007300ff0677ac */ /* 0x000ea20008000800 */
[----:B------:R-:W-:Y:S01]  /*01a0*/  LOP3.LUT R6, RZ, R0, RZ, 0x33, !PT ;  /* 0x00000000ff067212 */ /* 0x000fe200078e33ff */
[----:B------:R-:W-:Y:S02]  /*01b0*/  IMAD R7, R8, UR8, RZ ;  /* 0x0000000808077c24 */ /* 0x000fe4000f8e02ff */
[C---:B------:R-:W-:Y:S01]  /*01c0*/  IMAD R0, R9.reuse, UR8, R0 ;  /* 0x0000000809007c24 */ /* 0x040fe2000f8e0200 */
[----:B------:R-:W-:Y:S02]  /*01d0*/  IADD3 R6, PT, PT, R6, UR8, RZ ;  /* 0x0000000806067c10 */ /* 0x000fe4000fffe0ff */
[----:B------:R-:W3:Y:S03]  /*01e0*/  LDC.64 R4, c[0x0][0x380] ;  /* 0x0000e000ff047b82 */ /* 0x000ee60000000a00 */
[----:B------:R-:W-:-:S02]  /*01f0*/  IMAD R6, R9, UR8, R6 ;  /* 0x0000000809067c24 */ /* 0x000fc4000f8e0206 */
[C---:B--2---:R-:W-:Y:S02]  /*0200*/  IMAD R9, R7.reuse, UR6, R0 ;  /* 0x0000000607097c24 */ /* 0x044fe4000f8e0200 */
[----:B------:R-:W-:Y:S02]  /*0210*/  IMAD R7, R7, UR7, R6 ;  /* 0x0000000707077c24 */ /* 0x000fe4000f8e0206 */
[----:B-1----:R-:W-:-:S06]  /*0220*/  IMAD.WIDE R2, R9, 0x8, R2 ;  /* 0x0000000809027825 */ /* 0x002fcc00078e0202 */
[----:B0-----:R-:W2:Y:S01]  /*0230*/  LDG.E.64 R2, desc[UR4][R2.64] ;  /* 0x0000000402027981 */ /* 0x001ea2000c1e1b00 */
[----:B---3--:R-:W-:-:S05]  /*0240*/  IMAD.WIDE R4, R7, 0x8, R4 ;  /* 0x0000000807047825 */ /* 0x008fca00078e0204 */
[----:B------:R-:W2:Y:S02]  /*0250*/  LDG.E.64 R6, desc[UR4][R4.64] ;  /* 0x0000000404067981 */ /* 0x000ea4000c1e1b00 */
[----:B--2---:R-:W-:Y:S01]  /*0260*/  FADD R6, R2, R6 ;  /* 0x0000000602067221 */ /* 0x004fe20000000000 */
[----:B------:R-:W-:-:S05]  /*0270*/  FADD R7, R3, R7 ;  /* 0x0000000703077221 */ /* 0x000fca0000000000 */
[----:B------:R-:W-:Y:S01]  /*0280*/  STG.E.64 desc[UR4][R4.64], R6 ;  /* 0x0000000604007986 */ /* 0x000fe2000c101b04 */
[----:B------:R-:W-:Y:S05]  /*0290*/  EXIT ;  /* 0x000000000000794d */ /* 0x000fea0003800000 */
.L_x_106:
[----:B------:R-:W1:Y:S01]  /*02a0*/  LDC.64 R2, c[0x0][0x388] ;  /* 0x0000e200ff027b82 */ /* 0x000e620000000a00 */
[----:B------:R-:W2:Y:S01]  /*02b0*/  LDCU UR6, c[0x0][0x398] ;  /* 0x00007300ff0677ac */ /* 0x000ea20008000800 */
[----:B------:R-:W-:Y:S02]  /*02c0*/  IMAD R9, R9, UR8, R0 ;  /* 0x0000000809097c24 */ /* 0x000fe4000f8e0200 */
[----:B------:R-:W-:-:S04]  /*02d0*/  IMAD R8, R8, UR8, RZ ;  /* 0x0000000808087c24 */ /* 0x000fc8000f8e02ff */
[----:B------:R-:W3:Y:S01]  /*02e0*/  LDC.64 R6, c[0x0][0x380] ;  /* 0x0000e000ff067b82 */ /* 0x000ee20000000a00 */
[C-C-:B--2---:R-:W-:Y:S02]  /*02f0*/  IMAD R5, R8.reuse, UR6, R9.reuse ;  /* 0x0000000608057c24 */ /* 0x144fe4000f8e0209 */
        /* <DEDUP_REMOVED lines=9> */
.L_x_107:
        /* <DEDUP_REMOVED lines=15> */
.L_x_136:


//--------------------- .text._Z5copysP6float2S0_iiiii --------------------------
	.section	.text._Z5copysP6float2S0_iiiii,"ax",@progbits
	.align	128
        .global         _Z5copysP6float2S0_iiiii
        .type           _Z5copysP6float2S0_iiiii,@function
        .size           _Z5copysP6float2S0_iiiii,(.L_x_137 - _Z5copysP6float2S0_iiiii)
        .other          _Z5copysP6float2S0_iiiii,@"STO_CUDA_ENTRY STV_DEFAULT"
_Z5copysP6float2S0_iiiii:
.text._Z5copysP6float2S0_iiiii:
        /* <DEDUP_REMOVED lines=25> */
[----:B------:R-:W-:Y:S01]  /*0190*/  LOP3.LUT R5, RZ, R0, RZ, 0x33, !PT ;  /* 0x00000000ff057212 */ /* 0x000fe200078e33ff */
[----:B------:R-:W-:Y:S01]  /*01a0*/  IMAD R9, R4, UR8, RZ ;  /* 0x0000000804097c24 */ /* 0x000fe2000f8e02ff */
[----:B------:R-:W2:Y:S02]  /*01b0*/  LDCU UR6, c[0x0][0x398] ;  /* 0x00007300ff0677ac */ /* 0x000ea40008000800 */
[----:B------:R-:W-:-:S05]  /*01c0*/  IADD3 R6, PT, PT, R5, UR8, RZ ;  /* 0x0000000805067c10 */ /* 0x000fca000fffe0ff */
[----:B------:R-:W-:-:S04]  /*01d0*/  IMAD R6, R7, UR8, R6 ;  /* 0x0000000807067c24 */ /* 0x000fc8000f8e0206 */
[----:B------:R-:W-:-:S04]  /*01e0*/  IMAD R5, R9, UR7, R6 ;  /* 0x0000000709057c24 */ /* 0x000fc8000f8e0206 */
[----:B-1----:R-:W-:Y:S02]  /*01f0*/  IMAD.WIDE R2, R5, 0x8, R2 ;  /* 0x0000000805027825 */ /* 0x002fe400078e0202 */
[----:B------:R-:W1:Y:S04]  /*0200*/  LDC.64 R4, c[0x0][0x380] ;  /* 0x0000e000ff047b82 */ /* 0x000e680000000a00 */
[----:B0-----:R-:W3:Y:S01]  /*0210*/  LDG.E.64 R2, desc[UR4][R2.64] ;  /* 0x0000000402027981 */ /* 0x001ee2000c1e1b00 */
[----:B------:R-:W-:-:S04]  /*0220*/  IMAD R0, R7, UR8, R0 ;  /* 0x0000000807007c24 */ /* 0x000fc8000f8e0200 */
[----:B--2---:R-:W-:-:S04]  /*0230*/  IMAD R9, R9, UR6, R0 ;  /* 0x0000000609097c24 */ /* 0x004fc8000f8e0200 */
[----:B-1----:R-:W-:-:S05]  /*0240*/  IMAD.WIDE R4, R9, 0x8, R4 ;  /* 0x0000000809047825 */ /* 0x002fca00078e0204 */
[----:B---3--:R-:W-:Y:S01]  /*0250*/  STG.E.64 desc[UR4][R4.64], R2 ;  /* 0x0000000204007986 */ /* 0x008fe2000c101b04 */
[----:B------:R-:W-:Y:S05]  /*0260*/  EXIT ;  /* 0x000000000000794d */ /* 0x000fea0003800000 */
.L_x_108:
[----:B------:R-:W1:Y:S01]  /*0270*/  LDC.64 R2, c[0x0][0x388] ;  /* 0x0000e200ff027b82 */ /* 0x000e620000000a00 */
[----:B------:R-:W-:Y:S01]  /*0280*/  IMAD R0, R7, UR8, R0 ;  /* 0x0000000807007c24 */ /* 0x000fe2000f8e0200 */
[----:B------:R-:W2:Y:S01]  /*0290*/  LDCU UR6, c[0x0][0x398] ;  /* 0x00007300ff0677ac */ /* 0x000ea20008000800 */
[----:B------:R-:W-:-:S04]  /*02a0*/  IMAD R7, R4, UR8, RZ ;  /* 0x0000000804077c24 */ /* 0x000fc8000f8e02ff */
[----:B------:R-:W-:-:S04]  /*02b0*/  IMAD R5, R7, UR7, R0 ;  /* 0x0000000707057c24 */ /* 0x000fc8000f8e0200 */
[----:B-1----:R-:W-:Y:S02]  /*02c0*/  IMAD.WIDE R2, R5, 0x8, R2 ;  /* 0x0000000805027825 */ /* 0x002fe400078e0202 */
[----:B------:R-:W1:Y:S04]  /*02d0*/  LDC.64 R4, c[0x0][0x380] ;  /* 0x0000e000ff047b82 */ /* 0x000e680000000a00 */
[----:B0-----:R-:W3:Y:S01]  /*02e0*/  LDG.E.64 R2, desc[UR4][R2.64] ;  /* 0x0000000402027981 */ /* 0x001ee2000c1e1b00 */
[----:B--2---:R-:W-:-:S04]  /*02f0*/  IMAD R7, R7, UR6, R0 ;  /* 0x0000000607077c24 */ /* 0x004fc8000f8e0200 */
[----:B-1----:R-:W-:-:S05]  /*0300*/  IMAD.WIDE R4, R7, 0x8, R4 ;  /* 0x0000000807047825 */ /* 0x002fca00078e0204 */
[----:B---3--:R-:W-:Y:S01]  /*0310*/  STG.E.64 desc[UR4][R4.64], R2 ;  /* 0x0000000204007986 */ /* 0x008fe2000c101b04 */
[----:B------:R-:W-:Y:S05]  /*0320*/  EXIT ;  /* 0x000000000000794d */ /* 0x000fea0003800000 */
.L_x_109:
        /* <DEDUP_REMOVED lines=13> */
.L_x_137:


//--------------------- .text._Z3divPfS_P6float4ffiii --------------------------
	.section	.text._Z3divPfS_P6float4ffiii,"ax",@progbits
	.align	128
        .global         _Z3divPfS_P6float4ffiii
        .type           _Z3divPfS_P6float4ffiii,@function
        .size           _Z3divPfS_P6float4ffiii,(.L_x_138 - _Z3divPfS_P6float4ffiii)
        .other          _Z3divPfS_P6float4ffiii,@"STO_CUDA_ENTRY STV_DEFAULT"
_Z3divPfS_P6float4ffiii:
.text._Z3divPfS_P6float4ffiii:
[----:B------:R-:W-:Y:S08]  /*0000*/  LDC R1, c[0x0][0x37c] ;  /* 0x0000df00ff017b82 */ /* 0x000ff00000000800 */
[----:B------:R-:W0:Y:S01]  /*0010*/  LDC R2, c[0x0][0x3a4] ;  /* 0x0000e900ff027b82 */ /* 0x000e220000000800 */
[----:B------:R-:W1:Y:S01]  /*0020*/  S2R R10, SR_TID.Z ;  /* 0x00000000000a7919 */ /* 0x000e620000002300 */
[----:B------:R-:W2:Y:S01]  /*0030*/  LDCU UR6, c[0x0][0x3a8] ;  /* 0x00007500ff0677ac */ /* 0x000ea20008000800 */
[----:B------:R-:W3:Y:S05]  /*0040*/  S2R R13, SR_TID.Y ;  /* 0x00000000000d7919 */ /* 0x000eea0000002200 */
[----:B------:R-:W4:Y:S08]  /*0050*/  LDC R3, c[0x0][0x360] ;  /* 0x0000d800ff037b82 */ /* 0x000f300000000800 */
[----:B------:R-:W3:Y:S01]  /*0060*/  LDC R8, c[0x0][0x364] ;  /* 0x0000d900ff087b82 */ /* 0x000ee20000000800 */
[----:B0-----:R-:W-:-:S07]  /*0070*/  IABS R4, R2 ;  /* 0x0000000200047213 */ /* 0x001fce0000000000 */
[----:B------:R-:W1:Y:S01]  /*0080*/  S2UR UR4, SR_CTAID.Z ;  /* 0x00000000000479c3 */ /* 0x000e620000002700 */
[----:B------:R-:W0:Y:S07]  /*0090*/  I2F.RP R0, R4 ;  /* 0x0000000400007306 */ /* 0x000e2e0000209400 */
[----:B------:R-:W1:Y:S08]  /*00a0*/  LDC R5, c[0x0][0x368] ;  /* 0x0000da00ff057b82 */ /* 0x000e700000000800 */
[----:B------:R-:W3:Y:S01]  /*00b0*/  S2UR UR5, SR_CTAID.Y ;  /* 0x00000000000579c3 */ /* 0x000ee20000002600 */
[----:B0-----:R-:W0:Y:S01]  /*00c0*/  MUFU.RCP R0, R0 ;  /* 0x0000000000007308 */ /* 0x001e220000001000 */
[----:B-1----:R-:W-:-:S06]  /*00d0*/  IMAD R5, R5, UR4, R10 ;  /* 0x0000000405057c24 */ /* 0x002fcc000f8e020a */
[----:B------:R-:W4:Y:S01]  /*00e0*/  S2UR UR4, SR_CTAID.X ;  /* 0x00000000000479c3 */ /* 0x000f220000002500 */
[----:B0-----:R-:W-:Y:S01]  /*00f0*/  VIADD R6, R0, 0xffffffe ;  /* 0x0ffffffe00067836 */ /* 0x001fe20000000000 */
[----:B------:R-:W-:-:S03]  /*0100*/  IABS R11, R5 ;  /* 0x00000005000b7213 */ /* 0x000fc60000000000 */
[----:B------:R0:W1:Y:S01]  /*0110*/  F2I.FTZ.U32.TRUNC.NTZ R7, R6 ;  /* 0x0000000600077305 */ /* 0x000062000021f000 */
[----:B---3--:R-:W-:Y:S02]  /*0120*/  IMAD R8, R8, UR5, R13 ;  /* 0x0000000508087c24 */ /* 0x008fe4000f8e020d */
[----:B0-----:R-:W-:Y:S02]  /*0130*/  HFMA2 R6, -RZ, RZ, 0, 0 ;  /* 0x00000000ff067431 */ /* 0x001fe400000001ff */
[----:B-1----:R-:W-:-:S04]  /*0140*/  IMAD.MOV R9, RZ, RZ, -R7 ;  /* 0x000000ffff097224 */ /* 0x002fc800078e0a07 */
[----:B------:R-:W-:-:S04]  /*0150*/  IMAD R9, R9, R4, RZ ;  /* 0x0000000409097224 */ /* 0x000fc800078e02ff */
[----:B------:R-:W-:Y:S01]  /*0160*/  IMAD.HI.U32 R7, R7, R9, R6 ;  /* 0x0000000907077227 */ /* 0x000fe200078e0006 */
[-C--:B------:R-:W-:Y:S01]  /*0170*/  LOP3.LUT R6, R5, R2.reuse, RZ, 0x3c, !PT ;  /* 0x0000000205067212 */ /* 0x080fe200078e3cff */
[----:B------:R-:W0:Y:S03]  /*0180*/  LDC R9, c[0x0][0x3a0] ;  /* 0x0000e800ff097b82 */ /* 0x000e260000000800 */
[----:B------:R-:W-:Y:S01]  /*0190*/  ISETP.GE.AND P0, PT, R6, RZ, PT ;  /* 0x000000ff0600720c */ /* 0x000fe20003f06270 */
[----:B------:R-:W-:Y:S01]  /*01a0*/  IMAD.HI.U32 R7, R7, R11, RZ ;  /* 0x0000000b07077227 */ /* 0x000fe200078e00ff */
[----:B------:R-:W-:-:S03]  /*01b0*/  LOP3.LUT R6, RZ, R2, RZ, 0x33, !PT ;  /* 0x00000002ff067212 */ /* 0x000fc600078e33ff */
[----:B------:R-:W-:-:S04]  /*01c0*/  IMAD.MOV R0, RZ, RZ, -R7 ;  /* 0x000000ffff007224 */ /* 0x000fc800078e0a07 */
[C---:B------:R-:W-:Y:S02]  /*01d0*/  IMAD R11, R4.reuse, R0, R11 ;  /* 0x00000000040b7224 */ /* 0x040fe400078e020b */
[----:B------:R-:W4:Y:S03]  /*01e0*/  S2R R0, SR_TID.X ;  /* 0x0000000000007919 */ /* 0x000f260000002100 */
[----:B------:R-:W-:-:S13]  /*01f0*/  ISETP.GT.U32.AND P2, PT, R4, R11, PT ;  /* 0x0000000b0400720c */ /* 0x000fda0003f44070 */
[----:B------:R-:W-:Y:S01]  /*0200*/  @!P2 IMAD.IADD R11, R11, 0x1, -R4 ;  /* 0x000000010b0ba824 */ /* 0x000fe200078e0a04 */
[----:B------:R-:W-:-:S04]  /*0210*/  @!P2 IADD3 R7, PT, PT, R7, 0x1, RZ ;  /* 0x000000010707a810 */ /* 0x000fc80007ffe0ff */
[----:B------:R-:W-:Y:S01]  /*0220*/  ISETP.GE.U32.AND P1, PT, R11, R4, PT ;  /* 0x000000040b00720c */ /* 0x000fe20003f26070 */
[----:B----4-:R-:W-:-:S12]  /*0230*/  IMAD R0, R3, UR4, R0 ;  /* 0x0000000403007c24 */ /* 0x010fd8000f8e0200 */
[----:B------:R-:W-:Y:S01]  /*0240*/  @P1 VIADD R7, R7, 0x1 ;  /* 0x0000000107071836 */ /* 0x000fe20000000000 */
[----:B------:R-:W-:Y:S02]  /*0250*/  ISETP.NE.AND P1, PT, R2, RZ, PT ;  /* 0x000000ff0200720c */ /* 0x000fe40003f25270 */
[----:B------:R-:W-:Y:S01]  /*0260*/  VIMNMX R10, PT, PT, R0, R8, !PT ;  /* 0x00000008000a7248 */ /* 0x000fe20007fe0100 */
[----:B------:R-:W-:-:S05]  /*0270*/  @!P0 IMAD.MOV R7, RZ, RZ, -R7 ;  /* 0x000000ffff078224 */ /* 0x000fca00078e0a07 */
[----:B------:R-:W-:-:S04]  /*0280*/  SEL R3, R6, R7, !P1 ;  /* 0x0000000706037207 */ /* 0x000fc80004800000 */
[----:B--2---:R-:W-:-:S04]  /*0290*/  ISETP.GE.AND P0, PT, R3, UR6, PT ;  /* 0x0000000603007c0c */ /* 0x004fc8000bf06270 */
[----:B0-----:R-:W-:-:S04]  /*02a0*/  ISETP.GE.OR P0, PT, R10, R9, P0 ;  /* 0x000000090a00720c */ /* 0x001fc80000706670 */
[----:B------:R-:W-:-:S13]  /*02b0*/  ISETP.LT.OR P0, PT, R2, RZ, P0 ;  /* 0x000000ff0200720c */ /* 0x000fda0000701670 */
[----:B------:R-:W-:Y:S05]  /*02c0*/  @P0 EXIT ;  /* 0x000000000000094d */ /* 0x000fea0003800000 */
[----:B------:R-:W-:Y:S01]  /*02d0*/  ISETP.GE.AND P2, PT, R5, RZ, PT ;  /* 0x000000ff0500720c */ /* 0x000fe20003f46270 */
[----:B------:R-:W0:Y:S01]  /*02e0*/  LDCU.64 UR4, c[0x0][0x358] ;  /* 0x00006b00ff0477ac */ /* 0x000e220008000a00 */
[----:B------:R-:W-:Y:S02]  /*02f0*/  ISETP.GT.U32.AND P0, PT, R4, R11, PT ;  /* 0x0000000b0400720c */ /* 0x000fe40003f04070 */
[----:B------:R-:W-:Y:S01]  /*0300*/  IADD3 R4, PT, PT, R11, -R4, RZ ;  /* 0x800000040b047210 */ /* 0x000fe20007ffe0ff */
[----:B------:R-:W-:Y:S01]  /*0310*/  IMAD R14, R9, R9, R9 ;  /* 0x00000009090e7224 */ /* 0x000fe200078e0209 */
[----:B------:R-:W1:Y:S02]  /*0320*/  LDCU.128 UR8, c[0x0][0x390] ;  /* 0x00007200ff0877ac */ /* 0x000e640008000c00 */
[----:B------:R-:W-:Y:S02]  /*0330*/  SEL R5, R4, R11, !P0 ;  /* 0x0000000b04057207 */ /* 0x000fe40004000000 */
[----:B------:R-:W2:Y:S03]  /*0340*/  LDC.64 R10, c[0x0][0x388] ;  /* 0x0000e200ff0a7b82 */ /* 0x000ea60000000a00 */
[----:B------:R-:W-:-:S05]  /*0350*/  @!P2 IMAD.MOV R5, RZ, RZ, -R5 ;  /* 0x000000ffff05a224 */ /* 0x000fca00078e0a05 */
[----:B------:R-:W-:Y:S01]  /*0360*/  SEL R12, R6, R5, !P1 ;  /* 0x00000005060c7207 */ /* 0x000fe20004800000 */
[----:B------:R-:W-:Y:S01]  /*0370*/  VIADD R13, R9, 0x1 ;  /* 0x00000001090d7836 */ /* 0x000fe20000000000 */
[----:B------:R-:W3:Y:S03]  /*0380*/  LDC.64 R6, c[0x0][0x380] ;  /* 0x0000e000ff067b82 */ /* 0x000ee60000000a00 */
[----:B------:R-:W-:-:S04]  /*0390*/  IMAD R4, R3, R2, R12 ;  /* 0x0000000203047224 */ /* 0x000fc800078e020c */
[----:B------:R-:W-:-:S04]  /*03a0*/  IMAD R4, R4, R9, R8 ;  /* 0x0000000904047224 */ /* 0x000fc800078e0208 */
[----:B------:R-:W-:Y:S01]  /*03b0*/  IMAD R15, R4, R9, R0 ;  /* 0x00000009040f7224 */ /* 0x000fe200078e0200 */
[----:B------:R-:W-:Y:S01]  /*03c0*/  IADD3 R19, PT, PT, R13, R14, RZ ;  /* 0x0000000e0d137210 */ /* 0x000fe20007ffe0ff */
[----:B------:R-:W4:Y:S02]  /*03d0*/  LDC.64 R4, c[0x0][0x390] ;  /* 0x0000e400ff047b82 */ /* 0x000f240000000a00 */
[----:B--2---:R-:W-:-:S06]  /*03e0*/  IMAD.WIDE R10, R15, 0x4, R10 ;  /* 0x000000040f0a7825 */ /* 0x004fcc00078e020a */
[----:B0-----:R0:W2:Y:S01]  /*03f0*/  LDG.E R11, desc[UR4][R10.64] ;  /* 0x000000040a0b7981 */ /* 0x0010a2000c1e1900 */
[----:B------:R-:W-:Y:S02]  /*0400*/  IMAD R17, R8, R9, R8 ;  /* 0x0000000908117224 */ /* 0x000fe400078e0208 */
[----:B------:R-:W-:Y:S02]  /*0410*/  IMAD R8, R19, R2, R19 ;  /* 0x0000000213087224 */ /* 0x000fe400078e0213 */
[----:B------:R-:W-:Y:S01]  /*0420*/  IMAD R2, R12, R19, RZ ;  /* 0x000000130c027224 */ /* 0x000fe200078e02ff */
[----:B------:R-:W-:Y:S01]  /*0430*/  IADD3 R9, PT, PT, R0, R17, R13 ;  /* 0x0000001100097210 */ /* 0x000fe20007ffe00d */
[----:B------:R-:W-:Y:S02]  /*0440*/  IMAD R3, R3, R8, RZ ;  /* 0x0000000803037224 */ /* 0x000fe400078e02ff */
[----:B---3--:R-:W-:-:S04]  /*0450*/  IMAD.WIDE R6, R15, 0x4, R6 ;  /* 0x000000040f067825 */ /* 0x008fc800078e0206 */
[----:B0-----:R-:W-:Y:S02]  /*0460*/  IMAD.IADD R10, R19, 0x1, R2 ;  /* 0x00000001130a7824 */ /* 0x001fe400078e0202 */
[----:B------:R-:W-:-:S03]  /*0470*/  IMAD.IADD R13, R8, 0x1, R3 ;  /* 0x00000001080d7824 */ /* 0x000fc600078e0203 */
[----:B------:R-:W-:-:S05]  /*0480*/  IADD3 R8, PT, PT, R10, R9, RZ ;  /* 0x000000090a087210 */ /* 0x000fca0007ffe0ff */
[----:B------:R-:W-:-:S04]  /*0490*/  IMAD.IADD R19, R13, 0x1, R8 ;  /* 0x000000010d137824 */ /* 0x000fc800078e0208 */
[----:B----4-:R-:W-:Y:S01]  /*04a0*/  IMAD.WIDE R4, R19, 0x10, R4 ;  /* 0x0000001013047825 */ /* 0x010fe200078e0204 */
[----:B--2---:R0:W-:Y:S04]  /*04b0*/  STG.E desc[UR4][R6.64], R11 ;  /* 0x0000000b06007986 */ /* 0x0041e8000c101904 */
[----:B------:R-:W2:Y:S04]  /*04c0*/  LDG.E R12, desc[UR4][R4.64] ;  /* 0x00000004040c7981 */ /* 0x000ea8000c1e1900 */
[----:B------:R-:W2:Y:S01]  /*04d0*/  LDG.E R15, desc[UR4][R4.64+0x10] ;  /* 0x00001004040f7981 */ /* 0x000ea2000c1e1900 */
[----:B------:R-:W-:-:S02]  /*04e0*/  IADD3 R16, P0, P1, R10, R17, R0 ;  /* 0x000000110a107210 */ /* 0x000fc4000791e000 */
[----:B------:R-:W-:Y:S02]  /*04f0*/  SHF.R.S32.HI R14, RZ, 0x1f, R0 ;  /* 0x0000001fff0e7819 */ /* 0x000fe40000011400 */
[----:B------:R-:W-:Y:S02]  /*0500*/  SHF.R.S32.HI R17, RZ, 0x1f, R17 ;  /* 0x0000001fff117819 */ /* 0x000fe40000011411 */
[----:B------:R-:W-:Y:S02]  /*0510*/  SHF.R.S32.HI R10, RZ, 0x1f, R10 ;  /* 0x0000001fff0a7819 */ /* 0x000fe4000001140a */
[----:B------:R-:W-:Y:S02]  /*0520*/  SHF.R.S32.HI R0, RZ, 0x1f, R13 ;  /* 0x0000001fff007819 */ /* 0x000fe4000001140d */
[----:B------:R-:W-:Y:S02]  /*0530*/  IADD3.X R17, PT, PT, R10, R17, R14, P0, P1 ;  /* 0x000000110a117210 */ /* 0x000fe400007e240e */
[----:B------:R-:W-:Y:S01]  /*0540*/  IADD3 R10, P0, PT, R13, R16, RZ ;  /* 0x000000100d0a7210 */ /* 0x000fe20007f1e0ff */
[----:B--2---:R-:W-:-:S03]  /*0550*/  FADD R12, R12, -R15 ;  /* 0x8000000f0c0c7221 */ /* 0x004fc60000000000 */
[----:B------:R-:W-:Y:S02]  /*0560*/  IADD3.X R15, PT, PT, R0, R17, RZ, P0, !PT ;  /* 0x00000011000f7210 */ /* 0x000fe400007fe4ff */
[----:B-1----:R-:W-:Y:S01]  /*0570*/  LEA R14, P0, R10, UR8, 0x4 ;  /* 0x000000080a0e7c11 */ /* 0x002fe2000f8020ff */
[----:B------:R-:W-:-:S03]  /*0580*/  FMUL R12, R12, UR10 ;  /* 0x0000000a0c0c7c20 */ /* 0x000fc60008400000 */
[----:B------:R-:W-:Y:S01]  /*0590*/  LEA.HI.X R15, R10, UR9, R15, 0x4, P0 ;  /* 0x000000090a0f7c11 */ /* 0x000fe200080f240f */
[----:B------:R-:W-:-:S05]  /*05a0*/  FFMA R17, R12, -0.5, R11 ;  /* 0xbf0000000c117823 */ /* 0x000fca000000000b */
[----:B------:R1:W-:Y:S04]  /*05b0*/  STG.E desc[UR4][R6.64], R17 ;  /* 0x0000001106007986 */ /* 0x0003e8000c101904 */
[----:B------:R-:W2:Y:S04]  /*05c0*/  LDG.E R14, desc[UR4][R14.64+0x14] ;  /* 0x000014040e0e7981 */ /* 0x000ea8000c1e1900 */
[----:B0-----:R-:W2:Y:S01]  /*05d0*/  LDG.E R11, desc[UR4][R4.64+0x14] ;  /* 0x00001404040b7981 */ /* 0x001ea2000c1e1900 */
[--C-:B------:R-:W-:Y:S02]  /*05e0*/  IADD3 R13, P0, P1, R13, R2, R9.reuse ;  /* 0x000000020d0d7210 */ /* 0x100fe4000791e009 */
[----:B------:R-:W-:-:S02]  /*05f0*/  SHF.R.S32.HI R10, RZ, 0x1f, R9 ;  /* 0x0000001fff0a7819 */ /* 0x000fc40000011409 */
[----:B------:R-:W-:-:S04]  /*0600*/  SHF.R.S32.HI R9, RZ, 0x1f, R2 ;  /* 0x0000001fff097819 */ /* 0x000fc80000011402 */
[----:B------:R-:W-:Y:S02]  /*0610*/  IADD3.X R2, PT, PT, R0, R9, R10, P0, P1 ;  /* 0x0000000900027210 */ /* 0x000fe400007e240a */
[----:B------:R-:W-:Y:S01]  /*0620*/  LEA R10, P0, R13, UR8, 0x4 ;  /* 0x000000080d0a7c11 */ /* 0x000fe2000f8020ff */
[----:B--2---:R-:W-:-:S04]  /*0630*/  FADD R11, R14, -R11 ;  /* 0x8000000b0e0b7221 */ /* 0x004fc80000000000 */
[----:B------:R-:W-:Y:S01]  /*0640*/  FMUL R0, R11, UR10 ;  /* 0x0000000a0b007c20 */ /* 0x000fe20008400000 */
[----:B------:R-:W-:-:S03]  /*0650*/  LEA.HI.X R11, R13, UR9, R2, 0x4, P0 ;  /* 0x000000090d0b7c11 */ /* 0x000fc600080f2402 */
[----:B-1----:R-:W-:-:S05]  /*0660*/  FFMA R17, R0, -0.5, R17 ;  /* 0xbf00000000117823 */ /* 0x002fca0000000011 */
[----:B------:R-:W-:Y:S04]  /*0670*/  STG.E desc[UR4][R6.64], R17 ;  /* 0x0000001106007986 */ /* 0x000fe8000c101904 */
[----:B------:R-:W2:Y:S04]  /*0680*/  LDG.E R10, desc[UR4][R10.64+0x18] ;  /* 0x000018040a0a7981 */ /* 0x000ea8000c1e1900 */
[----:B------:R-:W2:Y:S01]  /*0690*/  LDG.E R9, desc[UR4][R4.64+0x18] ;  /* 0x0000180404097981 */ /* 0x000ea2000c1e1900 */
[----:B------:R-:W-:Y:S02]  /*06a0*/  SHF.R.S32.HI R0, RZ, 0x1f, R8 ;  /* 0x0000001fff007819 */ /* 0x000fe40000011408 */
[----:B------:R-:W-:-:S04]  /*06b0*/  IADD3 R8, P0, PT, R3, R8, RZ ;  /* 0x0000000803087210 */ /* 0x000fc80007f1e0ff */
[----:B------:R-:W-:Y:S02]  /*06c0*/  LEA.HI.X.SX32 R3, R3, R0, 0x1, P0 ;  /* 0x0000000003037211 */ /* 0x000fe400000f0eff */
[----:B------:R-:W-:-:S04]  /*06d0*/  LEA R2, P0, R8, UR8, 0x4 ;  /* 0x0000000808027c11 */ /* 0x000fc8000f8020ff */
[----:B------:R-:W-:Y:S01]  /*06e0*/  LEA.HI.X R3, R8, UR9, R3, 0x4, P0 ;  /* 0x0000000908037c11 */ /* 0x000fe200080f2403 */
[----:B--2---:R-:W-:-:S04]  /*06f0*/  FADD R9, R10, -R9 ;  /* 0x800000090a097221 */ /* 0x004fc80000000000 */
[----:B------:R-:W-:-:S04]  /*0700*/  FMUL.D2 R0, R9, UR10 ;  /* 0x0000000a09007c20 */ /* 0x000fc80008300000 */
[----:B------:R-:W-:-:S05]  /*0710*/  FFMA R9, -R0, UR11, R17 ;  /* 0x0000000b00097c23 */ /* 0x000fca0008000111 */
[----:B------:R-:W-:Y:S04]  /*0720*/  STG.E desc[UR4][R6.64], R9 ;  /* 0x0000000906007986 */ /* 0x000fe8000c101904 */
[----:B------:R-:W2:Y:S04]  /*0730*/  LDG.E R11, desc[UR4][R4.64+0x1c] ;  /* 0x00001c04040b7981 */ /* 0x000ea8000c1e1900 */
[----:B------:R-:W2:Y:S02]  /*0740*/  LDG.E R2, desc[UR4][R2.64+0x1c] ;  /* 0x00001c0402027981 */ /* 0x000ea4000c1e1900 */
[----:B--2---:R-:W-:-:S04]  /*0750*/  FADD R11, R2, -R11 ;  /* 0x8000000b020b7221 */ /* 0x004fc80000000000 */
[----:B------:R-:W-:-:S04]  /*0760*/  FMUL R0, R11, UR10 ;  /* 0x0000000a0b007c20 */ /* 0x000fc80008400000 */
[----:B------:R-:W-:-:S05]  /*0770*/  FFMA R11, R0, -0.5, R9 ;  /* 0xbf000000000b7823 */ /* 0x000fca0000000009 */
[----:B------:R-:W-:Y:S01]  /*0780*/  STG.E desc[UR4][R6.64], R11 ;  /* 0x0000000b06007986 */ /* 0x000fe2000c101904 */
[----:B------:R-:W-:Y:S05]  /*0790*/  EXIT ;  /* 0x000000000000794d */ /* 0x000fea0003800000 */
.L_x_110:
        /* <DEDUP_REMOVED lines=14> */
.L_x_138:


//--------------------- .text._Z4gradP6float4Pfffiii --------------------------
	.section	.text._Z4gradP6float4Pfffiii,"ax",@progbits
	.align	128
        .global         _Z4gradP6float4Pfffiii
        .type           _Z4gradP6float4Pfffiii,@function
        .size           _Z4gradP6float4Pfffiii,(.L_x_139 - _Z4gradP6float4Pfffiii)
        .other          _Z4gradP6float4Pfffiii,@"STO_CUDA_ENTRY STV_DEFAULT"
_Z4gradP6float4Pfffiii:
.text._Z4gradP6float4Pfffiii:
        /* <DEDUP_REMOVED lines=15> */
[----:B------:R-:W4:Y:S01]  /*00f0*/  S2R R8, SR_TID.X ;  /* 0x0000000000087919 */ /* 0x000f220000002100 */
[----:B0-----:R-:W-:Y:S02]  /*0100*/  IADD3 R4, PT, PT, R6, 0xffffffe, RZ ;  /* 0x0ffffffe06047810 */ /* 0x001fe40007ffe0ff */
[----:B------:R-:W-:Y:S02]  /*0110*/  IABS R6, R3 ;  /* 0x0000000300067213 */ /* 0x000fe40000000000 */
[----:B------:R0:W1:Y:S01]  /*0120*/  F2I.FTZ.U32.TRUNC.NTZ R5, R4 ;  /* 0x0000000400057305 */ /* 0x000062000021f000 */
[----:B---3--:R-:W-:Y:S02]  /*0130*/  IMAD R15, R15, UR5, R10 ;  /* 0x000000050f0f7c24 */ /* 0x008fe4000f8e020a */
[----:B0-----:R-:W-:Y:S01]  /*0140*/  HFMA2 R4, -RZ, RZ, 0, 0 ;  /* 0x00000000ff047431 */ /* 0x001fe200000001ff */
[----:B-1----:R-:W-:-:S05]  /*0150*/  IADD3 R9, PT, PT, RZ, -R5, RZ ;  /* 0x80000005ff097210 */ /* 0x002fca0007ffe0ff */
[----:B------:R-:W-:-:S04]  /*0160*/  IMAD R9, R9, R2, RZ ;  /* 0x0000000209097224 */ /* 0x000fc800078e02ff */
[----:B------:R-:W-:Y:S01]  /*0170*/  IMAD.HI.U32 R5, R5, R9, R4 ;  /* 0x0000000905057227 */ /* 0x000fe200078e0004 */
[----:B------:R-:W-:Y:S02]  /*0180*/  MOV R9, R6 ;  /* 0x0000000600097202 */ /* 0x000fe40000000f00 */
[-C--:B------:R-:W-:Y:S01]  /*0190*/  LOP3.LUT R4, R3, R0.reuse, RZ, 0x3c, !PT ;  /* 0x0000000003047212 */ /* 0x080fe200078e3cff */
[----:B----4-:R-:W-:Y:S02]  /*01a0*/  IMAD R7, R7, UR4, R8 ;  /* 0x0000000407077c24 */ /* 0x010fe4000f8e0208 */
[----:B------:R-:W-:Y:S01]  /*01b0*/  IMAD.HI.U32 R5, R5, R9, RZ ;  /* 0x0000000905057227 */ /* 0x000fe200078e00ff */
[----:B------:R-:W-:Y:S02]  /*01c0*/  ISETP.GE.AND P0, PT, R4, RZ, PT ;  /* 0x000000ff0400720c */ /* 0x000fe40003f06270 */
[----:B------:R-:W-:Y:S02]  /*01d0*/  LOP3.LUT R4, RZ, R0, RZ, 0x33, !PT ;  /* 0x00000000ff047212 */ /* 0x000fe400078e33ff */
[----:B------:R-:W-:-:S05]  /*01e0*/  IADD3 R6, PT, PT, -R5, RZ, RZ ;  /* 0x000000ff05067210 */ /* 0x000fca0007ffe1ff */
[C---:B------:R-:W-:Y:S02]  /*01f0*/  IMAD R9, R2.reuse, R6, R9 ;  /* 0x0000000602097224 */ /* 0x040fe400078e0209 */
[----:B------:R-:W0:Y:S03]  /*0200*/  LDC R6, c[0x0][0x398] ;  /* 0x0000e600ff067b82 */ /* 0x000e260000000800 */
[----:B------:R-:W-:-:S13]  /*0210*/  ISETP.GT.U32.AND P2, PT, R2, R9, PT ;  /* 0x000000090200720c */ /* 0x000fda0003f44070 */
[-C--:B------:R-:W-:Y:S02]  /*0220*/  @!P2 IADD3 R9, PT, PT, R9, -R2.reuse, RZ ;  /* 0x800000020909a210 */ /* 0x080fe40007ffe0ff */
[----:B------:R-:W-:Y:S02]  /*0230*/  @!P2 IADD3 R5, PT, PT, R5, 0x1, RZ ;  /* 0x000000010505a810 */ /* 0x000fe40007ffe0ff */
[----:B------:R-:W-:-:S13]  /*0240*/  ISETP.GE.U32.AND P1, PT, R9, R2, PT ;  /* 0x000000020900720c */ /* 0x000fda0003f26070 */
[----:B------:R-:W-:Y:S02]  /*0250*/  @P1 IADD3 R5, PT, PT, R5, 0x1, RZ ;  /* 0x0000000105051810 */ /* 0x000fe40007ffe0ff */
[----:B------:R-:W-:Y:S02]  /*0260*/  ISETP.NE.AND P1, PT, R0, RZ, PT ;  /* 0x000000ff0000720c */ /* 0x000fe40003f25270 */
[----:B------:R-:W-:-:S04]  /*0270*/  @!P0 IADD3 R5, PT, PT, -R5, RZ, RZ ;  /* 0x000000ff05058210 */ /* 0x000fc80007ffe1ff */
[----:B------:R-:W-:Y:S02]  /*0280*/  SEL R17, R4, R5, !P1 ;  /* 0x0000000504117207 */ /* 0x000fe40004800000 */
[----:B------:R-:W-:Y:S02]  /*0290*/  VIMNMX R5, PT, PT, R7, R15, !PT ;  /* 0x0000000f07057248 */ /* 0x000fe40007fe0100 */
[----:B--2---:R-:W-:-:S04]  /*02a0*/  ISETP.GE.AND P0, PT, R17, UR6, PT ;  /* 0x0000000611007c0c */ /* 0x004fc8000bf06270 */
[----:B0-----:R-:W-:-:S04]  /*02b0*/  ISETP.GE.OR P0, PT, R5, R6, P0 ;  /* 0x000000060500720c */ /* 0x001fc80000706670 */
[----:B------:R-:W-:-:S13]  /*02c0*/  ISETP.LT.OR P0, PT, R0, RZ, P0 ;  /* 0x000000ff0000720c */ /* 0x000fda0000701670 */
[----:B------:R-:W-:Y:S05]  /*02d0*/  @P0 EXIT ;  /* 0x000000000000094d */ /* 0x000fea0003800000 */
[----:B------:R-:W-:Y:S01]  /*02e0*/  ISETP.GE.AND P2, PT, R3, RZ, PT ;  /* 0x000000ff0300720c */ /* 0x000fe20003f46270 */
[-C--:B------:R-:W-:Y:S01]  /*02f0*/  IMAD R10, R15, R6.reuse, R15 ;  /* 0x000000060f0a7224 */ /* 0x080fe200078e020f */
[-C--:B------:R-:W-:Y:S01]  /*0300*/  ISETP.GT.U32.AND P0, PT, R2, R9.reuse, PT ;  /* 0x000000090200720c */ /* 0x080fe20003f04070 */
[----:B------:R-:W-:Y:S01]  /*0310*/  IMAD R12, R6, R6, R6 ;  /* 0x00000006060c7224 */ /* 0x000fe200078e0206 */
[----:B------:R-:W-:Y:S01]  /*0320*/  IADD3 R2, PT, PT, R9, -R2, RZ ;  /* 0x8000000209027210 */ /* 0x000fe20007ffe0ff */
[----:B------:R-:W0:Y:S01]  /*0330*/  LDCU.64 UR4, c[0x0][0x358] ;  /* 0x00006b00ff0477ac */ /* 0x000e220008000a00 */
[----:B------:R-:W-:Y:S02]  /*0340*/  IADD3 R10, PT, PT, R7, R10, RZ ;  /* 0x0000000a070a7210 */ /* 0x000fe40007ffe0ff */
[----:B------:R-:W-:Y:S01]  /*0350*/  SEL R5, R2, R9, !P0 ;  /* 0x0000000902057207 */ /* 0x000fe20004000000 */
[----:B------:R-:W1:Y:S01]  /*0360*/  LDCU.64 UR6, c[0x0][0x390] ;  /* 0x00007200ff0677ac */ /* 0x000e620008000a00 */
[----:B------:R-:W2:Y:S01]  /*0370*/  LDC.64 R2, c[0x0][0x388] ;  /* 0x0000e200ff027b82 */ /* 0x000ea20000000a00 */
[----:B------:R-:W-:-:S02]  /*0380*/  IADD3 R9, PT, PT, R6, 0x1, RZ ;  /* 0x0000000106097810 */ /* 0x000fc40007ffe0ff */
[----:B------:R-:W-:Y:S02]  /*0390*/  @!P2 IADD3 R5, PT, PT, -R5, RZ, RZ ;  /* 0x000000ff0505a210 */ /* 0x000fe40007ffe1ff */
[----:B------:R-:W-:Y:S02]  /*03a0*/  IADD3 R13, PT, PT, R9, R12, RZ ;  /* 0x0000000c090d7210 */ /* 0x000fe40007ffe0ff */
[----:B------:R-:W-:Y:S02]  /*03b0*/  SEL R8, R4, R5, !P1 ;  /* 0x0000000504087207 */ /* 0x000fe40004800000 */
[----:B------:R-:W3:Y:S01]  /*03c0*/  LDC.64 R4, c[0x0][0x380] ;  /* 0x0000e000ff047b82 */ /* 0x000ee20000000a00 */
[-C--:B------:R-:W-:Y:S02]  /*03d0*/  IMAD R11, R13, R0.reuse, R13 ;  /* 0x000000000d0b7224 */ /* 0x080fe400078e020d */
[----:B------:R-:W-:Y:S02]  /*03e0*/  IMAD R10, R8, R13, R10 ;  /* 0x0000000d080a7224 */ /* 0x000fe400078e020a */
[----:B------:R-:W-:-:S02]  /*03f0*/  IMAD R0, R17, R0, R8 ;  /* 0x0000000011007224 */ /* 0x000fc400078e0208 */
[----:B------:R-:W-:Y:S02]  /*0400*/  IMAD R17, R17, R11, R10 ;  /* 0x0000000b11117224 */ /* 0x000fe400078e020a */
[----:B------:R-:W-:-:S04]  /*0410*/  IMAD R0, R0, R6, R15 ;  /* 0x0000000600007224 */ /* 0x000fc800078e020f */
[----:B------:R-:W-:Y:S02]  /*0420*/  IMAD R15, R0, R6, R7 ;  /* 0x00000006000f7224 */ /* 0x000fe400078e0207 */
[----:B--2---:R-:W-:-:S05]  /*0430*/  IMAD.WIDE R2, R17, 0x4, R2 ;  /* 0x0000000411027825 */ /* 0x004fca00078e0202 */
[----:B0-----:R-:W2:Y:S04]  /*0440*/  LDG.E R0, desc[UR4][R2.64+0x4] ;  /* 0x0000040402007981 */ /* 0x001ea8000c1e1900 */
[----:B------:R-:W2:Y:S01]  /*0450*/  LDG.E R17, desc[UR4][R2.64] ;  /* 0x0000000402117981 */ /* 0x000ea2000c1e1900 */
[----:B---3--:R-:W-:-:S05]  /*0460*/  IMAD.WIDE R14, R15, 0x10, R4 ;  /* 0x000000100f0e7825 */ /* 0x008fca00078e0204 */
[----:B------:R-:W3:Y:S01]  /*0470*/  LDG.E.128 R4, desc[UR4][R14.64] ;  /* 0x000000040e047981 */ /* 0x000ee2000c1e1d00 */
[----:B------:R-:W-:-:S04]  /*0480*/  IMAD.WIDE R8, R9, 0x4, R2 ;  /* 0x0000000409087825 */ /* 0x000fc800078e0202 */
[----:B--2---:R-:W-:-:S04]  /*0490*/  FADD R0, R0, -R17 ;  /* 0x8000001100007221 */ /* 0x004fc80000000000 */
[----:B-1----:R-:W-:-:S04]  /*04a0*/  FMUL R17, R0, UR6 ;  /* 0x0000000600117c20 */ /* 0x002fc80008400000 */
[----:B---3--:R-:W-:-:S05]  /*04b0*/  FFMA R17, R17, 0.5, R4 ;  /* 0x3f00000011117823 */ /* 0x008fca0000000004 */
[----:B------:R-:W-:Y:S04]  /*04c0*/  STG.E desc[UR4][R14.64], R17 ;  /* 0x000000110e007986 */ /* 0x000fe8000c101904 */
[----:B------:R-:W2:Y:S04]  /*04d0*/  LDG.E R8, desc[UR4][R8.64] ;  /* 0x0000000408087981 */ /* 0x000ea8000c1e1900 */
[----:B------:R-:W2:Y:S02]  /*04e0*/  LDG.E R19, desc[UR4][R2.64] ;  /* 0x0000000402137981 */ /* 0x000ea4000c1e1900 */
[----:B--2---:R-:W-:-:S04]  /*04f0*/  FADD R19, R8, -R19 ;  /* 0x8000001308137221 */ /* 0x004fc80000000000 */
[----:B------:R-:W-:-:S04]  /*0500*/  FMUL R0, R19, UR6 ;  /* 0x0000000613007c20 */ /* 0x000fc80008400000 */
[----:B------:R-:W-:Y:S01]  /*0510*/  FFMA R19, R0, 0.5, R5 ;  /* 0x3f00000000137823 */ /* 0x000fe20000000005 */
[----:B------:R-:W-:-:S04]  /*0520*/  IMAD.WIDE R4, R13, 0x4, R2 ;  /* 0x000000040d047825 */ /* 0x000fc800078e0202 */
[----:B------:R-:W-:Y:S04]  /*0530*/  STG.E desc[UR4][R14.64+0x4], R19 ;  /* 0x000004130e007986 */ /* 0x000fe8000c101904 */
[----:B------:R-:W2:Y:S04]  /*0540*/  LDG.E R4, desc[UR4][R4.64] ;  /* 0x0000000404047981 */ /* 0x000ea8000c1e1900 */
[----:B------:R-:W2:Y:S01]  /*0550*/  LDG.E R13, desc[UR4][R2.64] ;  /* 0x00000004020d7981 */ /* 0x000ea2000c1e1900 */
[----:B------:R-:W-:-:S04]  /*0560*/  IMAD.WIDE R8, R11, 0x4, R2 ;  /* 0x000000040b087825 */ /* 0x000fc800078e0202 */
[----:B--2---:R-:W-:-:S04]  /*0570*/  FADD R13, R4, -R13 ;  /* 0x8000000d040d7221 */ /* 0x004fc80000000000 */
[----:B------:R-:W-:-:S04]  /*0580*/  FMUL.D2 R13, R13, UR6 ;  /* 0x000000060d0d7c20 */ /* 0x000fc80008300000 */
[----:B------:R-:W-:-:S05]  /*0590*/  FFMA R13, R13, UR7, R6 ;  /* 0x000000070d0d7c23 */ /* 0x000fca0008000006 */
[----:B------:R-:W-:Y:S04]  /*05a0*/  STG.E desc[UR4][R14.64+0x8], R13 ;  /* 0x0000080d0e007986 */ /* 0x000fe8000c101904 */
[----:B------:R-:W2:Y:S04]  /*05b0*/  LDG.E R8, desc[UR4][R8.64] ;  /* 0x0000000408087981 */ /* 0x000ea8000c1e1900 */
[----:B------:R-:W2:Y:S02]  /*05c0*/  LDG.E R11, desc[UR4][R2.64] ;  /* 0x00000004020b7981 */ /* 0x000ea4000c1e1900 */
[----:B--2---:R-:W-:-:S04]  /*05d0*/  FADD R11, R8, -R11 ;  /* 0x8000000b080b7221 */ /* 0x004fc80000000000 */
[----:B------:R-:W-:-:S04]  /*05e0*/  FMUL R0, R11, UR6 ;  /* 0x000000060b007c20 */ /* 0x000fc80008400000 */
[----:B------:R-:W-:-:S05]  /*05f0*/  FFMA R7, R0, 0.5, R7 ;  /* 0x3f00000000077823 */ /* 0x000fca0000000007 */
[----:B------:R-:W-:Y:S01]  /*0600*/  STG.E desc[UR4][R14.64+0xc], R7 ;  /* 0x00000c070e007986 */ /* 0x000fe2000c101904 */
[----:B------:R-:W-:Y:S05]  /*0610*/  EXIT ;  /* 0x000000000000794d */ /* 0x000fea0003800000 */
.L_x_111:
        /* <DEDUP_REMOVED lines=14> */
.L_x_139:


//--------------------- .text._Z7extendfPfS_iiiii --------------------------
	.section	.text._Z7extendfPfS_iiiii,"ax",@progbits
	.align	128
        .global         _Z7extendfPfS_iiiii
        .type           _Z7extendfPfS_iiiii,@function
        .size           _Z7extendfPfS_iiiii,(.L_x_140 - _Z7extendfPfS_iiiii)
        .other          _Z7extendfPfS_iiiii,@"STO_CUDA_ENTRY STV_DEFAULT"
_Z7extendfPfS_iiiii:
.text._Z7extendfPfS_iiiii:
[----:B------:R-:W-:Y:S08]  /*0000*/  LDC R1, c[0x0][0x37c] ;  /* 0x0000df00ff017b82 */ /* 0x000ff00000000800 */
[----:B------:R-:W0:Y:S01]  /*0010*/  LDC R0, c[0x0][0x39c] ;  /* 0x0000e700ff007b82 */ /* 0x000e220000000800 */
[----:B------:R-:W1:Y:S01]  /*0020*/  S2R R8, SR_TID.Z ;  /* 0x0000000000087919 */ /* 0x000e620000002300 */
[----:B------:R-:W2:Y:S01]  /*0030*/  LDCU UR6, c[0x0][0x3a0] ;  /* 0x00007400ff0677ac */ /* 0x000ea20008000800 */
[----:B------:R-:W3:Y:S05]  /*0040*/  S2R R11, SR_TID.X ;  /* 0x00000000000b7919 */ /* 0x000eea0000002100 */
[----:B------:R-:W3:Y:S01]  /*0050*/  LDC R10, c[0x0][0x360] ;  /* 0x0000d800ff0a7b82 */ /* 0x000ee20000000800 */
[----:B------:R-:W4:Y:S07]  /*0060*/  S2R R13, SR_TID.Y ;  /* 0x00000000000d7919 */ /* 0x000f2e0000002200 */
[----:B------:R-:W4:Y:S01]  /*0070*/  LDC R12, c[0x0][0x364] ;  /* 0x0000d900ff0c7b82 */ /* 0x000f220000000800 */
[----:B0-----:R-:W-:-:S07]  /*0080*/  IABS R6, R0 ;  /* 0x0000000000067213 */ /* 0x001fce0000000000 */
[----:B------:R-:W1:Y:S01]  /*0090*/  S2UR UR4, SR_CTAID.Z ;  /* 0x00000000000479c3 */ /* 0x000e620000002700 */
[----:B------:R-:W0:Y:S07]  /*00a0*/  I2F.RP R4, R6 ;  /* 0x0000000600047306 */ /* 0x000e2e0000209400 */
[----:B------:R-:W1:Y:S08]  /*00b0*/  LDC R7, c[0x0][0x368] ;  /* 0x0000da00ff077b82 */ /* 0x000e700000000800 */
[----:B------:R-:W4:Y:S01]  /*00c0*/  S2UR UR5, SR_CTAID.Y ;  /* 0x00000000000579c3 */ /* 0x000f220000002600 */
[----:B0-----:R-:W0:Y:S01]  /*00d0*/  MUFU.RCP R4, R4 ;  /* 0x0000000400047308 */ /* 0x001e220000001000 */
[----:B-1----:R-:W-:-:S06]  /*00e0*/  IMAD R7, R7, UR4, R8 ;  /* 0x0000000407077c24 */ /* 0x002fcc000f8e0208 */
[----:B------:R-:W3:Y:S01]  /*00f0*/  S2UR UR4, SR_CTAID.X ;  /* 0x00000000000479c3 */ /* 0x000ee20000002500 */
        /* <DEDUP_REMOVED lines=8> */
[----:B------:R-:W-:-:S04]  /*0180*/  LOP3.LUT R2, R7, R0, RZ, 0x3c, !PT ;  /* 0x0000000007027212 */ /* 0x000fc800078e3cff */
[----:B------:R-:W-:Y:S01]  /*0190*/  ISETP.GE.AND P0, PT, R2, RZ, PT ;  /* 0x000000ff0200720c */ /* 0x000fe20003f06270 */
[----:B------:R-:W-:Y:S01]  /*01a0*/  IMAD.HI.U32 R3, R3, R9, RZ ;  /* 0x0000000903037227 */ /* 0x000fe200078e00ff */
[----:B------:R-:W0:Y:S03]  /*01b0*/  LDC R2, c[0x0][0x398] ;  /* 0x0000e600ff027b82 */ /* 0x000e260000000800 */
[----:B------:R-:W-:-:S04]  /*01c0*/  IMAD.MOV R4, RZ, RZ, -R3 ;  /* 0x000000ffff047224 */ /* 0x000fc800078e0a03 */
[----:B------:R-:W-:Y:S02]  /*01d0*/  IMAD R9, R6, R4, R9 ;  /* 0x0000000406097224 */ /* 0x000fe400078e0209 */
[----:B----4-:R-:W-:-:S03]  /*01e0*/  IMAD R4, R12, UR5, R13 ;  /* 0x000000050c047c24 */ /* 0x010fc6000f8e020d */
[----:B------:R-:W-:-:S13]  /*01f0*/  ISETP.GT.U32.AND P2, PT, R6, R9, PT ;  /* 0x000000090600720c */ /* 0x000fda0003f44070 */
[----:B------:R-:W-:Y:S01]  /*0200*/  @!P2 IMAD.IADD R9, R9, 0x1, -R6 ;  /* 0x000000010909a824 */ /* 0x000fe200078e0a06 */
[----:B------:R-:W-:-:S04]  /*0210*/  @!P2 IADD3 R3, PT, PT, R3, 0x1, RZ ;  /* 0x000000010303a810 */ /* 0x000fc80007ffe0ff */
[----:B------:R-:W-:-:S13]  /*0220*/  ISETP.GE.U32.AND P1, PT, R9, R6, PT ;  /* 0x000000060900720c */ /* 0x000fda0003f26070 */
[----:B------:R-:W-:Y:S01]  /*0230*/  @P1 VIADD R3, R3, 0x1 ;  /* 0x0000000103031836 */ /* 0x000fe20000000000 */
[----:B------:R-:W-:-:S03]  /*0240*/  ISETP.NE.AND P1, PT, R0, RZ, PT ;  /* 0x000000ff0000720c */ /* 0x000fc60003f25270 */
[----:B------:R-:W-:Y:S02]  /*0250*/  IMAD.MOV.U32 R5, RZ, RZ, R3 ;  /* 0x000000ffff057224 */ /* 0x000fe400078e0003 */
[----:B---3--:R-:W-:-:S03]  /*0260*/  IMAD R3, R10, UR4, R11 ;  /* 0x000000040a037c24 */ /* 0x008fc6000f8e020b */
[----:B------:R-:W-:Y:S02]  /*0270*/  @!P0 IADD3 R5, PT, PT, -R5, RZ, RZ ;  /* 0x000000ff05058210 */ /* 0x000fe40007ffe1ff */
[----:B------:R-:W-:Y:S02]  /*0280*/  VIMNMX R11, PT, PT, R3, R4, !PT ;  /* 0x00000004030b7248 */ /* 0x000fe40007fe0100 */
[----:B------:R-:W-:-:S04]  /*0290*/  SEL R5, R8, R5, !P1 ;  /* 0x0000000508057207 */ /* 0x000fc80004800000 */
[----:B--2---:R-:W-:-:S04]  /*02a0*/  ISETP.GE.AND P0, PT, R5, UR6, PT ;  /* 0x0000000605007c0c */ /* 0x004fc8000bf06270 */
[----:B0-----:R-:W-:-:S04]  /*02b0*/  ISETP.GE.OR P0, PT, R11, R2, P0 ;  /* 0x000000020b00720c */ /* 0x001fc80000706670 */
[----:B------:R-:W-:-:S13]  /*02c0*/  ISETP.LT.OR P0, PT, R0, RZ, P0 ;  /* 0x000000ff0000720c */ /* 0x000fda0000701670 */
[----:B------:R-:W-:Y:S05]  /*02d0*/  @P0 EXIT ;  /* 0x000000000000094d */ /* 0x000fea0003800000 */
[----:B------:R-:W0:Y:S01]  /*02e0*/  LDC.64 R12, c[0x0][0x390] ;  /* 0x0000e400ff0c7b82 */ /* 0x000e220000000a00 */
[----:B------:R-:W-:Y:S01]  /*02f0*/  ISETP.GE.AND P2, PT, R7, RZ, PT ;  /* 0x000000ff0700720c */ /* 0x000fe20003f46270 */
[----:B------:R-:W-:Y:S01]  /*0300*/  VIADD R7, R5, 0xffffffff ;  /* 0xffffffff05077836 */ /* 0x000fe20000000000 */
[-C--:B------:R-:W-:Y:S01]  /*0310*/  ISETP.GT.U32.AND P0, PT, R6, R9.reuse, PT ;  /* 0x000000090600720c */ /* 0x080fe20003f04070 */
[----:B------:R-:W-:Y:S01]  /*0320*/  IMAD.IADD R6, R9, 0x1, -R6 ;  /* 0x0000000109067824 */ /* 0x000fe200078e0a06 */
[----:B------:R-:W-:Y:S01]  /*0330*/  IADD3 R14, PT, PT, R0, -0x2, RZ ;  /* 0xfffffffe000e7810 */ /* 0x000fe20007ffe0ff */
[----:B------:R-:W1:Y:S03]  /*0340*/  LDCU.64 UR4, c[0x0][0x358] ;  /* 0x00006b00ff0477ac */ /* 0x000e660008000a00 */
[----:B------:R-:W-:-:S05]  /*0350*/  SEL R9, R6, R9, !P0 ;  /* 0x0000000906097207 */ /* 0x000fca0004000000 */
[----:B------:R-:W-:-:S05]  /*0360*/  @!P2 IMAD.MOV R9, RZ, RZ, -R9 ;  /* 0x000000ffff09a224 */ /* 0x000fca00078e0a09 */
[----:B------:R-:W-:Y:S01]  /*0370*/  SEL R10, R8, R9, !P1 ;  /* 0x00000009080a7207 */ /* 0x000fe20004800000 */
[----:B------:R-:W-:Y:S01]  /*0380*/  VIADD R8, R2, 0xfffffffd ;  /* 0xfffffffd02087836 */ /* 0x000fe20000000000 */
[----:B0-----:R-:W-:-:S03]  /*0390*/  IADD3 R6, PT, PT, R13, UR6, RZ ;  /* 0x000000060d067c10 */ /* 0x001fc6000fffe0ff */
[----:B------:R-:W-:Y:S01]  /*03a0*/  VIADD R9, R10, 0xffffffff ;  /* 0xffffffff0a097836 */ /* 0x000fe20000000000 */
[----:B------:R-:W-:Y:S02]  /*03b0*/  IADD3 R12, PT, PT, -R12, RZ, RZ ;  /* 0x000000ff0c0c7210 */ /* 0x000fe40007ffe1ff */
[----:B------:R-:W-:Y:S02]  /*03c0*/  VIADDMNMX R11, R6, 0xfffffffd, R7, PT ;  /* 0xfffffffd060b7846 */ /* 0x000fe40003800107 */
[----:B------:R-:W0:Y:S02]  /*03d0*/  LDC.64 R6, c[0x0][0x388] ;  /* 0x0000e200ff067b82 */ /* 0x000e240000000a00 */
[----:B------:R-:W-:Y:S02]  /*03e0*/  VIMNMX R13, PT, PT, R11, R12, !PT ;  /* 0x0000000c0b0d7248 */ /* 0x000fe40007fe0100 */
[----:B------:R-:W-:Y:S02]  /*03f0*/  VIADDMNMX.RELU R12, R0, 0xfffffffd, R9, PT ;  /* 0xfffffffd000c7846 */ /* 0x000fe40003801109 */
[----:B------:R-:W-:-:S02]  /*0400*/  IADD3 R11, PT, PT, R2, -0x2, RZ ;  /* 0xfffffffe020b7810 */ /* 0x000fc40007ffe0ff */
[----:B------:R-:W-:Y:S01]  /*0410*/  VIADDMNMX.RELU R9, R4, 0xffffffff, R8, PT ;  /* 0xffffffff04097846 */ /* 0x000fe20003801108 */
[----:B------:R-:W-:Y:S01]  /*0420*/  IMAD R12, R13, R14, R12 ;  /* 0x0000000e0d0c7224 */ /* 0x000fe200078e020c */
[----:B------:R-:W-:-:S03]  /*0430*/  VIADDMNMX.RELU R8, R3, 0xffffffff, R8, PT ;  /* 0xffffffff03087846 */ /* 0x000fc60003801108 */
[----:B------:R-:W-:-:S04]  /*0440*/  IMAD R9, R11, R12, R9 ;  /* 0x0000000c0b097224 */ /* 0x000fc800078e0209 */
[----:B------:R-:W-:-:S04]  /*0450*/  IMAD R9, R11, R9, R8 ;  /* 0x000000090b097224 */ /* 0x000fc800078e0208 */
[----:B0-----:R-:W-:Y:S02]  /*0460*/  IMAD.WIDE R6, R9, 0x4, R6 ;  /* 0x0000000409067825 */ /* 0x001fe400078e0206 */
[----:B------:R-:W0:Y:S04]  /*0470*/  LDC.64 R8, c[0x0][0x380] ;  /* 0x0000e000ff087b82 */ /* 0x000e280000000a00 */
[----:B-1----:R-:W2:Y:S01]  /*0480*/  LDG.E R7, desc[UR4][R6.64] ;  /* 0x0000000406077981 */ /* 0x002ea2000c1e1900 */
[----:B------:R-:W-:-:S04]  /*0490*/  IMAD R5, R5, R0, R10 ;  /* 0x0000000005057224 */ /* 0x000fc800078e020a */
[----:B------:R-:W-:-:S04]  /*04a0*/  IMAD R5, R5, R2, R4 ;  /* 0x0000000205057224 */ /* 0x000fc800078e0204 */
[----:B------:R-:W-:-:S04]  /*04b0*/  IMAD R3, R5, R2, R3 ;  /* 0x0000000205037224 */ /* 0x000fc800078e0203 */
[----:B0-----:R-:W-:-:S05]  /*04c0*/  IMAD.WIDE R2, R3, 0x4, R8 ;  /* 0x0000000403027825 */ /* 0x001fca00078e0208 */
[----:B--2---:R-:W-:Y:S01]  /*04d0*/  STG.E desc[UR4][R2.64], R7 ;  /* 0x0000000702007986 */ /* 0x004fe2000c101904 */
[----:B------:R-:W-:Y:S05]  /*04e0*/  EXIT ;  /* 0x000000000000794d */ /* 0x000fea0003800000 */
.L_x_112:
        /* <DEDUP_REMOVED lines=9> */
.L_x_140:


//--------------------- .nv.global.init           --------------------------
	.section	.nv.global.init,"aw",@progbits
	.align	4
.nv.global.init:
	.type		__cudart_i2opi_f,@object
	.size		__cudart_i2opi_f,(.L_0 - __cudart_i2opi_f)
__cudart_i2opi_f:
        /*0000*/ 	.byte	0x41, 0x90, 0x43, 0x3c, 0x99, 0x95, 0x62, 0xdb, 0xc0, 0xdd, 0x34, 0xf5, 0xd1, 0x57, 0x27, 0xfc
        /*0010*/ 	.byte	0x29, 0x15, 0x44, 0x4e, 0x6e, 0x83, 0xf9, 0xa2
.L_0:


//--------------------- .nv.shared.reserved.0     --------------------------
	.section	.nv.shared.reserved.0,"aw",@nobits
	.weak		__nv_reservedSMEM_offset_0_alias
	.size		__nv_reservedSMEM_offset_0_alias, 0, 64
	.other		__nv_reservedSMEM_offset_0_alias,@"STO_CUDA_RESERVED_SHARED STV_DEFAULT"
__nv_reservedSMEM_offset_0_alias:
	.zero		0
	.zero		64


//--------------------- .nv.constant0._Z7takephiP6float2ii --------------------------
	.section	.nv.constant0._Z7takephiP6float2ii,"a",@progbits
	.sectionflags	@""
	.align	4
.nv.constant0._Z7takephiP6float2ii:
	.zero		912


//--------------------- .nv.constant0._Z12updateft_kerPfS_S_iii --------------------------
	.section	.nv.constant0._Z12updateft_kerPfS_S_iii,"a",@progbits
	.sectionflags	@""
	.align	4
.nv.constant0._Z12updateft_kerPfS_S_iii:
	.zero		932


//--------------------- .nv.constant0._Z5prox2P6float4fiii --------------------------
	.section	.nv.constant0._Z5prox2P6float4fiii,"a",@progbits
	.sectionflags	@""
	.align	4
.nv.constant0._Z5prox2P6float4fiii:
	.zero		920


//--------------------- .nv.constant0._Z5prox1PfS_fiii --------------------------
	.section	.nv.constant0._Z5prox1PfS_fiii,"a",@progbits
	.sectionflags	@""
	.align	4
.nv.constant0._Z5prox1PfS_fiii:
	.zero		928


//--------------------- .nv.constant0._Z6mulphiP6float2S0_iiii --------------------------
	.section	.nv.constant0._Z6mulphiP6float2S0_iiii,"a",@progbits
	.sectionflags	@""
	.align	4
.nv.constant0._Z6mulphiP6float2S0_iiii:
	.zero		928


//--------------------- .nv.constant0._Z9takethetaPfii --------------------------
	.section	.nv.constant0._Z9takethetaPfii,"a",@progbits
	.sectionflags	@""
	.align	4
.nv.constant0._Z9takethetaPfii:
	.zero		912


//--------------------- .nv.constant0._Z6recphiP6float2S0_S0_iiii --------------------------
	.section	.nv.constant0._Z6recphiP6float2S0_S0_iiii,"a",@progbits
	.sectionflags	@""
	.align	4
.nv.constant0._Z6recphiP6float2S0_S0_iiii:
	.zero		936


//--------------------- .nv.constant0._Z6decphiP6float2S0_S0_iiii --------------------------
	.section	.nv.constant0._Z6decphiP6float2S0_S0_iiii,"a",@progbits
	.sectionflags	@""
	.align	4
.nv.constant0._Z6decphiP6float2S0_S0_iiii:
	.zero		936


//--------------------- .nv.constant0._Z4mulrPffiii --------------------------
	.section	.nv.constant0._Z4mulrPffiii,"a",@progbits
	.sectionflags	@""
	.align	4
.nv.constant0._Z4mulrPffiii:
	.zero		920


//--------------------- .nv.constant0._Z4mulcP6float2fiii --------------------------
	.section	.nv.constant0._Z4mulcP6float2fiii,"a",@progbits
	.sectionflags	@""
	.align	4
.nv.constant0._Z4mulcP6float2fiii:
	.zero		920


//--------------------- .nv.constant0._Z12makecomplexRP6float2Pfiii --------------------------
	.section	.nv.constant0._Z12makecomplexRP6float2Pfiii,"a",@progbits
	.sectionflags	@""
	.align	4
.nv.constant0._Z12makecomplexRP6float2Pfiii:
	.zero		924


//--------------------- .nv.constant0._Z13makerealstepfPfP6float2iii --------------------------
	.section	.nv.constant0._Z13makerealstepfPfP6float2iii,"a",@progbits
	.sectionflags	@""
	.align	4
.nv.constant0._Z13makerealstepfPfP6float2iii:
	.zero		924


//--------------------- .nv.constant0._Z12makecomplexfP6float2Pfiii --------------------------
	.section	.nv.constant0._Z12makecomplexfP6float2Pfiii,"a",@progbits
	.sectionflags	@""
	.align	4
.nv.constant0._Z12makecomplexfP6float2Pfiii:
	.zero		924


//--------------------- .nv.constant0._Z4addfPfP6float2fiii --------------------------
	.section	.nv.constant0._Z4addfPfP6float2fiii,"a",@progbits
	.sectionflags	@""
	.align	4
.nv.constant0._Z4addfPfP6float2fiii:
	.zero		928


//--------------------- .nv.constant0._Z4addgPfP6float2fiii --------------------------
	.section	.nv.constant0._Z4addgPfP6float2fiii,"a",@progbits
	.sectionflags	@""
	.align	4
.nv.constant0._Z4addgPfP6float2fiii:
	.zero		928


//--------------------- .nv.constant0._Z4addsP6float2S0_iiiii --------------------------
	.section	.nv.constant0._Z4addsP6float2S0_iiiii,"a",@progbits
	.sectionflags	@""
	.align	4
.nv.constant0._Z4addsP6float2S0_iiiii:
	.zero		932


//--------------------- .nv.constant0._Z5copysP6float2S0_iiiii --------------------------
	.section	.nv.constant0._Z5copysP6float2S0_iiiii,"a",@progbits
	.sectionflags	@""
	.align	4
.nv.constant0._Z5copysP6float2S0_iiiii:
	.zero		932


//--------------------- .nv.constant0._Z3divPfS_P6float4ffiii --------------------------
	.section	.nv.constant0._Z3divPfS_P6float4ffiii,"a",@progbits
	.sectionflags	@""
	.align	4
.nv.constant0._Z3divPfS_P6float4ffiii:
	.zero		940


//--------------------- .nv.constant0._Z4gradP6float4Pfffiii --------------------------
	.section	.nv.constant0._Z4gradP6float4Pfffiii,"a",@progbits
	.sectionflags	@""
	.align	4
.nv.constant0._Z4gradP6float4Pfffiii:
	.zero		932


//--------------------- .nv.constant0._Z7extendfPfS_iiiii --------------------------
	.section	.nv.constant0._Z7extendfPfS_iiiii,"a",@progbits
	.sectionflags	@""
	.align	4
.nv.constant0._Z7extendfPfS_iiiii:
	.zero		932


//--------------------- SYMBOLS --------------------------

	.type		.nv.reservedSmem.offset0,@object
	.size		.nv.reservedSmem.offset0,0x4
